def matmul_kernel(
    a_ptr,
    b_ptr,
    c_ptr,
    M,
    N,
    K,
    stride_am,
    stride_ak,
    stride_bk,
    stride_bn,
    stride_cm,
    stride_cn,
    BLOCK_M: tl.constexpr,
    BLOCK_N: tl.constexpr,
    BLOCK_K: tl.constexpr,
    GROUP_M: tl.constexpr,
):
    pid = tl.program_id(axis=0)
    num_pid_m = tl.cdiv(M, BLOCK_M)
    num_pid_n = tl.cdiv(N, BLOCK_N)
    num_pid_in_group = GROUP_M * num_pid_n
    group_id = pid // num_pid_in_group
    first_pid_m = group_id * GROUP_M
    group_size_m = min(num_pid_m - first_pid_m, GROUP_M)
    pid_m = first_pid_m + ((pid % num_pid_in_group) % group_size_m)
    pid_n = (pid % num_pid_in_group) // group_size_m

    offs_am = (pid_m * BLOCK_M + tl.arange(0, BLOCK_M)) % M
    offs_bn = (pid_n * BLOCK_N + tl.arange(0, BLOCK_N)) % N
    offs_k = tl.arange(0, BLOCK_K)
    a_ptrs = a_ptr + offs_am[:, None] * stride_am + offs_k[None, :] * stride_ak
    b_ptrs = b_ptr + offs_k[:, None] * stride_bk + offs_bn[None, :] * stride_bn

    acc = tl.zeros((BLOCK_M, BLOCK_N), dtype=tl.float32)
    for kk in range(0, tl.cdiv(K, BLOCK_K)):
        a = tl.load(a_ptrs, mask=offs_k[None, :] < K - kk * BLOCK_K, other=0.0)
        b = tl.load(b_ptrs, mask=offs_k[:, None] < K - kk * BLOCK_K, other=0.0)
        acc = tl.dot(a, b, acc)
        a_ptrs += BLOCK_K * stride_ak
        b_ptrs += BLOCK_K * stride_bk

    c = acc.to(c_ptr.dtype.element_ty)
    offs_cm = pid_m * BLOCK_M + tl.arange(0, BLOCK_M)
    offs_cn = pid_n * BLOCK_N + tl.arange(0, BLOCK_N)
    c_ptrs = c_ptr + offs_cm[:, None] * stride_cm + offs_cn[None, :] * stride_cn
    mask = (offs_cm[:, None] < M) & (offs_cn[None, :] < N)
    tl.store(c_ptrs, c, mask=mask)

# config = {"BLOCK_K": 64, "BLOCK_M": 512, "BLOCK_N": 256, "GROUP_M": 8, "arch": "sm_100", "dtype": "fp8e4m3", "num_ctas": 4, "num_stages": 3, "num_warps": 4}
# arch = sm_100


// ===== COMPILED SASS (sm_100a) =====

	.target	sm_100a

	.elftype	@"ET_EXEC"


//--------------------- .note.nv.tkinfo           --------------------------
	.section	.note.nv.tkinfo,"",@"SHT_NOTE"
	.sectionflags	@"SHF_NOTE_NV_TKINFO"
	.tkinfo
        /*0018*/ 	.word	0x00000081
        /*0030*/ 	.string	""
        /*0030*/ 	.string	"ptxas-blackwell"
        /*0030*/ 	.string	"Cuda compilation tools, release 12.9, V12.9.86"
        /*0030*/ 	.string	"Build cuda_12.9.r12.9/compiler.36037853_0"
        /*0030*/ 	.string	"-v  -suppress-debug-info  -lineinfo  -arch sm_100a "



//--------------------- .note.nv.cuver            --------------------------
	.section	.note.nv.cuver,"",@"SHT_NOTE"
	.sectionflags	@"SHF_NOTE_NV_CUVER"
        /*0018*/ 	.short	0x0001
        /*001a*/ 	.short	0x0064
        /*001c*/ 	.short	0x0001
        /*001e*/ 	.short	0x0000
        /*0020*/ 	.short	0x0001
        /*0022*/ 	.short	0x0000


//--------------------- .nv.info                  --------------------------
	.section	.nv.info,"",@"SHT_CUDA_INFO"
	.align	4


	//----- nvinfo : EIATTR_REGCOUNT
	.align		4
        /*0000*/ 	.byte	0x04, 0x2f
        /*0002*/ 	.short	(.L_4 - .L_3)
	.align		4
.L_3:
        /*0004*/ 	.word	index@(matmul_kernel)
        /*0008*/ 	.word	0x000000ff


	//----- nvinfo : EIATTR_FRAME_SIZE
	.align		4
.L_4:
        /*000c*/ 	.byte	0x04, 0x11
        /*000e*/ 	.short	(.L_6 - .L_5)
	.align		4
.L_5:
        /*0010*/ 	.word	index@($__internal_2_$__cuda_sm10x_tcgen05_guardrail_trap_unallocated_columns_being_dealloced)
        /*0014*/ 	.word	0x00000490


	//----- nvinfo : EIATTR_FRAME_SIZE
	.align		4
.L_6:
        /*0018*/ 	.byte	0x04, 0x11
        /*001a*/ 	.short	(.L_8 - .L_7)
	.align		4
.L_7:
        /*001c*/ 	.word	index@($__internal_1_$__cuda_sm10x_tcgen05_guardrail_trap_phase_invalid_during_alloc)
        /*0020*/ 	.word	0x00000490


	//----- nvinfo : EIATTR_FRAME_SIZE
	.align		4
.L_8:
        /*0024*/ 	.byte	0x04, 0x11
        /*0026*/ 	.short	(.L_10 - .L_9)
	.align		4
.L_9:
        /*0028*/ 	.word	index@($__internal_0_$__cuda_sm10x_tcgen05_guardrail_trap_col_being_dealloced_not_returned_by_alloc)
        /*002c*/ 	.word	0x00000490


	//----- nvinfo : EIATTR_FRAME_SIZE
	.align		4
.L_10:
        /*0030*/ 	.byte	0x04, 0x11
        /*0032*/ 	.short	(.L_12 - .L_11)
	.align		4
.L_11:
        /*0034*/ 	.word	index@(matmul_kernel)
        /*0038*/ 	.word	0x00000490


	//----- nvinfo : EIATTR_MIN_STACK_SIZE
	.align		4
.L_12:
        /*003c*/ 	.byte	0x04, 0x12
        /*003e*/ 	.short	(.L_14 - .L_13)
	.align		4
.L_13:
        /*0040*/ 	.word	index@(matmul_kernel)
        /*0044*/ 	.word	0x00000490
.L_14:


//--------------------- .nv.info.matmul_kernel    --------------------------
	.section	.nv.info.matmul_kernel,"",@"SHT_CUDA_INFO"
	.sectionflags	@""
	.align	4


	//----- nvinfo : EIATTR_CUDA_API_VERSION
	.align		4
        /*0000*/ 	.byte	0x04, 0x37
        /*0002*/ 	.short	(.L_16 - .L_15)
.L_15:
        /*0004*/ 	.word	0x00000081


	//----- nvinfo : EIATTR_KPARAM_INFO
	.align		4
.L_16:
        /*0008*/ 	.byte	0x04, 0x17
        /*000a*/ 	.short	(.L_18 - .L_17)
.L_17:
        /*000c*/ 	.word	0x00000000
        /*0010*/ 	.short	0x000d
        /*0012*/ 	.short	0x0048
        /*0014*/ 	.byte	0x00, 0xf4, 0x21, 0x00


	//----- nvinfo : EIATTR_KPARAM_INFO
	.align		4
.L_18:
        /*0018*/ 	.byte	0x04, 0x17
        /*001a*/ 	.short	(.L_20 - .L_19)
.L_19:
        /*001c*/ 	.word	0x00000000
        /*0020*/ 	.short	0x000c
        /*0022*/ 	.short	0x0040
        /*0024*/ 	.byte	0x00, 0xf4, 0x21, 0x00


	//----- nvinfo : EIATTR_KPARAM_INFO
	.align		4
.L_20:
        /*0028*/ 	.byte	0x04, 0x17
        /*002a*/ 	.short	(.L_22 - .L_21)
.L_21:
        /*002c*/ 	.word	0x00000000
        /*0030*/ 	.short	0x000b
        /*0032*/ 	.short	0x0038
        /*0034*/ 	.byte	0x00, 0xf0, 0x11, 0x00


	//----- nvinfo : EIATTR_KPARAM_INFO
	.align		4
.L_22:
        /*0038*/ 	.byte	0x04, 0x17
        /*003a*/ 	.short	(.L_24 - .L_23)
.L_23:
        /*003c*/ 	.word	0x00000000
        /*0040*/ 	.short	0x000a
        /*0042*/ 	.short	0x0034
        /*0044*/ 	.byte	0x00, 0xf0, 0x11, 0x00


	//----- nvinfo : EIATTR_KPARAM_INFO
	.align		4
.L_24:
        /*0048*/ 	.byte	0x04, 0x17
        /*004a*/ 	.short	(.L_26 - .L_25)
.L_25:
        /*004c*/ 	.word	0x00000000
        /*0050*/ 	.short	0x0009
        /*0052*/ 	.short	0x0030
        /*0054*/ 	.byte	0x00, 0xf0, 0x11, 0x00


	//----- nvinfo : EIATTR_KPARAM_INFO
	.align		4
.L_26:
        /*0058*/ 	.byte	0x04, 0x17
        /*005a*/ 	.short	(.L_28 - .L_27)
.L_27:
        /*005c*/ 	.word	0x00000000
        /*0060*/ 	.short	0x0008
        /*0062*/ 	.short	0x002c
        /*0064*/ 	.byte	0x00, 0xf0, 0x11, 0x00


	//----- nvinfo : EIATTR_KPARAM_INFO
	.align		4
.L_28:
        /*0068*/ 	.byte	0x04, 0x17
        /*006a*/ 	.short	(.L_30 - .L_29)
.L_29:
        /*006c*/ 	.word	0x00000000
        /*0070*/ 	.short	0x0007
        /*0072*/ 	.short	0x0028
        /*0074*/ 	.byte	0x00, 0xf0, 0x11, 0x00


	//----- nvinfo : EIATTR_KPARAM_INFO
	.align		4
.L_30:
        /*0078*/ 	.byte	0x04, 0x17
        /*007a*/ 	.short	(.L_32 - .L_31)
.L_31:
        /*007c*/ 	.word	0x00000000
        /*0080*/ 	.short	0x0006
        /*0082*/ 	.short	0x0024
        /*0084*/ 	.byte	0x00, 0xf0, 0x11, 0x00


	//----- nvinfo : EIATTR_KPARAM_INFO
	.align		4
.L_32:
        /*0088*/ 	.byte	0x04, 0x17
        /*008a*/ 	.short	(.L_34 - .L_33)
.L_33:
        /*008c*/ 	.word	0x00000000
        /*0090*/ 	.short	0x0005
        /*0092*/ 	.short	0x0020
        /*0094*/ 	.byte	0x00, 0xf0, 0x11, 0x00


	//----- nvinfo : EIATTR_KPARAM_INFO
	.align		4
.L_34:
        /*0098*/ 	.byte	0x04, 0x17
        /*009a*/ 	.short	(.L_36 - .L_35)
.L_35:
        /*009c*/ 	.word	0x00000000
        /*00a0*/ 	.short	0x0004
        /*00a2*/ 	.short	0x001c
        /*00a4*/ 	.byte	0x00, 0xf0, 0x11, 0x00


	//----- nvinfo : EIATTR_KPARAM_INFO
	.align		4
.L_36:
        /*00a8*/ 	.byte	0x04, 0x17
        /*00aa*/ 	.short	(.L_38 - .L_37)
.L_37:
        /*00ac*/ 	.word	0x00000000
        /*00b0*/ 	.short	0x0003
        /*00b2*/ 	.short	0x0018
        /*00b4*/ 	.byte	0x00, 0xf0, 0x11, 0x00


	//----- nvinfo : EIATTR_KPARAM_INFO
	.align		4
.L_38:
        /*00b8*/ 	.byte	0x04, 0x17
        /*00ba*/ 	.short	(.L_40 - .L_39)
.L_39:
        /*00bc*/ 	.word	0x00000000
        /*00c0*/ 	.short	0x0002
        /*00c2*/ 	.short	0x0010
        /*00c4*/ 	.byte	0x00, 0xf4, 0x21, 0x00


	//----- nvinfo : EIATTR_KPARAM_INFO
	.align		4
.L_40:
        /*00c8*/ 	.byte	0x04, 0x17
        /*00ca*/ 	.short	(.L_42 - .L_41)
.L_41:
        /*00cc*/ 	.word	0x00000000
        /*00d0*/ 	.short	0x0001
        /*00d2*/ 	.short	0x0008
        /*00d4*/ 	.byte	0x00, 0xf4, 0x21, 0x00


	//----- nvinfo : EIATTR_KPARAM_INFO
	.align		4
.L_42:
        /*00d8*/ 	.byte	0x04, 0x17
        /*00da*/ 	.short	(.L_44 - .L_43)
.L_43:
        /*00dc*/ 	.word	0x00000000
        /*00e0*/ 	.short	0x0000
        /*00e2*/ 	.short	0x0000
        /*00e4*/ 	.byte	0x00, 0xf4, 0x21, 0x00


	//----- nvinfo : EIATTR_EXPLICIT_CLUSTER
	.align		4
.L_44:
        /*00e8*/ 	.byte	0x01, 0x3e
	.zero		2


	//----- nvinfo : EIATTR_CTA_PER_CLUSTER
	.align		4
        /*00ec*/ 	.byte	0x04, 0x3d
        /*00ee*/ 	.short	(.L_46 - .L_45)
.L_45:
        /*00f0*/ 	.word	0x00000004
        /*00f4*/ 	.word	0x00000001
        /*00f8*/ 	.word	0x00000001


	//----- nvinfo : EIATTR_AT_ENTRY_FRAGMENTS
	.align		4
.L_46:
        /*00fc*/ 	.byte	0x04, 0x4f
        /*00fe*/ 	.short	(.L_48 - .L_47)


	//   ....[0]....
.L_47:
        /*0100*/ 	.word	0x00000004


	//----- nvinfo : EIATTR_RESERVED_SMEM_USED
	.align		4
.L_48:
        /*0104*/ 	.byte	0x01, 0x41
	.zero		2


	//----- nvinfo : EIATTR_SPARSE_MMA_MASK
	.align		4
        /*0108*/ 	.byte	0x03, 0x50
        /*010a*/ 	.short	0x0000


	//----- nvinfo : EIATTR_TCGEN05_1CTA_USED
	.align		4
        /*010c*/ 	.byte	0x01, 0x51
	.zero		2


	//----- nvinfo : EIATTR_MAXREG_COUNT
	.align		4
        /*0110*/ 	.byte	0x03, 0x1b
        /*0112*/ 	.short	0x00ff


	//----- nvinfo : EIATTR_NUM_BARRIERS
	.align		4
        /*0114*/ 	.byte	0x02, 0x4c
        /*0116*/ 	.byte	0x01
	.zero		1


	//----- nvinfo : EIATTR_ANNOTATIONS
	.align		4
        /*0118*/ 	.byte	0x04, 0x55
        /*011a*/ 	.short	(.L_50 - .L_49)


	//   ....[0]....
.L_49:
        /*011c*/ 	.word	0x00000001
        /*0120*/ 	.byte	0x00, 0x0b, 0x00, 0x00, 0x01, 0x00, 0x00, 0x00, 0xf0, 0x1e, 0x00, 0x00, 0x01, 0x00, 0x00, 0x00
        /* <DEDUP_REMOVED lines=462> */
        /*1e10*/ 	.byte	0x90, 0xa1, 0x01, 0x00, 0x01, 0x00, 0x00, 0x00, 0x80, 0xa2, 0x01, 0x00


	//----- nvinfo : EIATTR_INT_WARP_WIDE_INSTR_OFFSETS
	.align		4
.L_50:
        /*1e1c*/ 	.byte	0x04, 0x31
        /*1e1e*/ 	.short	(.L_52 - .L_51)


	//   ....[0]....
.L_51:
        /*1e20*/ 	.word	0x00001980


	//   ....[1]....
        /*1e24*/ 	.word	0x00001990


	//   ....[2]....
        /*1e28*/ 	.word	0x00009b90


	//   ....[3]....
        /*1e2c*/ 	.word	0x00020dd0


	//   ....[4]....
        /*1e30*/ 	.word	0x00020e20


	//----- nvinfo : EIATTR_COOP_GROUP_MASK_REGIDS
	.align		4
.L_52:
        /*1e34*/ 	.byte	0x04, 0x29
        /*1e36*/ 	.short	(.L_54 - .L_53)


	//   ....[0]....
.L_53:
        /*1e38*/ 	.word	0xffffffff


	//   ....[1]....
        /*1e3c*/ 	.word	0xffffffff


	//   ....[2]....
        /*1e40*/ 	.word	0xffffffff


	//   ....[3]....
        /*1e44*/ 	.word	0xffffffff


	//----- nvinfo : EIATTR_COOP_GROUP_INSTR_OFFSETS
	.align		4
.L_54:
        /*1e48*/ 	.byte	0x04, 0x28
        /*1e4a*/ 	.short	(.L_56 - .L_55)


	//   ....[0]....
.L_55:
        /*1e4c*/ 	.word	0x00000070


	//   ....[1]....
        /*1e50*/ 	.word	0x00000330


	//   ....[2]....
        /*1e54*/ 	.word	0x00020c60


	//   ....[3]....
        /*1e58*/ 	.word	0x00020ed0


	//----- nvinfo : EIATTR_VRC_CTA_INIT_COUNT
	.align		4
.L_56:
        /*1e5c*/ 	.byte	0x02, 0x4a
        /*1e5e*/ 	.byte	0x80
	.zero		1


	//----- nvinfo : EIATTR_MBARRIER_INSTR_OFFSETS
	.align		4
        /*1e60*/ 	.byte	0x04, 0x39
        /*1e62*/ 	.short	(.L_58 - .L_57)


	//   ....[0]....
.L_57:
        /*1e64*/ 	.word	0x00001b50
        /*1e68*/ 	.word	0x000000ff
        /*1e6c*/ 	.word	0x00000000
        /*1e70*/ 	.short	0x0100
        /*1e72*/ 	.byte	0x0a
	.zero		1


	//   ....[1]....
        /*1e74*/ 	.word	0x00009ba0
        /*1e78*/ 	.word	0x000000ff
        /*1e7c*/ 	.word	0x0000c008
        /*1e80*/ 	.short	0x0100
        /*1e82*/ 	.byte	0x0d
	.zero		1


	//   ....[2]....
        /*1e84*/ 	.word	0x0000fd80
        /*1e88*/ 	.word	0x000000ff
        /*1e8c*/ 	.word	0x00000000
        /*1e90*/ 	.short	0x010a
        /*1e92*/ 	.byte	0x0a
	.zero		1


	//   ....[3]....
        /*1e94*/ 	.word	0x00017a30
        /*1e98*/ 	.word	0x000000ff
        /*1e9c*/ 	.word	0x00000000
        /*1ea0*/ 	.short	0x010a
        /*1ea2*/ 	.byte	0x0a
	.zero		1


	//   ....[4]....
        /*1ea4*/ 	.word	0x00017bc0
        /*1ea8*/ 	.word	0x000000ff
        /*1eac*/ 	.word	0x0000c000
        /*1eb0*/ 	.short	0x0108
        /*1eb2*/ 	.byte	0x0d
	.zero		1


	//   ....[5]....
        /*1eb4*/ 	.word	0x00017c10
        /*1eb8*/ 	.word	0x000000ff
        /*1ebc*/ 	.word	0x0000c008
        /*1ec0*/ 	.short	0x0108
        /*1ec2*/ 	.byte	0x0d
	.zero		1


	//   ....[6]....
        /*1ec4*/ 	.word	0x00020ef0
        /*1ec8*/ 	.word	0x000000ff
        /*1ecc*/ 	.word	0x00000000
        /*1ed0*/ 	.short	0x010a
        /*1ed2*/ 	.byte	0x0a
	.zero		1


	//   ....[7]....
        /*1ed4*/ 	.word	0x00020f20
        /*1ed8*/ 	.word	0x000000ff
        /*1edc*/ 	.word	0x00000000
        /*1ee0*/ 	.short	0x010a
        /*1ee2*/ 	.byte	0x0a
	.zero		1


	//----- nvinfo : EIATTR_NUM_MBARRIERS
	.align		4
.L_58:
        /*1ee4*/ 	.byte	0x03, 0x38
        /*1ee6*/ 	.short	0x0002


	//----- nvinfo : EIATTR_EXIT_INSTR_OFFSETS
	.align		4
        /*1ee8*/ 	.byte	0x04, 0x1c
        /*1eea*/ 	.short	(.L_60 - .L_59)


	//   ....[0]....
.L_59:
        /*1eec*/ 	.word	0x00020ee0


	//----- nvinfo : EIATTR_REQNTID
	.align		4
.L_60:
        /*1ef0*/ 	.byte	0x04, 0x10
        /*1ef2*/ 	.short	(.L_62 - .L_61)
.L_61:
        /*1ef4*/ 	.word	0x00000080
        /*1ef8*/ 	.word	0x00000001
        /*1efc*/ 	.word	0x00000001


	//----- nvinfo : EIATTR_CRS_STACK_SIZE
	.align		4
.L_62:
        /*1f00*/ 	.byte	0x04, 0x1e
        /*1f02*/ 	.short	(.L_64 - .L_63)
.L_63:
        /*1f04*/ 	.word	0x00000000


	//----- nvinfo : EIATTR_CBANK_PARAM_SIZE
	.align		4
.L_64:
        /*1f08*/ 	.byte	0x03, 0x19
        /*1f0a*/ 	.short	0x0050


	//----- nvinfo : EIATTR_PARAM_CBANK
	.align		4
        /*1f0c*/ 	.byte	0x04, 0x0a
        /*1f0e*/ 	.short	(.L_66 - .L_65)
	.align		4
.L_65:
        /*1f10*/ 	.word	index@(.nv.constant0.matmul_kernel)
        /*1f14*/ 	.short	0x0380
        /*1f16*/ 	.short	0x0050


	//----- nvinfo : EIATTR_SW_WAR
	.align		4
.L_66:
        /*1f18*/ 	.byte	0x04, 0x36
        /*1f1a*/ 	.short	(.L_68 - .L_67)
.L_67:
        /*1f1c*/ 	.word	0x00000008
.L_68:


//--------------------- .nv.compat                --------------------------
	.section	.nv.compat,"",@"SHT_CUDA_COMPAT_INFO"
	.align	4
        /*0000*/ 	.byte	0x02, 0x02, 0x02, 0x00, 0x02, 0x05, 0x05, 0x00, 0x02, 0x03, 0x00, 0x00, 0x02, 0x06, 0x01, 0x00


//--------------------- .nv.callgraph             --------------------------
	.section	.nv.callgraph,"",@"SHT_CUDA_CALLGRAPH"
	.align	4
	.sectionentsize	8
	.align		4
        /*0000*/ 	.word	0x00000000
	.align		4
        /*0004*/ 	.word	0xffffffff
	.align		4
        /*0008*/ 	.word	0x00000000
	.align		4
        /*000c*/ 	.word	0xfffffffe
	.align		4
        /*0010*/ 	.word	0x00000000
	.align		4
        /*0014*/ 	.word	0xfffffffd
	.align		4
        /*0018*/ 	.word	0x00000000
	.align		4
        /*001c*/ 	.word	0xfffffffc


//--------------------- .text.matmul_kernel       --------------------------
	.section	.text.matmul_kernel,"ax",@progbits
	.align	128
        .global         matmul_kernel
        .type           matmul_kernel,@function
        .size           matmul_kernel,(.L_x_20 - matmul_kernel)
        .other          matmul_kernel,@"STO_CUDA_ENTRY STV_DEFAULT"
matmul_kernel:
.text.matmul_kernel:
[----:B------:R-:W0:Y:S01]  /*0000*/  LDC R1, c[0x0][0x37c] ;  /* 0x0000df00ff017b82 */ /* 0x000e220000000800 */
[----:B------:R-:W1:Y:S01]  /*0010*/  S2R R234, SR_TID.X ;  /* 0x0000000000ea7919 */ /* 0x000e620000002100 */
[----:B0-----:R-:W-:Y:S01]  /*0020*/  VIADD R1, R1, 0xfffffb70 ;  /* 0xfffffb7001017836 */ /* 0x001fe20000000000 */
[----:B-1----:R-:W-:-:S13]  /*0030*/  ISETP.GE.U32.AND P0, PT, R234, 0x20, PT ;  /* 0x00000020ea00780c */ /* 0x002fda0003f06070 */
[----:B------:R-:W-:Y:S02]  /*0040*/  VOTEU.ANY UP0, P0 ;  /* 0x0000000000ff7886 */ /* 0x000fe40000000100 */
[----:B------:R-:W-:Y:S05]  /*0050*/  BRA.U UP0, `(.L_x_0) ;  /* 0x0000000100b87547 */ /* 0x000fea000b800000 */
[----:B------:R-:W0:Y:S01]  /*0060*/  S2UR UR6, SR_CgaCtaId ;  /* 0x00000000000679c3 */ /* 0x000e220000008800 */
[----:B------:R-:W-:Y:S01]  /*0070*/  NOP ;  /* 0x0000000000007918 */ /* 0x000fe20000000000 */
[----:B------:R-:W-:Y:S02]  /*0080*/  UMOV UR4, 0x40 ;  /* 0x0000004000047882 */ /* 0x000fe40000000000 */
[----:B0-----:R-:W-:-:S09]  /*0090*/  ULEA UR4, UR6, UR4, 0x18 ;  /* 0x0000000406047291 */ /* 0x001fd2000f8ec0ff */
[----:B------:R-:W0:Y:S01]  /*00a0*/  LDS.U8 R0, [UR4] ;  /* 0x00000004ff007984 */ /* 0x000e220008000000 */
[----:B------:R-:W-:Y:S02]  /*00b0*/  UMOV UR4, 0x400 ;  /* 0x0000040000047882 */ /* 0x000fe40000000000 */
[----:B------:R-:W-:Y:S01]  /*00c0*/  ULEA UR4, UR6, UR4, 0x18 ;  /* 0x0000000406047291 */ /* 0x000fe2000f8ec0ff */
[----:B0-----:R-:W-:-:S13]  /*00d0*/  ISETP.NE.AND P0, PT, R0, RZ, PT ;  /* 0x000000ff0000720c */ /* 0x001fda0003f05270 */
[----:B------:R-:W-:Y:S05]  /*00e0*/  @P0 BRA `(.L_x_1) ;  /* 0x00000000007c0947 */ /* 0x000fea0003800000 */
[----:B------:R-:W-:-:S13]  /*00f0*/  ELECT P0, URZ, PT ;  /* 0x0000000000ff782f */ /* 0x000fda0003800000 */
[----:B------:R-:W-:Y:S05]  /*0100*/  @!P0 BRA `(.L_x_2) ;  /* 0x0000000000848947 */ /* 0x000fea0003800000 */
[----:B------:R-:W-:Y:S01]  /*0110*/  UMOV UR5, 0x8 ;  /* 0x0000000800057882 */ /* 0x000fe20000000000 */
[----:B------:R-:W-:Y:S02]  /*0120*/  IMAD.MOV.U32 R4, RZ, RZ, 0x1 ;  /* 0x00000001ff047424 */ /* 0x000fe400078e00ff */
[----:B------:R-:W-:Y:S02]  /*0130*/  IMAD.MOV.U32 R5, RZ, RZ, 0xff ;  /* 0x000000ffff057424 */ /* 0x000fe400078e00ff */
[----:B------:R-:W-:Y:S04]  /*0140*/  DEPBAR.LE SB0, 0x36 ;  /* 0x00008d800000791a */ /* 0x000fe80000000000 */
[----:B------:R-:W0:Y:S02]  /*0150*/  UTCATOMSWS.FIND_AND_SET.ALIGN UP1, UR5, UR5 ;  /* 0x00000005000575e3 */ /* 0x000e240008020800 */
[----:B0-----:R-:W-:-:S04]  /*0160*/  PLOP3.LUT P0, PT, PT, PT, UP1, 0x80, 0x8 ;  /* 0x000000000008781c */ /* 0x001fc80003f0f018 */
[----:B------:R-:W-:-:S04]  /*0170*/  SEL R0, RZ, 0xffffffff, !P0 ;  /* 0xffffffffff007807 */ /* 0x000fc80004000000 */
[----:B------:R-:W-:Y:S01]  /*0180*/  ISETP.NE.AND P0, PT, R0, RZ, PT ;  /* 0x000000ff0000720c */ /* 0x000fe20003f05270 */
[----:B------:R-:W-:-:S12]  /*0190*/  IMAD.U32 R0, RZ, RZ, UR5 ;  /* 0x00000005ff007e24 */ /* 0x000fd8000f8e00ff */
[----:B------:R-:W-:Y:S05]  /*01a0*/  @P0 BRA `(.L_x_3) ;  /* 0x0000000000240947 */ /* 0x000fea0003800000 */
.L_x_4:
[----:B------:R-:W-:Y:S05]  /*01b0*/  NANOSLEEP 0x64 ;  /* 0x000000640000795d */ /* 0x000fea0003800000 */
[----:B------:R-:W-:-:S05]  /*01c0*/  UMOV UR5, 0x8 ;  /* 0x0000000800057882 */ /* 0x000fca0000000000 */
[----:B------:R-:W-:Y:S04]  /*01d0*/  DEPBAR.LE SB0, 0x36 ;  /* 0x00008d800000791a */ /* 0x000fe80000000000 */
[----:B------:R-:W0:Y:S02]  /*01e0*/  UTCATOMSWS.FIND_AND_SET.ALIGN UP1, UR5, UR5 ;  /* 0x00000005000575e3 */ /* 0x000e240008020800 */
[----:B0-----:R-:W-:-:S04]  /*01f0*/  PLOP3.LUT P0, PT, PT, PT, UP1, 0x80, 0x8 ;  /* 0x000000000008781c */ /* 0x001fc80003f0f018 */
[----:B------:R-:W-:-:S04]  /*0200*/  SEL R0, RZ, 0xffffffff, !P0 ;  /* 0xffffffffff007807 */ /* 0x000fc80004000000 */
[----:B------:R-:W-:Y:S01]  /*0210*/  ISETP.NE.AND P0, PT, R0, RZ, PT ;  /* 0x000000ff0000720c */ /* 0x000fe20003f05270 */
[----:B------:R-:W-:-:S12]  /*0220*/  IMAD.U32 R0, RZ, RZ, UR5 ;  /* 0x00000005ff007e24 */ /* 0x000fd8000f8e00ff */
[----:B------:R-:W-:Y:S05]  /*0230*/  @!P0 BRA `(.L_x_4) ;  /* 0xfffffffc00dc8947 */ /* 0x000fea000383ffff */
.L_x_3:
[C---:B------:R-:W-:Y:S01]  /*0240*/  VIADD R3, R0.reuse, 0x10 ;  /* 0x0000001000037836 */ /* 0x040fe20000000000 */
[----:B------:R-:W-:Y:S01]  /*0250*/  UMOV UR5, 0x50 ;  /* 0x0000005000057882 */ /* 0x000fe20000000000 */
[----:B------:R-:W-:Y:S01]  /*0260*/  SHF.L.U32 R2, R5, R0, RZ ;  /* 0x0000000005027219 */ /* 0x000fe200000006ff */
[----:B------:R-:W-:Y:S01]  /*0270*/  ULEA UR5, UR6, UR5, 0x18 ;  /* 0x0000000506057291 */ /* 0x000fe2000f8ec0ff */
[----:B------:R-:W-:Y:S01]  /*0280*/  IMAD.SHL.U32 R0, R0, 0x20, RZ ;  /* 0x0000002000007824 */ /* 0x000fe200078e00ff */
[----:B------:R-:W-:-:S04]  /*0290*/  SHF.L.U32 R3, R4, R3, RZ ;  /* 0x0000000304037219 */ /* 0x000fc800000006ff */
[----:B------:R-:W-:-:S05]  /*02a0*/  LOP3.LUT R2, R3, R2, RZ, 0xfc, !PT ;  /* 0x0000000203027212 */ /* 0x000fca00078efcff */
[----:B------:R0:W-:Y:S04]  /*02b0*/  ATOMS.OR RZ, [UR5], R2 ;  /* 0x00000002ffff798c */ /* 0x0001e8000b000005 */
[----:B------:R0:W-:Y:S01]  /*02c0*/  STS [UR4], R0 ;  /* 0x00000000ff007988 */ /* 0x0001e20008000804 */
[----:B------:R-:W-:Y:S05]  /*02d0*/  BRA `(.L_x_2) ;  /* 0x0000000000107947 */ /* 0x000fea0003800000 */
.L_x_1:
[----:B------:R-:W-:Y:S01]  /*02e0*/  IMAD.MOV.U32 R0, RZ, RZ, -0x1 ;  /* 0xffffffffff007424 */ /* 0x000fe200078e00ff */
[----:B------:R-:W-:-:S04]  /*02f0*/  MOV R2, 0x320 ;  /* 0x0000032000027802 */ /* 0x000fc80000000f00 */
[----:B------:R0:W-:Y:S03]  /*0300*/  STS [UR4], R0 ;  /* 0x00000000ff007988 */ /* 0x0001e60008000804 */
[----:B0-----:R-:W-:Y:S05]  /*0310*/  CALL.REL.NOINC `($__internal_1_$__cuda_sm10x_tcgen05_guardrail_trap_phase_invalid_during_alloc) ;  /* 0x0000020c00187944 */ /* 0x001fea0003c00000 */
.L_x_2:
[----:B------:R-:W-:Y:S05]  /*0320*/  WARPSYNC.ALL ;  /* 0x0000000000007948 */ /* 0x000fea0003800000 */
[----:B------:R-:W-:Y:S01]  /*0330*/  NOP ;  /* 0x0000000000007918 */ /* 0x000fe20000000000 */
.L_x_0:
[----:B------:R-:W1:Y:S08]  /*0340*/  LDC.64 R84, c[0x0][0x398] ;  /* 0x0000e600ff547b82 */ /* 0x000e700000000a00 */
[----:B------:R-:W2:Y:S02]  /*0350*/  S2UR UR5, SR_CgaSize ;  /* 0x00000000000579c3 */ /* 0x000ea40000008a00 */
[----:B--2---:R-:W-:-:S12]  /*0360*/  UIMAD UR5, UR5, -0xa0, URZ ;  /* 0xffffff60050578a4 */ /* 0x004fd8000f8e02ff */
[----:B------:R-:W2:Y:S01]  /*0370*/  LDCU UR5, c[0x0][UR5+0x2b0] ;  /* 0x00005600050577ac */ /* 0x000ea20008000800 */
[----:B------:R-:W-:Y:S02]  /*0380*/  LOP3.LUT R46, R234, 0x7f, RZ, 0xc0, !PT ;  /* 0x0000007fea2e7812 */ /* 0x000fe400078ec0ff */
[----:B------:R-:W-:Y:S01]  /*0390*/  SHF.R.U32.HI R87, RZ, 0x6, R234 ;  /* 0x00000006ff577819 */ /* 0x000fe200000116ea */
[----:B------:R-:W-:Y:S01]  /*03a0*/  UMOV UR13, 0x400 ;  /* 0x00000400000d7882 */ /* 0x000fe20000000000 */
[----:B------:R-:W3:Y:S01]  /*03b0*/  LDCU UR8, c[0x0][0x3a4] ;  /* 0x00007480ff0877ac */ /* 0x000ee20008000800 */
[----:B------:R-:W4:Y:S01]  /*03c0*/  S2UR UR4, SR_CTAID.X ;  /* 0x00000000000479c3 */ /* 0x000f220000002500 */
[----:B------:R-:W-:Y:S01]  /*03d0*/  SGXT.U32 R87, R87, 0x1 ;  /* 0x000000015757781a */ /* 0x000fe20000000000 */
[----:B------:R-:W0:Y:S01]  /*03e0*/  LDCU.128 UR16, c[0x0][0x380] ;  /* 0x00007000ff1077ac */ /* 0x000e220008000c00 */
[----:B------:R-:W-:-:S05]  /*03f0*/  UMOV UR6, 0x1 ;  /* 0x0000000100067882 */ /* 0x000fca0000000000 */
[----:B------:R-:W5:Y:S01]  /*0400*/  LDC R94, c[0x0][0x3a0] ;  /* 0x0000e800ff5e7b82 */ /* 0x000f620000000800 */
[----:B01----:R-:W-:Y:S01]  /*0410*/  VIADD R0, R85, 0xff ;  /* 0x000000ff55007836 */ /* 0x003fe20000000000 */
[----:B------:R-:W-:-:S06]  /*0420*/  IABS R88, R85 ;  /* 0x0000005500587213 */ /* 0x000fcc0000000000 */
[----:B------:R-:W0:Y:S01]  /*0430*/  LDC.64 R112, c[0x0][0x3a8] ;  /* 0x0000ea00ff707b82 */ /* 0x000e220000000a00 */
[----:B------:R-:W-:Y:S02]  /*0440*/  SHF.R.S32.HI R3, RZ, 0x1f, R0 ;  /* 0x0000001fff037819 */ /* 0x000fe40000011400 */
[----:B----4-:R-:W-:Y:S02]  /*0450*/  I2FP.F32.U32 R5, UR4 ;  /* 0x0000000400057c45 */ /* 0x010fe40008201000 */
[----:B------:R-:W-:-:S03]  /*0460*/  LEA.HI R3, R3, R0, RZ, 0x8 ;  /* 0x0000000003037211 */ /* 0x000fc600078f40ff */
[----:B--2---:R-:W-:Y:S01]  /*0470*/  FMUL R5, R5, UR5 ;  /* 0x0000000505057c20 */ /* 0x004fe20008400000 */
[----:B------:R-:W-:Y:S01]  /*0480*/  SHF.R.S32.HI R3, RZ, 0x8, R3 ;  /* 0x00000008ff037819 */ /* 0x000fe20000011403 */
[----:B------:R-:W1:Y:S01]  /*0490*/  S2UR UR5, SR_CgaCtaId ;  /* 0x00000000000579c3 */ /* 0x000e620000008800 */
[C---:B-----5:R-:W-:Y:S02]  /*04a0*/  VIADD R15, R94.reuse, 0xffffffdc ;  /* 0xffffffdc5e0f7836 */ /* 0x060fe40000000000 */
[C---:B------:R-:W-:Y:S01]  /*04b0*/  VIADD R14, R94.reuse, 0xffffffdd ;  /* 0xffffffdd5e0e7836 */ /* 0x040fe20000000000 */
[----:B------:R-:W-:Y:S01]  /*04c0*/  F2I.U32.TRUNC.NTZ R5, R5 ;  /* 0x0000000500057305 */ /* 0x000fe2000020f000 */
[----:B------:R-:W-:Y:S02]  /*04d0*/  IMAD.SHL.U32 R4, R3, 0x8, RZ ;  /* 0x0000000803047824 */ /* 0x000fe400078e00ff */
[C---:B------:R-:W-:Y:S02]  /*04e0*/  VIADD R18, R94.reuse, 0xffffffdf ;  /* 0xffffffdf5e127836 */ /* 0x040fe40000000000 */
[C---:B------:R-:W-:Y:S01]  /*04f0*/  VIADD R19, R94.reuse, 0xffffffd8 ;  /* 0xffffffd85e137836 */ /* 0x040fe20000000000 */
[----:B------:R-:W-:Y:S01]  /*0500*/  IABS R7, R4 ;  /* 0x0000000400077213 */ /* 0x000fe20000000000 */
[----:B------:R-:W-:-:S02]  /*0510*/  VIADD R22, R94, 0xffffffdb ;  /* 0xffffffdb5e167836 */ /* 0x000fc40000000000 */
[C---:B------:R-:W-:Y:S01]  /*0520*/  VIADD R23, R94.reuse, 0xffffffd4 ;  /* 0xffffffd45e177836 */ /* 0x040fe20000000000 */
[----:B------:R-:W2:Y:S01]  /*0530*/  I2F.RP R0, R7 ;  /* 0x0000000700007306 */ /* 0x000ea20000209400 */
[C---:B------:R-:W-:Y:S02]  /*0540*/  VIADD R26, R94.reuse, 0xffffffd7 ;  /* 0xffffffd75e1a7836 */ /* 0x040fe40000000000 */
[C---:B------:R-:W-:Y:S02]  /*0550*/  VIADD R27, R94.reuse, 0xffffffd0 ;  /* 0xffffffd05e1b7836 */ /* 0x040fe40000000000 */
[C---:B------:R-:W-:Y:S02]  /*0560*/  VIADD R28, R94.reuse, 0xffffffd1 ;  /* 0xffffffd15e1c7836 */ /* 0x040fe40000000000 */
[C---:B------:R-:W-:Y:S02]  /*0570*/  VIADD R29, R94.reuse, 0xffffffd2 ;  /* 0xffffffd25e1d7836 */ /* 0x040fe40000000000 */
[----:B------:R-:W-:Y:S01]  /*0580*/  VIADD R42, R94, 0xffffffd3 ;  /* 0xffffffd35e2a7836 */ /* 0x000fe20000000000 */
[----:B-1----:R-:W-:-:S02]  /*0590*/  USHF.L.U32 UR4, UR5, 0x7, URZ ;  /* 0x0000000705047899 */ /* 0x002fc400080006ff */
[----:B------:R-:W-:Y:S02]  /*05a0*/  ULEA UR13, UR5, UR13, 0x18 ;  /* 0x0000000d050d7291 */ /* 0x000fe4000f8ec0ff */
[----:B------:R-:W-:Y:S01]  /*05b0*/  ULOP3.LUT UR4, UR4, 0x180, URZ, 0xc0, !UPT ;  /* 0x0000018004047892 */ /* 0x000fe2000f8ec0ff */
[----:B--2---:R-:W1:Y:S01]  /*05c0*/  MUFU.RCP R0, R0 ;  /* 0x0000000000007308 */ /* 0x004e620000001000 */
[----:B------:R-:W-:Y:S01]  /*05d0*/  UIADD3 UR10, UPT, UPT, UR13, 0xc000, URZ ;  /* 0x0000c0000d0a7890 */ /* 0x000fe2000fffe0ff */
[----:B-1----:R-:W-:Y:S01]  /*05e0*/  VIADD R2, R0, 0xffffffe ;  /* 0x0ffffffe00027836 */ /* 0x002fe20000000000 */
[----:B------:R-:W-:-:S05]  /*05f0*/  IABS R0, R5 ;  /* 0x0000000500007213 */ /* 0x000fca0000000000 */
[----:B------:R1:W2:Y:S02]  /*0600*/  F2I.FTZ.U32.TRUNC.NTZ R3, R2 ;  /* 0x0000000200037305 */ /* 0x0002a4000021f000 */
[----:B-1----:R-:W-:Y:S02]  /*0610*/  IMAD.MOV.U32 R2, RZ, RZ, RZ ;  /* 0x000000ffff027224 */ /* 0x002fe400078e00ff */
[----:B--2---:R-:W-:-:S04]  /*0620*/  IMAD.MOV R6, RZ, RZ, -R3 ;  /* 0x000000ffff067224 */ /* 0x004fc800078e0a03 */
[----:B------:R-:W-:Y:S01]  /*0630*/  IMAD R9, R6, R7, RZ ;  /* 0x0000000706097224 */ /* 0x000fe200078e02ff */
[----:B------:R-:W-:-:S03]  /*0640*/  IABS R6, R4 ;  /* 0x0000000400067213 */ /* 0x000fc60000000000 */
[----:B------:R-:W-:-:S04]  /*0650*/  IMAD.HI.U32 R3, R3, R9, R2 ;  /* 0x0000000903037227 */ /* 0x000fc800078e0002 */
[----:B------:R-:W-:Y:S02]  /*0660*/  IMAD.MOV R2, RZ, RZ, -R6 ;  /* 0x000000ffff027224 */ /* 0x000fe400078e0a06 */
[----:B------:R-:W-:-:S04]  /*0670*/  IMAD.HI.U32 R3, R3, R0, RZ ;  /* 0x0000000003037227 */ /* 0x000fc800078e00ff */
[----:B------:R-:W-:Y:S01]  /*0680*/  IMAD R0, R3, R2, R0 ;  /* 0x0000000203007224 */ /* 0x000fe200078e0200 */
[----:B------:R-:W-:Y:S04]  /*0690*/  BAR.SYNC.DEFER_BLOCKING 0x0 ;  /* 0x0000000000007b1d */ /* 0x000fe80000010000 */
[----:B------:R-:W-:-:S13]  /*06a0*/  ISETP.GT.U32.AND P1, PT, R7, R0, PT ;  /* 0x000000000700720c */ /* 0x000fda0003f24070 */
[----:B------:R-:W-:Y:S02]  /*06b0*/  @!P1 IMAD.IADD R0, R0, 0x1, -R7 ;  /* 0x0000000100009824 */ /* 0x000fe400078e0a07 */
[----:B------:R-:W-:Y:S01]  /*06c0*/  @!P1 VIADD R3, R3, 0x1 ;  /* 0x0000000103039836 */ /* 0x000fe20000000000 */
[----:B------:R-:W-:Y:S02]  /*06d0*/  ISETP.NE.AND P1, PT, R4, RZ, PT ;  /* 0x000000ff0400720c */ /* 0x000fe40003f25270 */
[----:B------:R-:W-:Y:S02]  /*06e0*/  ISETP.GE.U32.AND P0, PT, R0, R7, PT ;  /* 0x000000070000720c */ /* 0x000fe40003f06070 */
[----:B------:R-:W-:-:S04]  /*06f0*/  LOP3.LUT R0, R5, R4, RZ, 0x3c, !PT ;  /* 0x0000000405007212 */ /* 0x000fc800078e3cff */
[----:B------:R-:W-:Y:S01]  /*0700*/  ISETP.GE.AND P2, PT, R0, RZ, PT ;  /* 0x000000ff0000720c */ /* 0x000fe20003f46270 */
[----:B------:R-:W-:-:S06]  /*0710*/  VIADD R0, R84, 0x1ff ;  /* 0x000001ff54007836 */ /* 0x000fcc0000000000 */
[----:B------:R-:W-:-:S04]  /*0720*/  @P0 VIADD R3, R3, 0x1 ;  /* 0x0000000103030836 */ /* 0x000fc80000000000 */
[----:B------:R-:W-:Y:S01]  /*0730*/  IMAD.MOV.U32 R2, RZ, RZ, R3 ;  /* 0x000000ffff027224 */ /* 0x000fe200078e0003 */
[----:B------:R-:W-:-:S03]  /*0740*/  SHF.R.S32.HI R3, RZ, 0x1f, R0 ;  /* 0x0000001fff037819 */ /* 0x000fc60000011400 */
[----:B------:R-:W-:Y:S01]  /*0750*/  @!P2 IMAD.MOV R2, RZ, RZ, -R2 ;  /* 0x000000ffff02a224 */ /* 0x000fe200078e0a02 */
[----:B------:R-:W-:Y:S02]  /*0760*/  @!P1 LOP3.LUT R2, RZ, R4, RZ, 0x33, !PT ;  /* 0x00000004ff029212 */ /* 0x000fe400078e33ff */
[----:B------:R-:W-:-:S03]  /*0770*/  LEA.HI R3, R3, R0, RZ, 0x9 ;  /* 0x0000000003037211 */ /* 0x000fc600078f48ff */
[----:B------:R-:W-:Y:S02]  /*0780*/  IMAD.SHL.U32 R6, R2, 0x8, RZ ;  /* 0x0000000802067824 */ /* 0x000fe400078e00ff */
[----:B------:R-:W-:-:S03]  /*0790*/  IMAD.MOV R2, RZ, RZ, -R2 ;  /* 0x000000ffff027224 */ /* 0x000fc600078e0a02 */
[----:B------:R-:W-:Y:S01]  /*07a0*/  LEA.HI.SX32 R3, R3, -R6, 0x17 ;  /* 0x8000000603037211 */ /* 0x000fe200078fbaff */
[----:B------:R-:W-:-:S03]  /*07b0*/  IMAD R8, R4, R2, R5 ;  /* 0x0000000204087224 */ /* 0x000fc600078e0205 */
[----:B------:R-:W-:-:S04]  /*07c0*/  VIMNMX R11, PT, PT, R3, 0x8, PT ;  /* 0x00000008030b7848 */ /* 0x000fc80003fe0100 */
[-C--:B------:R-:W-:Y:S02]  /*07d0*/  IABS R7, R11.reuse ;  /* 0x0000000b00077213 */ /* 0x080fe40000000000 */
[----:B------:R-:W-:Y:S02]  /*07e0*/  IABS R4, R11 ;  /* 0x0000000b00047213 */ /* 0x000fe40000000000 */
[----:B------:R-:W1:Y:S08]  /*07f0*/  I2F.RP R0, R7 ;  /* 0x0000000700007306 */ /* 0x000e700000209400 */
[----:B-1----:R-:W1:Y:S02]  /*0800*/  MUFU.RCP R0, R0 ;  /* 0x0000000000007308 */ /* 0x002e640000001000 */
[----:B-1----:R-:W-:-:S02]  /*0810*/  VIADD R3, R0, 0xffffffe ;  /* 0x0ffffffe00037836 */ /* 0x002fc40000000000 */
[----:B------:R-:W-:-:S04]  /*0820*/  IMAD.MOV R0, RZ, RZ, -R4 ;  /* 0x000000ffff007224 */ /* 0x000fc800078e0a04 */
[----:B------:R-:W1:Y:S08]  /*0830*/  I2F.RP R4, R88 ;  /* 0x0000005800047306 */ /* 0x000e700000209400 */
[----:B------:R-:W2:Y:S08]  /*0840*/  F2I.FTZ.U32.TRUNC.NTZ R3, R3 ;  /* 0x0000000300037305 */ /* 0x000eb0000021f000 */
[----:B-1----:R-:W-:Y:S01]  /*0850*/  MUFU.RCP R4, R4 ;  /* 0x0000000400047308 */ /* 0x002fe20000001000 */
[----:B--2---:R-:W-:-:S04]  /*0860*/  IMAD.MOV R9, RZ, RZ, -R3 ;  /* 0x000000ffff097224 */ /* 0x004fc800078e0a03 */
[----:B------:R-:W-:Y:S01]  /*0870*/  IMAD.MOV.U32 R2, RZ, RZ, R9 ;  /* 0x000000ffff027224 */ /* 0x000fe200078e0009 */
[----:B------:R-:W-:-:S03]  /*0880*/  IABS R9, R8 ;  /* 0x0000000800097213 */ /* 0x000fc60000000000 */
[----:B------:R-:W-:Y:S02]  /*0890*/  IMAD R5, R2, R7, RZ ;  /* 0x0000000702057224 */ /* 0x000fe400078e02ff */
[----:B------:R-:W-:-:S04]  /*08a0*/  IMAD.MOV.U32 R2, RZ, RZ, RZ ;  /* 0x000000ffff027224 */ /* 0x000fc800078e00ff */
[----:B------:R-:W-:Y:S01]  /*08b0*/  IMAD.HI.U32 R2, R3, R5, R2 ;  /* 0x0000000503027227 */ /* 0x000fe200078e0002 */
[----:B------:R-:W-:-:S04]  /*08c0*/  IABS R5, R84 ;  /* 0x0000005400057213 */ /* 0x000fc80000000000 */
[----:B------:R-:W1:Y:S01]  /*08d0*/  I2F.RP R3, R5 ;  /* 0x0000000500037306 */ /* 0x000e620000209400 */
[----:B------:R-:W-:-:S04]  /*08e0*/  IMAD.HI.U32 R2, R2, R9, RZ ;  /* 0x0000000902027227 */ /* 0x000fc800078e00ff */
[----:B------:R-:W-:-:S05]  /*08f0*/  IMAD R0, R2, R0, R9 ;  /* 0x0000000002007224 */ /* 0x000fca00078e0209 */
[----:B------:R-:W-:Y:S01]  /*0900*/  ISETP.GT.U32.AND P1, PT, R7, R0, PT ;  /* 0x000000000700720c */ /* 0x000fe20003f24070 */
[----:B-1----:R-:W1:-:S12]  /*0910*/  MUFU.RCP R3, R3 ;  /* 0x0000000300037308 */ /* 0x002e580000001000 */
[----:B------:R-:W-:Y:S02]  /*0920*/  @!P1 IMAD.IADD R0, R0, 0x1, -R7 ;  /* 0x0000000100009824 */ /* 0x000fe400078e0a07 */
[----:B------:R-:W-:Y:S01]  /*0930*/  @!P1 VIADD R2, R2, 0x1 ;  /* 0x0000000102029836 */ /* 0x000fe20000000000 */
[----:B------:R-:W-:Y:S02]  /*0940*/  ISETP.NE.AND P1, PT, R11, RZ, PT ;  /* 0x000000ff0b00720c */ /* 0x000fe40003f25270 */
[----:B------:R-:W-:Y:S02]  /*0950*/  ISETP.GE.U32.AND P0, PT, R0, R7, PT ;  /* 0x000000070000720c */ /* 0x000fe40003f06070 */
[----:B------:R-:W-:-:S04]  /*0960*/  LOP3.LUT R0, R8, R11, RZ, 0x3c, !PT ;  /* 0x0000000b08007212 */ /* 0x000fc800078e3cff */
[----:B------:R-:W-:-:S07]  /*0970*/  ISETP.GE.AND P2, PT, R0, RZ, PT ;  /* 0x000000ff0000720c */ /* 0x000fce0003f46270 */
[----:B------:R-:W-:-:S04]  /*0980*/  @P0 VIADD R2, R2, 0x1 ;  /* 0x0000000102020836 */ /* 0x000fc80000000000 */
[----:B------:R-:W-:Y:S02]  /*0990*/  IMAD.MOV.U32 R9, RZ, RZ, R2 ;  /* 0x000000ffff097224 */ /* 0x000fe400078e0002 */
[----:B-1----:R-:W-:Y:S02]  /*09a0*/  VIADD R2, R3, 0xffffffe ;  /* 0x0ffffffe03027836 */ /* 0x002fe40000000000 */
[----:B------:R-:W-:Y:S01]  /*09b0*/  @!P2 IMAD.MOV R9, RZ, RZ, -R9 ;  /* 0x000000ffff09a224 */ /* 0x000fe200078e0a09 */
[----:B------:R-:W-:Y:S01]  /*09c0*/  @!P1 LOP3.LUT R9, RZ, R11, RZ, 0x33, !PT ;  /* 0x0000000bff099212 */ /* 0x000fe200078e33ff */
[----:B------:R-:W1:Y:S04]  /*09d0*/  F2I.FTZ.U32.TRUNC.NTZ R3, R2 ;  /* 0x0000000200037305 */ /* 0x000e68000021f000 */
[----:B------:R-:W-:-:S04]  /*09e0*/  IMAD.MOV R0, RZ, RZ, -R9 ;  /* 0x000000ffff007224 */ /* 0x000fc800078e0a09 */
[----:B------:R-:W-:Y:S02]  /*09f0*/  IMAD R0, R11, R0, R8 ;  /* 0x000000000b007224 */ /* 0x000fe400078e0208 */
[----:B------:R-:W-:Y:S02]  /*0a00*/  VIADD R11, R94, 0xffffffc0 ;  /* 0xffffffc05e0b7836 */ /* 0x000fe40000000000 */
[----:B------:R-:W-:Y:S02]  /*0a10*/  IMAD.IADD R0, R6, 0x1, R0 ;  /* 0x0000000106007824 */ /* 0x000fe400078e0200 */
[----:B------:R-:W2:Y:S01]  /*0a20*/  LDS R6, [UR13] ;  /* 0x0000000dff067984 */ /* 0x000ea20008000800 */
[----:B-1----:R-:W-:Y:S02]  /*0a30*/  IMAD.MOV R2, RZ, RZ, -R3 ;  /* 0x000000ffff027224 */ /* 0x002fe400078e0a03 */
[----:B------:R-:W-:Y:S02]  /*0a40*/  LEA R0, R0, UR4, 0x9 ;  /* 0x0000000400007c11 */ /* 0x000fe4000f8e48ff */
[----:B------:R-:W-:-:S02]  /*0a50*/  IMAD R7, R2, R5, RZ ;  /* 0x0000000502077224 */ /* 0x000fc400078e02ff */
[----:B------:R-:W-:Y:S02]  /*0a60*/  IMAD.MOV.U32 R2, RZ, RZ, RZ ;  /* 0x000000ffff027224 */ /* 0x000fe400078e00ff */
[----:B------:R-:W-:Y:S02]  /*0a70*/  IMAD.IADD R10, R46, 0x1, R0 ;  /* 0x000000012e0a7824 */ /* 0x000fe400078e0200 */
[----:B------:R-:W-:-:S03]  /*0a80*/  IMAD.HI.U32 R2, R3, R7, R2 ;  /* 0x0000000703027227 */ /* 0x000fc600078e0002 */
[----:B------:R-:W-:Y:S01]  /*0a90*/  IABS R0, R10 ;  /* 0x0000000a00007213 */ /* 0x000fe20000000000 */
[----:B------:R-:W-:Y:S01]  /*0aa0*/  VIADD R3, R4, 0xffffffe ;  /* 0x0ffffffe04037836 */ /* 0x000fe20000000000 */
[----:B------:R-:W-:Y:S01]  /*0ab0*/  BAR.SYNC.DEFER_BLOCKING 0x0 ;  /* 0x0000000000007b1d */ /* 0x000fe20000010000 */
[----:B------:R-:W-:Y:S02]  /*0ac0*/  ISETP.GE.AND P2, PT, R10, RZ, PT ;  /* 0x000000ff0a00720c */ /* 0x000fe40003f46270 */
[----:B------:R-:W-:-:S03]  /*0ad0*/  IMAD.HI.U32 R2, R2, R0, RZ ;  /* 0x0000000002027227 */ /* 0x000fc600078e00ff */
[----:B------:R-:W1:Y:S01]  /*0ae0*/  F2I.FTZ.U32.TRUNC.NTZ R3, R3 ;  /* 0x0000000300037305 */ /* 0x000e62000021f000 */
[----:B------:R-:W-:Y:S01]  /*0af0*/  IMAD.MOV R2, RZ, RZ, -R2 ;  /* 0x000000ffff027224 */ /* 0x000fe200078e0a02 */
[----:B------:R4:W-:Y:S03]  /*0b00*/  STL [R1+0x364], R10 ;  /* 0x0003640a01007387 */ /* 0x0009e60000100800 */
[----:B------:R-:W-:Y:S02]  /*0b10*/  IMAD R4, R5, R2, R0 ;  /* 0x0000000205047224 */ /* 0x000fe400078e0200 */
[----:B------:R-:W-:Y:S02]  /*0b20*/  IMAD.SHL.U32 R0, R9, 0x100, RZ ;  /* 0x0000010009007824 */ /* 0x000fe400078e00ff */
[----:B------:R-:W-:Y:S01]  /*0b30*/  IMAD.MOV.U32 R2, RZ, RZ, RZ ;  /* 0x000000ffff027224 */ /* 0x000fe200078e00ff */
[----:B------:R-:W-:-:S02]  /*0b40*/  ISETP.GT.U32.AND P0, PT, R5, R4, PT ;  /* 0x000000040500720c */ /* 0x000fc40003f04070 */
[----:B------:R-:W-:Y:S01]  /*0b50*/  LOP3.LUT R87, R0, R87, RZ, 0xfc, !PT ;  /* 0x0000005700577212 */ /* 0x000fe200078efcff */
[----:B----4-:R-:W-:Y:S02]  /*0b60*/  VIADD R10, R94, 0xffffffc6 ;  /* 0xffffffc65e0a7836 */ /* 0x010fe40000000000 */
[----:B-1----:R-:W-:Y:S01]  /*0b70*/  IMAD.MOV R7, RZ, RZ, -R3 ;  /* 0x000000ffff077224 */ /* 0x002fe200078e0a03 */
[----:B------:R-:W-:Y:S02]  /*0b80*/  IABS R89, R87 ;  /* 0x0000005700597213 */ /* 0x000fe40000000000 */
[----:B--2---:R-:W-:Y:S01]  /*0b90*/  R2UR UR12, R6 ;  /* 0x00000000060c72ca */ /* 0x004fe200000e0000 */
[----:B------:R-:W-:Y:S02]  /*0ba0*/  IMAD R7, R7, R88, RZ ;  /* 0x0000005807077224 */ /* 0x000fe400078e02ff */
[----:B------:R-:W-:Y:S02]  /*0bb0*/  VIADD R6, R94, 0xffffffca ;  /* 0xffffffca5e067836 */ /* 0x000fe40000000000 */
[----:B------:R-:W-:Y:S01]  /*0bc0*/  @!P0 IMAD.IADD R4, R4, 0x1, -R5 ;  /* 0x0000000104048824 */ /* 0x000fe200078e0a05 */
[----:B------:R-:W-:Y:S01]  /*0bd0*/  ISETP.NE.AND P0, PT, R84, RZ, PT ;  /* 0x000000ff5400720c */ /* 0x000fe20003f05270 */
[----:B------:R-:W-:Y:S01]  /*0be0*/  IMAD.HI.U32 R86, R3, R7, R2 ;  /* 0x0000000703567227 */ /* 0x000fe200078e0002 */
[----:B------:R-:W-:-:S02]  /*0bf0*/  SHF.R.U32.HI R3, RZ, 0x5, R234 ;  /* 0x00000005ff037819 */ /* 0x000fc400000116ea */
[----:B------:R-:W-:Y:S01]  /*0c00*/  ISETP.GT.U32.AND P1, PT, R5, R4, PT ;  /* 0x000000040500720c */ /* 0x000fe20003f24070 */
[----:B------:R-:W-:Y:S01]  /*0c10*/  VIADD R7, R94, 0xffffffc4 ;  /* 0xffffffc45e077836 */ /* 0x000fe20000000000 */
[----:B------:R-:W-:Y:S01]  /*0c20*/  R2UR UR7, R3 ;  /* 0x00000000030772ca */ /* 0x000fe200000e0000 */
[----:B------:R-:W-:-:S04]  /*0c30*/  IMAD.HI.U32 R2, R86, R89, RZ ;  /* 0x0000005956027227 */ /* 0x000fc800078e00ff */
[----:B------:R-:W-:Y:S02]  /*0c40*/  IMAD.MOV R2, RZ, RZ, -R2 ;  /* 0x000000ffff027224 */ /* 0x000fe400078e0a02 */
[----:B------:R-:W-:Y:S02]  /*0c50*/  VIADD R3, R94, 0xffffffed ;  /* 0xffffffed5e037836 */ /* 0x000fe40000000000 */
[----:B------:R-:W-:Y:S02]  /*0c60*/  IMAD R89, R88, R2, R89 ;  /* 0x0000000258597224 */ /* 0x000fe400078e0259 */
[----:B------:R-:W-:Y:S02]  /*0c70*/  VIADD R2, R94, 0xffffffff ;  /* 0xffffffff5e027836 */ /* 0x000fe40000000000 */
[----:B------:R-:W-:Y:S01]  /*0c80*/  @!P1 IMAD.IADD R4, R4, 0x1, -R5 ;  /* 0x0000000104049824 */ /* 0x000fe200078e0a05 */
[----:B------:R-:W-:Y:S01]  /*0c90*/  ISETP.GE.U32.AND P1, PT, R3, 0x7fffffae, PT ;  /* 0x7fffffae0300780c */ /* 0x000fe20003f26070 */
[----:B------:R-:W-:Y:S01]  /*0ca0*/  VIADD R3, R94, 0xffffffe8 ;  /* 0xffffffe85e037836 */ /* 0x000fe20000000000 */
[----:B------:R-:W-:Y:S01]  /*0cb0*/  ISETP.GE.U32.AND P3, PT, R2, 0x7fffffc0, PT ;  /* 0x7fffffc00200780c */ /* 0x000fe20003f66070 */
[----:B------:R-:W-:Y:S01]  /*0cc0*/  IMAD.MOV.U32 R44, RZ, RZ, R4 ;  /* 0x000000ffff2c7224 */ /* 0x000fe200078e0004 */
[----:B------:R-:W-:Y:S01]  /*0cd0*/  SEL R33, RZ, 0x1fffe, P1 ;  /* 0x0001fffeff217807 */ /* 0x000fe20000800000 */
[C---:B------:R-:W-:Y:S01]  /*0ce0*/  VIADD R2, R94.reuse, 0xffffffee ;  /* 0xffffffee5e027836 */ /* 0x040fe20000000000 */
[----:B------:R-:W-:Y:S01]  /*0cf0*/  ISETP.GE.U32.AND P4, PT, R3, 0x7fffffa9, PT ;  /* 0x7fffffa90300780c */ /* 0x000fe20003f86070 */
[----:B------:R-:W-:Y:S01]  /*0d00*/  VIADD R4, R94, 0xffffffec ;  /* 0xffffffec5e047836 */ /* 0x000fe20000000000 */
[----:B------:R-:W-:Y:S01]  /*0d10*/  USHF.L.U32 UR4, UR7, 0x15, URZ ;  /* 0x0000001507047899 */ /* 0x000fe200080006ff */
[----:B------:R-:W-:Y:S01]  /*0d20*/  @!P2 IMAD.MOV R44, RZ, RZ, -R44 ;  /* 0x000000ffff2ca224 */ /* 0x000fe200078e0a2c */
[----:B------:R-:W-:Y:S01]  /*0d30*/  ISETP.GE.U32.AND P2, PT, R2, 0x7fffffaf, PT ;  /* 0x7fffffaf0200780c */ /* 0x000fe20003f46070 */
[----:B------:R-:W-:Y:S01]  /*0d40*/  VIADD R2, R94, 0xffffffe9 ;  /* 0xffffffe95e027836 */ /* 0x000fe20000000000 */
[----:B------:R-:W-:Y:S01]  /*0d50*/  ISETP.GE.U32.AND P6, PT, R4, 0x7fffffad, PT ;  /* 0x7fffffad0400780c */ /* 0x000fe20003fc6070 */
[C---:B------:R-:W-:Y:S01]  /*0d60*/  VIADD R3, R94.reuse, 0xffffffea ;  /* 0xffffffea5e037836 */ /* 0x040fe20000000000 */
[----:B------:R-:W-:Y:S01]  /*0d70*/  @!P0 LOP3.LUT R44, RZ, R84, RZ, 0x33, !PT ;  /* 0x00000054ff2c8212 */ /* 0x000fe200078e33ff */
[----:B------:R-:W-:Y:S01]  /*0d80*/  VIADD R4, R94, 0xffffffef ;  /* 0xffffffef5e047836 */ /* 0x000fe20000000000 */
[----:B------:R-:W-:Y:S01]  /*0d90*/  ISETP.GE.U32.AND P5, PT, R2, 0x7fffffaa, PT ;  /* 0x7fffffaa0200780c */ /* 0x000fe20003fa6070 */
[C---:B------:R-:W-:Y:S01]  /*0da0*/  VIADD R2, R94.reuse, 0xffffffeb ;  /* 0xffffffeb5e027836 */ /* 0x040fe20000000000 */
[----:B------:R-:W-:Y:S01]  /*0db0*/  SEL R16, RZ, 0x1, P6 ;  /* 0x00000001ff107807 */ /* 0x000fe20003000000 */
[----:B------:R-:W-:Y:S01]  /*0dc0*/  ULOP3.LUT UR4, UR4, 0x600000, URZ, 0xc0, !UPT ;  /* 0x0060000004047892 */ /* 0x000fe2000f8ec0ff */
[----:B------:R-:W-:Y:S01]  /*0dd0*/  ISETP.GE.U32.AND P6, PT, R3, 0x7fffffab, PT ;  /* 0x7fffffab0300780c */ /* 0x000fe20003fc6070 */
[----:B------:R-:W-:Y:S01]  /*0de0*/  VIADD R3, R94, 0xffffffe4 ;  /* 0xffffffe45e037836 */ /* 0x000fe20000000000 */
[----:B------:R-:W-:Y:S01]  /*0df0*/  ISETP.GE.U32.AND P1, PT, R2, 0x7fffffac, PT ;  /* 0x7fffffac0200780c */ /* 0x000fe20003f26070 */
[----:B------:R-:W-:Y:S01]  /*0e00*/  VIADD R2, R94, 0xffffffe5 ;  /* 0xffffffe55e027836 */ /* 0x000fe20000000000 */
[----:B------:R-:W-:Y:S01]  /*0e10*/  ISETP.GE.U32.AND P0, PT, R4, 0x7fffffb0, PT ;  /* 0x7fffffb00400780c */ /* 0x000fe20003f06070 */
[----:B------:R-:W-:Y:S01]  /*0e20*/  VIADD R4, R94, 0xffffffe6 ;  /* 0xffffffe65e047836 */ /* 0x000fe20000000000 */
[----:B------:R-:W-:Y:S01]  /*0e30*/  SEL R30, RZ, 0x4, P2 ;  /* 0x00000004ff1e7807 */ /* 0x000fe20001000000 */
[----:B------:R-:W-:Y:S01]  /*0e40*/  IMAD.IADD R33, R16, 0x1, R33 ;  /* 0x0000000110217824 */ /* 0x000fe200078e0221 */
[----:B------:R-:W-:Y:S01]  /*0e50*/  ISETP.GE.U32.AND P2, PT, R3, 0x7fffffa5, PT ;  /* 0x7fffffa50300780c */ /* 0x000fe20003f46070 */
[----:B------:R-:W-:Y:S01]  /*0e60*/  VIADD R3, R94, 0xffffffe7 ;  /* 0xffffffe75e037836 */ /* 0x000fe20000000000 */
[----:B------:R-:W-:Y:S01]  /*0e70*/  SEL R31, RZ, 0x7fff8, P0 ;  /* 0x0007fff8ff1f7807 */ /* 0x000fe20000000000 */
[----:B------:R-:W-:Y:S01]  /*0e80*/  UIADD3 UR14, UPT, UPT, UR12, UR4, URZ ;  /* 0x000000040c0e7290 */ /* 0x000fe2000fffe0ff */
[----:B------:R-:W-:Y:S01]  /*0e90*/  ISETP.GE.U32.AND P0, PT, R2, 0x7fffffa6, PT ;  /* 0x7fffffa60200780c */ /* 0x000fe20003f06070 */
[----:B------:R-:W-:Y:S01]  /*0ea0*/  VIADD R2, R94, 0xffffffe1 ;  /* 0xffffffe15e027836 */ /* 0x000fe20000000000 */
[----:B------:R-:W-:-:S02]  /*0eb0*/  SEL R37, RZ, 0x1fffe, P5 ;  /* 0x0001fffeff257807 */ /* 0x000fc40002800000 */
[----:B------:R-:W-:Y:S01]  /*0ec0*/  ISETP.GE.U32.AND P5, PT, R3, 0x7fffffa8, PT ;  /* 0x7fffffa80300780c */ /* 0x000fe20003fa6070 */
[----:B------:R-:W-:Y:S01]  /*0ed0*/  VIADD R3, R94, 0xffffffe0 ;  /* 0xffffffe05e037836 */ /* 0x000fe20000000000 */
[----:B------:R-:W-:Y:S02]  /*0ee0*/  SEL R32, RZ, 0x4, P6 ;  /* 0x00000004ff207807 */ /* 0x000fe40003000000 */
[----:B------:R-:W-:Y:S01]  /*0ef0*/  ISETP.GE.U32.AND P6, PT, R2, 0x7fffffa2, PT ;  /* 0x7fffffa20200780c */ /* 0x000fe20003fc6070 */
[C---:B------:R-:W-:Y:S01]  /*0f00*/  VIADD R2, R94.reuse, 0xffffffe3 ;  /* 0xffffffe35e027836 */ /* 0x040fe20000000000 */
[----:B------:R-:W-:Y:S02]  /*0f10*/  SEL R35, RZ, 0x7fff8, P1 ;  /* 0x0007fff8ff237807 */ /* 0x000fe40000800000 */
[----:B------:R-:W-:Y:S02]  /*0f20*/  SEL R34, RZ, 0x1, P4 ;  /* 0x00000001ff227807 */ /* 0x000fe40002000000 */
        /* <DEDUP_REMOVED lines=8> */
[----:B------:R-:W-:-:S02]  /*0fb0*/  SEL R36, RZ, 0x4, P4 ;  /* 0x00000004ff247807 */ /* 0x000fc40002000000 */
[----:B------:R-:W-:Y:S01]  /*0fc0*/  ISETP.GE.U32.AND P4, PT, R3, 0x7fffff8d, PT ;  /* 0x7fffff8d0300780c */ /* 0x000fe20003f86070 */
[----:B------:R-:W-:Y:S01]  /*0fd0*/  VIADD R3, R94, 0xffffffce ;  /* 0xffffffce5e037836 */ /* 0x000fe20000000000 */
[----:B------:R-:W-:Y:S02]  /*0fe0*/  SEL R39, RZ, 0x7fff8, P5 ;  /* 0x0007fff8ff277807 */ /* 0x000fe40002800000 */
[----:B------:R-:W-:Y:S02]  /*0ff0*/  SEL R38, RZ, 0x1, P2 ;  /* 0x00000001ff267807 */ /* 0x000fe40001000000 */
[----:B------:R-:W-:Y:S01]  /*1000*/  ISETP.GE.U32.AND P5, PT, R2, 0x7fffff8e, PT ;  /* 0x7fffff8e0200780c */ /* 0x000fe20003fa6070 */
[----:B------:R-:W-:Y:S01]  /*1010*/  VIADD R2, R94, 0xffffffcf ;  /* 0xffffffcf5e027836 */ /* 0x000fe20000000000 */
[----:B------:R-:W-:Y:S01]  /*1020*/  ISETP.GE.U32.AND P2, PT, R4, 0x7fffffa3, PT ;  /* 0x7fffffa30400780c */ /* 0x000fe20003f46070 */
[----:B------:R-:W-:Y:S01]  /*1030*/  IMAD.IADD R38, R38, 0x1, R41 ;  /* 0x0000000126267824 */ /* 0x000fe200078e0229 */
[----:B------:R-:W-:-:S02]  /*1040*/  SEL R45, RZ, 0x1fffe, P6 ;  /* 0x0001fffeff2d7807 */ /* 0x000fc40003000000 */
[----:B------:R-:W-:Y:S01]  /*1050*/  ISETP.GE.U32.AND P6, PT, R3, 0x7fffff8f, PT ;  /* 0x7fffff8f0300780c */ /* 0x000fe20003fc6070 */
[----:B------:R-:W-:Y:S01]  /*1060*/  VIADD R3, R94, 0xffffffc8 ;  /* 0xffffffc85e037836 */ /* 0x000fe20000000000 */
[----:B------:R-:W-:Y:S02]  /*1070*/  SEL R40, RZ, 0x4, P2 ;  /* 0x00000004ff287807 */ /* 0x000fe40001000000 */
[----:B------:R-:W-:Y:S01]  /*1080*/  ISETP.GE.U32.AND P2, PT, R2, 0x7fffff90, PT ;  /* 0x7fffff900200780c */ /* 0x000fe20003f46070 */
[C---:B------:R-:W-:Y:S01]  /*1090*/  VIADD R2, R94.reuse, 0xffffffc9 ;  /* 0xffffffc95e027836 */ /* 0x040fe20000000000 */
[----:B------:R-:W-:Y:S02]  /*10a0*/  SEL R43, RZ, 0x7fff8, P0 ;  /* 0x0007fff8ff2b7807 */ /* 0x000fe40000000000 */
[----:B------:R-:W-:Y:S01]  /*10b0*/  ISETP.GE.U32.AND P0, PT, R3, 0x7fffff89, PT ;  /* 0x7fffff890300780c */ /* 0x000fe20003f06070 */
[----:B------:R-:W-:Y:S01]  /*10c0*/  VIADD R3, R94, 0xffffffcb ;  /* 0xffffffcb5e037836 */ /* 0x000fe20000000000 */
[----:B------:R-:W-:-:S02]  /*10d0*/  SEL R4, RZ, 0x1, P4 ;  /* 0x00000001ff047807 */ /* 0x000fc40002000000 */
[----:B------:R-:W-:Y:S02]  /*10e0*/  ISETP.GE.U32.AND P4, PT, R2, 0x7fffff8a, PT ;  /* 0x7fffff8a0200780c */ /* 0x000fe40003f86070 */
        /* <DEDUP_REMOVED lines=11> */
[----:B------:R-:W-:Y:S01]  /*11a0*/  VIADD R10, R94, 0xffffffc1 ;  /* 0xffffffc15e0a7836 */ /* 0x000fe20000000000 */
[----:B------:R-:W-:Y:S02]  /*11b0*/  SEL R8, RZ, 0x1, P0 ;  /* 0x00000001ff087807 */ /* 0x000fe40000000000 */
[----:B------:R-:W-:Y:S02]  /*11c0*/  ISETP.GE.U32.AND P0, PT, R6, 0x7fffff86, PT ;  /* 0x7fffff860600780c */ /* 0x000fe40003f06070 */
[----:B------:R-:W-:Y:S01]  /*11d0*/  SEL R6, RZ, 0x4, P5 ;  /* 0x00000004ff067807 */ /* 0x000fe20002800000 */
[----:B------:R-:W-:Y:S01]  /*11e0*/  IMAD.IADD R8, R8, 0x1, R9 ;  /* 0x0000000108087824 */ /* 0x000fe200078e0209 */
[----:B------:R-:W-:-:S02]  /*11f0*/  ISETP.GE.U32.AND P5, PT, R7, 0x7fffff88, PT ;  /* 0x7fffff880700780c */ /* 0x000fc40003fa6070 */
[----:B------:R-:W-:Y:S02]  /*1200*/  SEL R7, RZ, 0x7fff8, P6 ;  /* 0x0007fff8ff077807 */ /* 0x000fe40003000000 */
[----:B------:R-:W-:Y:S01]  /*1210*/  ISETP.GE.U32.AND P6, PT, R10, 0x7fffff82, PT ;  /* 0x7fffff820a00780c */ /* 0x000fe20003fc6070 */
[C---:B------:R-:W-:Y:S01]  /*1220*/  VIADD R10, R94.reuse, 0xffffffc2 ;  /* 0xffffffc25e0a7836 */ /* 0x040fe20000000000 */
[----:B------:R-:W-:Y:S02]  /*1230*/  SEL R12, RZ, 0x1, P2 ;  /* 0x00000001ff0c7807 */ /* 0x000fe40001000000 */
[----:B------:R-:W-:Y:S01]  /*1240*/  ISETP.GE.U32.AND P2, PT, R11, 0x7fffff81, PT ;  /* 0x7fffff810b00780c */ /* 0x000fe20003f46070 */
[----:B------:R-:W-:Y:S01]  /*1250*/  VIADD R11, R94, 0xffffffc3 ;  /* 0xffffffc35e0b7836 */ /* 0x000fe20000000000 */
[----:B------:R-:W-:Y:S02]  /*1260*/  SEL R13, RZ, 0x1fffe, P0 ;  /* 0x0001fffeff0d7807 */ /* 0x000fe40000000000 */
[----:B------:R-:W-:-:S02]  /*1270*/  ISETP.GE.U32.AND P0, PT, R10, 0x7fffff83, PT ;  /* 0x7fffff830a00780c */ /* 0x000fc40003f06070 */
[----:B------:R-:W-:Y:S01]  /*1280*/  SEL R10, RZ, 0x4, P4 ;  /* 0x00000004ff0a7807 */ /* 0x000fe20002000000 */
[----:B------:R-:W-:Y:S01]  /*1290*/  IMAD.IADD R12, R12, 0x1, R13 ;  /* 0x000000010c0c7824 */ /* 0x000fe200078e020d */
[----:B------:R-:W-:Y:S02]  /*12a0*/  ISETP.GE.U32.AND P4, PT, R11, 0x7fffff84, PT ;  /* 0x7fffff840b00780c */ /* 0x000fe40003f86070 */
[----:B------:R-:W-:Y:S02]  /*12b0*/  SEL R11, RZ, 0x7fff8, P5 ;  /* 0x0007fff8ff0b7807 */ /* 0x000fe40002800000 */
[----:B------:R-:W-:Y:S01]  /*12c0*/  ISETP.GE.U32.AND P5, PT, R15, 0x7fffff9d, PT ;  /* 0x7fffff9d0f00780c */ /* 0x000fe20003fa6070 */
[----:B------:R-:W-:Y:S01]  /*12d0*/  VIADD R15, R94, 0xffffffde ;  /* 0xffffffde5e0f7836 */ /* 0x000fe20000000000 */
[----:B------:R-:W-:Y:S02]  /*12e0*/  SEL R17, RZ, 0x1fffe, P6 ;  /* 0x0001fffeff117807 */ /* 0x000fe40003000000 */
[----:B------:R-:W-:-:S02]  /*12f0*/  ISETP.GE.U32.AND P6, PT, R14, 0x7fffff9e, PT ;  /* 0x7fffff9e0e00780c */ /* 0x000fc40003fc6070 */
[----:B------:R-:W-:Y:S02]  /*1300*/  SEL R14, RZ, 0x4, P0 ;  /* 0x00000004ff0e7807 */ /* 0x000fe40000000000 */
[----:B------:R-:W-:Y:S02]  /*1310*/  ISETP.GE.U32.AND P0, PT, R15, 0x7fffff9f, PT ;  /* 0x7fffff9f0f00780c */ /* 0x000fe40003f06070 */
        /* <DEDUP_REMOVED lines=8> */
[----:B------:R-:W-:Y:S01]  /*13a0*/  SEL R18, RZ, 0x4, P0 ;  /* 0x00000004ff127807 */ /* 0x000fe20000000000 */
[----:B------:R-:W-:Y:S01]  /*13b0*/  IMAD.IADD R20, R20, 0x1, R21 ;  /* 0x0000000114147824 */ /* 0x000fe200078e0215 */
[----:B------:R-:W-:Y:S02]  /*13c0*/  ISETP.GE.U32.AND P0, PT, R19, 0x7fffff9b, PT ;  /* 0x7fffff9b1300780c */ /* 0x000fe40003f06070 */
[----:B------:R-:W-:Y:S02]  /*13d0*/  SEL R19, RZ, 0x7fff8, P4 ;  /* 0x0007fff8ff137807 */ /* 0x000fe40002000000 */
[----:B------:R-:W-:Y:S01]  /*13e0*/  ISETP.GE.U32.AND P4, PT, R22, 0x7fffff9c, PT ;  /* 0x7fffff9c1600780c */ /* 0x000fe20003f86070 */
[----:B------:R-:W-:Y:S01]  /*13f0*/  VIADD R22, R94, 0xffffffd5 ;  /* 0xffffffd55e167836 */ /* 0x000fe20000000000 */
[----:B------:R-:W-:-:S02]  /*1400*/  SEL R24, RZ, 0x1, P5 ;  /* 0x00000001ff187807 */ /* 0x000fc40002800000 */
[----:B------:R-:W-:Y:S01]  /*1410*/  ISETP.GE.U32.AND P5, PT, R23, 0x7fffff95, PT ;  /* 0x7fffff951700780c */ /* 0x000fe20003fa6070 */
[----:B------:R-:W-:Y:S01]  /*1420*/  VIADD R23, R94, 0xffffffd6 ;  /* 0xffffffd65e177836 */ /* 0x000fe20000000000 */
[----:B------:R-:W-:Y:S02]  /*1430*/  SEL R25, RZ, 0x1fffe, P6 ;  /* 0x0001fffeff197807 */ /* 0x000fe40003000000 */
[----:B------:R-:W-:Y:S02]  /*1440*/  ISETP.GE.U32.AND P6, PT, R22, 0x7fffff96, PT ;  /* 0x7fffff961600780c */ /* 0x000fe40003fc6070 */
[----:B------:R-:W-:Y:S01]  /*1450*/  SEL R22, RZ, 0x4, P0 ;  /* 0x00000004ff167807 */ /* 0x000fe20000000000 */
[----:B------:R-:W-:Y:S01]  /*1460*/  IMAD.IADD R24, R24, 0x1, R25 ;  /* 0x0000000118187824 */ /* 0x000fe200078e0219 */
[----:B------:R-:W-:Y:S02]  /*1470*/  ISETP.GE.U32.AND P0, PT, R23, 0x7fffff97, PT ;  /* 0x7fffff971700780c */ /* 0x000fe40003f06070 */
[----:B------:R-:W-:-:S02]  /*1480*/  SEL R23, RZ, 0x7fff8, P4 ;  /* 0x0007fff8ff177807 */ /* 0x000fc40002000000 */
[----:B------:R-:W-:Y:S02]  /*1490*/  ISETP.GE.U32.AND P4, PT, R26, 0x7fffff98, PT ;  /* 0x7fffff981a00780c */ /* 0x000fe40003f86070 */
[----:B------:R-:W-:Y:S02]  /*14a0*/  SEL R26, RZ, 0x1, P5 ;  /* 0x00000001ff1a7807 */ /* 0x000fe40002800000 */
[----:B------:R-:W-:Y:S02]  /*14b0*/  ISETP.GE.U32.AND P5, PT, R27, 0x7fffff91, PT ;  /* 0x7fffff911b00780c */ /* 0x000fe40003fa6070 */
[----:B------:R-:W-:Y:S02]  /*14c0*/  SEL R27, RZ, 0x1fffe, P6 ;  /* 0x0001fffeff1b7807 */ /* 0x000fe40003000000 */
[----:B------:R-:W-:Y:S02]  /*14d0*/  ISETP.GE.U32.AND P6, PT, R28, 0x7fffff92, PT ;  /* 0x7fffff921c00780c */ /* 0x000fe40003fc6070 */
[----:B------:R-:W-:Y:S01]  /*14e0*/  SEL R28, RZ, 0x1, P5 ;  /* 0x00000001ff1c7807 */ /* 0x000fe20002800000 */
[----:B------:R-:W-:Y:S01]  /*14f0*/  IMAD.IADD R26, R26, 0x1, R27 ;  /* 0x000000011a1a7824 */ /* 0x000fe200078e021b */
[----:B------:R-:W-:-:S02]  /*1500*/  ISETP.GE.U32.AND P5, PT, R29, 0x7fffff93, PT ;  /* 0x7fffff931d00780c */ /* 0x000fc40003fa6070 */
[----:B------:R-:W-:Y:S02]  /*1510*/  SEL R29, RZ, 0x1fffe, P6 ;  /* 0x0001fffeff1d7807 */ /* 0x000fe40003000000 */
[----:B------:R-:W-:Y:S02]  /*1520*/  ISETP.GE.U32.AND P6, PT, R42, 0x7fffff94, PT ;  /* 0x7fffff942a00780c */ /* 0x000fe40003fc6070 */
[----:B------:R-:W-:Y:S01]  /*1530*/  SEL R42, RZ, 0x1, P1 ;  /* 0x00000001ff2a7807 */ /* 0x000fe20000800000 */
[----:B------:R-:W-:Y:S01]  /*1540*/  IMAD.IADD R28, R28, 0x1, R29 ;  /* 0x000000011c1c7824 */ /* 0x000fe200078e021d */
[----:B------:R-:W-:Y:S02]  /*1550*/  SEL R16, RZ, 0x1, P2 ;  /* 0x00000001ff107807 */ /* 0x000fe40001000000 */
[----:B------:R-:W-:Y:S01]  /*1560*/  LOP3.LUT R4, R4, 0x3, RZ, 0xc0, !PT ;  /* 0x0000000304047812 */ /* 0x000fe200078ec0ff */
[----:B------:R-:W-:Y:S01]  /*1570*/  IMAD.IADD R42, R42, 0x1, R45 ;  /* 0x000000012a2a7824 */ /* 0x000fe200078e022d */
[----:B------:R-:W-:Y:S01]  /*1580*/  LOP3.LUT R8, R8, 0x3, RZ, 0xc0, !PT ;  /* 0x0000000308087812 */ /* 0x000fe200078ec0ff */
[----:B------:R-:W-:Y:S01]  /*1590*/  IMAD.IADD R16, R16, 0x1, R17 ;  /* 0x0000000110107824 */ /* 0x000fe200078e0211 */
[----:B------:R-:W-:-:S02]  /*15a0*/  LOP3.LUT R38, R38, 0x3, RZ, 0xc0, !PT ;  /* 0x0000000326267812 */ /* 0x000fc400078ec0ff */
[----:B------:R-:W-:Y:S02]  /*15b0*/  LOP3.LUT R42, R42, 0x3, RZ, 0xc0, !PT ;  /* 0x000000032a2a7812 */ /* 0x000fe400078ec0ff */
[----:B------:R-:W-:Y:S02]  /*15c0*/  LOP3.LUT R16, R16, 0x3, RZ, 0xc0, !PT ;  /* 0x0000000310107812 */ /* 0x000fe400078ec0ff */
[----:B------:R-:W-:Y:S02]  /*15d0*/  IADD3 R40, PT, PT, R42, R43, R40 ;  /* 0x0000002b2a287210 */ /* 0x000fe40007ffe028 */
[----:B------:R-:W-:Y:S02]  /*15e0*/  IADD3 R2, PT, PT, R4, R3, R2 ;  /* 0x0000000304027210 */ /* 0x000fe40007ffe002 */
[----:B------:R-:W-:Y:S02]  /*15f0*/  LOP3.LUT R34, R34, 0x3, RZ, 0xc0, !PT ;  /* 0x0000000322227812 */ /* 0x000fe400078ec0ff */
[----:B------:R-:W-:-:S02]  /*1600*/  SEL R3, RZ, 0x4, P0 ;  /* 0x00000004ff037807 */ /* 0x000fc40000000000 */
[----:B------:R-:W-:Y:S02]  /*1610*/  SEL R4, RZ, 0x7fff8, P4 ;  /* 0x0007fff8ff047807 */ /* 0x000fe40002000000 */
[----:B------:R-:W-:Y:S02]  /*1620*/  LOP3.LUT R26, R26, 0x3, RZ, 0xc0, !PT ;  /* 0x000000031a1a7812 */ /* 0x000fe400078ec0ff */
[----:B------:R-:W-:Y:S02]  /*1630*/  LOP3.LUT R12, R12, 0x3, RZ, 0xc0, !PT ;  /* 0x000000030c0c7812 */ /* 0x000fe400078ec0ff */
[----:B------:R-:W-:Y:S02]  /*1640*/  IADD3 R6, PT, PT, R8, R7, R6 ;  /* 0x0000000708067210 */ /* 0x000fe40007ffe006 */
[----:B------:R-:W-:Y:S02]  /*1650*/  IADD3 R14, PT, PT, R16, R15, R14 ;  /* 0x0000000f100e7210 */ /* 0x000fe40007ffe00e */
[----:B------:R-:W-:Y:S01]  /*1660*/  IADD3 R36, PT, PT, R38, R39, R36 ;  /* 0x0000002726247210 */ /* 0x000fe20007ffe024 */
[----:B------:R-:W-:Y:S01]  /*1670*/  IMAD.SHL.U32 R6, R6, 0x100, RZ ;  /* 0x0000010006067824 */ /* 0x000fe200078e00ff */
[----:B------:R-:W-:-:S02]  /*1680*/  LOP3.LUT R24, R24, 0x3, RZ, 0xc0, !PT ;  /* 0x0000000318187812 */ /* 0x000fc400078ec0ff */
[----:B------:R-:W-:Y:S02]  /*1690*/  LOP3.LUT R7, R40, 0xf, RZ, 0xc0, !PT ;  /* 0x0000000f28077812 */ /* 0x000fe400078ec0ff */
[----:B------:R-:W-:Y:S02]  /*16a0*/  IADD3 R32, PT, PT, R34, R35, R32 ;  /* 0x0000002322207210 */ /* 0x000fe40007ffe020 */
[----:B------:R-:W-:Y:S01]  /*16b0*/  IADD3 R4, PT, PT, R26, R4, R3 ;  /* 0x000000041a047210 */ /* 0x000fe20007ffe003 */
[----:B------:R-:W-:Y:S01]  /*16c0*/  IMAD R36, R36, 0x10, R7 ;  /* 0x0000001024247824 */ /* 0x000fe200078e0207 */
[----:B------:R-:W-:Y:S01]  /*16d0*/  IADD3 R10, PT, PT, R12, R11, R10 ;  /* 0x0000000b0c0a7210 */ /* 0x000fe20007ffe00a */
[----:B------:R-:W-:Y:S01]  /*16e0*/  IMAD.SHL.U32 R7, R32, 0x100, RZ ;  /* 0x0000010020077824 */ /* 0x000fe200078e00ff */
[----:B------:R-:W-:Y:S02]  /*16f0*/  SEL R5, RZ, 0x4, P5 ;  /* 0x00000004ff057807 */ /* 0x000fe40002800000 */
[----:B------:R-:W-:-:S02]  /*1700*/  SEL R8, RZ, 0x7fff8, P6 ;  /* 0x0007fff8ff087807 */ /* 0x000fc40003000000 */
[----:B------:R-:W-:Y:S02]  /*1710*/  LOP3.LUT R28, R28, 0x3, RZ, 0xc0, !PT ;  /* 0x000000031c1c7812 */ /* 0x000fe400078ec0ff */
[----:B------:R-:W-:Y:S02]  /*1720*/  LOP3.LUT R3, R14, 0xf, RZ, 0xc0, !PT ;  /* 0x0000000f0e037812 */ /* 0x000fe400078ec0ff */
[----:B------:R-:W-:Y:S02]  /*1730*/  IADD3 R22, PT, PT, R24, R23, R22 ;  /* 0x0000001718167210 */ /* 0x000fe40007ffe016 */
[----:B------:R-:W-:Y:S01]  /*1740*/  IADD3 R5, PT, PT, R28, R8, R5 ;  /* 0x000000081c057210 */ /* 0x000fe20007ffe005 */
[----:B------:R-:W-:Y:S01]  /*1750*/  IMAD R10, R10, 0x10, R3 ;  /* 0x000000100a0a7824 */ /* 0x000fe200078e0203 */
[----:B------:R-:W-:Y:S01]  /*1760*/  LOP3.LUT R33, R33, 0x3, RZ, 0xc0, !PT ;  /* 0x0000000321217812 */ /* 0x000fe200078ec0ff */
[----:B------:R-:W-:Y:S01]  /*1770*/  IMAD.SHL.U32 R22, R22, 0x100, RZ ;  /* 0x0000010016167824 */ /* 0x000fe200078e00ff */
[----:B------:R-:W-:-:S02]  /*1780*/  LOP3.LUT R3, R6, 0xf00, RZ, 0xe2, !PT ;  /* 0x00000f0006037812 */ /* 0x000fc400078ee2ff */
[----:B------:R-:W-:Y:S02]  /*1790*/  LOP3.LUT R20, R20, 0x3, RZ, 0xc0, !PT ;  /* 0x0000000314147812 */ /* 0x000fe400078ec0ff */
[----:B------:R-:W-:Y:S01]  /*17a0*/  LOP3.LUT R5, R5, 0xf, RZ, 0xc0, !PT ;  /* 0x0000000f05057812 */ /* 0x000fe200078ec0ff */
[----:B------:R-:W-:Y:S01]  /*17b0*/  IMAD R2, R2, 0x1000, R3 ;  /* 0x0000100002027824 */ /* 0x000fe200078e0203 */
[----:B------:R-:W-:Y:S02]  /*17c0*/  IADD3 R30, PT, PT, R33, R31, R30 ;  /* 0x0000001f211e7210 */ /* 0x000fe40007ffe01e */
[----:B------:R-:W-:Y:S01]  /*17d0*/  LOP3.LUT R7, R7, 0xf00, RZ, 0xe2, !PT ;  /* 0x00000f0007077812 */ /* 0x000fe200078ee2ff */
[----:B------:R-:W-:Y:S01]  /*17e0*/  IMAD R4, R4, 0x10, R5 ;  /* 0x0000001004047824 */ /* 0x000fe200078e0205 */
[----:B------:R-:W-:Y:S02]  /*17f0*/  IADD3 R18, PT, PT, R20, R19, R18 ;  /* 0x0000001314127210 */ /* 0x000fe40007ffe012 */
[----:B------:R-:W-:Y:S01]  /*1800*/  LOP3.LUT R3, R22, 0xf00, RZ, 0xe2, !PT ;  /* 0x00000f0016037812 */ /* 0x000fe200078ee2ff */
[----:B------:R-:W-:Y:S01]  /*1810*/  IMAD R7, R30, 0x1000, R7 ;  /* 0x000010001e077824 */ /* 0x000fe200078e0207 */
[----:B------:R-:W-:-:S02]  /*1820*/  LOP3.LUT R36, R36, 0xff, RZ, 0xc0, !PT ;  /* 0x000000ff24247812 */ /* 0x000fc400078ec0ff */
[----:B------:R-:W-:Y:S01]  /*1830*/  LOP3.LUT R5, R4, 0xff, RZ, 0xc0, !PT ;  /* 0x000000ff04057812 */ /* 0x000fe200078ec0ff */
[----:B------:R-:W-:Y:S01]  /*1840*/  IMAD R18, R18, 0x1000, R3 ;  /* 0x0000100012127824 */ /* 0x000fe200078e0203 */
[----:B------:R-:W-:Y:S01]  /*1850*/  LOP3.LUT R3, R10, 0xff, RZ, 0xc0, !PT ;  /* 0x000000ff0a037812 */ /* 0x000fe200078ec0ff */
[----:B------:R-:W-:Y:S01]  /*1860*/  IMAD.IADD R7, R7, 0x1, R36 ;  /* 0x0000000107077824 */ /* 0x000fe200078e0224 */
[----:B------:R-:W-:Y:S01]  /*1870*/  ISETP.NE.U32.AND P0, PT, R46, RZ, PT ;  /* 0x000000ff2e00720c */ /* 0x000fe20003f05070 */
[----:B------:R-:W-:Y:S02]  /*1880*/  IMAD.IADD R5, R18, 0x1, R5 ;  /* 0x0000000112057824 */ /* 0x000fe400078e0205 */
[----:B------:R-:W-:Y:S01]  /*1890*/  IMAD.IADD R2, R2, 0x1, R3 ;  /* 0x0000000102027824 */ /* 0x000fe200078e0203 */
[----:B------:R-:W-:Y:S01]  /*18a0*/  LOP3.LUT R74, R7, 0xffff, RZ, 0xc0, !PT ;  /* 0x0000ffff074a7812 */ /* 0x000fe200078ec0ff */
[----:B------:R-:W-:Y:S01]  /*18b0*/  VIADD R4, R94, 0xfffffff7 ;  /* 0xfffffff75e047836 */ /* 0x000fe20000000000 */
[----:B0--3--:R-:W-:Y:S07]  /*18c0*/  BRA.U UP0, `(.L_x_5) ;  /* 0x0000000100187547 */ /* 0x009fee000b800000 */
[----:B------:R-:W-:Y:S01]  /*18d0*/  ELECT P4, URZ, PT ;  /* 0x0000000000ff782f */ /* 0x000fe20003880000 */
[----:B------:R-:W-:Y:S01]  /*18e0*/  IMAD.MOV.U32 R3, RZ, RZ, 0x1 ;  /* 0x00000001ff037424 */ /* 0x000fe200078e00ff */
[----:B------:R-:W-:Y:S01]  /*18f0*/  UMOV UR4, 0x40 ;  /* 0x0000004000047882 */ /* 0x000fe20000000000 */
[----:B------:R-:W-:Y:S01]  /*1900*/  UVIRTCOUNT.DEALLOC.SMPOOL 0x80 ;  /* 0x000000800000784c */ /* 0x000fe20000000000 */
[----:B------:R-:W-:-:S09]  /*1910*/  ULEA UR4, UR5, UR4, 0x18 ;  /* 0x0000000405047291 */ /* 0x000fd2000f8ec0ff */
[----:B------:R0:W-:Y:S03]  /*1920*/  @P4 STS.U8 [UR4], R3 ;  /* 0x00000003ff004988 */ /* 0x0001e60008000004 */
.L_x_5:
[----:B------:R-:W-:Y:S01]  /*1930*/  STTM.x64 tmem[UR14], RZ ;  /* 0x000000ff000079ed */ /* 0x000fe2000834000e */
[----:B------:R-:W-:Y:S01]  /*1940*/  STTM.x64 tmem[UR14+0x40], RZ ;  /* 0x000040ff000079ed */ /* 0x000fe2000834000e */
[----:B------:R-:W-:Y:S01]  /*1950*/  STTM.x64 tmem[UR14+0x80], RZ ;  /* 0x000080ff000079ed */ /* 0x000fe2000834000e */
[----:B------:R-:W-:Y:S01]  /*1960*/  STTM.x64 tmem[UR14+0xc0], RZ ;  /* 0x0000c0ff000079ed */ /* 0x000fe2000834000e */
[----:B------:R-:W1:Y:S02]  /*1970*/  FENCE.VIEW.ASYNC.T ;  /* 0x00000000000073c6 */ /* 0x000e640000000200 */
[----:B-1----:R-:W-:Y:S01]  /*1980*/  VOTEU.ALL UP1, P0 ;  /* 0x0000000000ff7886 */ /* 0x002fe20000020000 */
[----:B------:R-:W-:Y:S01]  /*1990*/  VOTEU.ALL UP2, P0 ;  /* 0x0000000000ff7886 */ /* 0x000fe20000040000 */
[----:B------:R-:W-:Y:S01]  /*19a0*/  PRMT R80, R2, 0x5410, R5 ;  /* 0x0000541002507816 */ /* 0x000fe20000000005 */
[----:B------:R-:W-:Y:S01]  /*19b0*/  IMAD R2, R44, UR8, RZ ;  /* 0x000000082c027c24 */ /* 0x000fe2000f8e02ff */
[----:B------:R-:W1:Y:S01]  /*19c0*/  LDCU.64 UR26, c[0x0][0x358] ;  /* 0x00006b00ff1a77ac */ /* 0x000e620008000a00 */
[----:B------:R-:W-:-:S04]  /*19d0*/  @!UP1 UIADD3 UR4, UPT, UPT, -UR6, 0x100000, URZ ;  /* 0x0010000006049890 */ /* 0x000fc8000fffe1ff */
[----:B------:R-:W-:Y:S02]  /*19e0*/  @!UP1 USHF.L.U32 UR5, UR4, 0xb, URZ ;  /* 0x0000000b04059899 */ /* 0x000fe400080006ff */
[----:B------:R-:W-:Y:S01]  /*19f0*/  @!UP1 USHF.L.U32 UR4, UR4, 0x1, URZ ;  /* 0x0000000104049899 */ /* 0x000fe200080006ff */
[----:B------:R-:W-:Y:S01]  /*1a00*/  BAR.SYNC.DEFER_BLOCKING 0x0 ;  /* 0x0000000000007b1d */ /* 0x000fe20000010000 */
[----:B------:R-:W-:Y:S01]  /*1a10*/  ISETP.GE.U32.AND P5, PT, R4, 0x7fffffb8, PT ;  /* 0x7fffffb80400780c */ /* 0x000fe20003fa6070 */
[----:B------:R-:W-:Y:S01]  /*1a20*/  IMAD.SHL.U32 R4, R112, 0x8, RZ ;  /* 0x0000000870047824 */ /* 0x000fe200078e00ff */
[C---:B------:R-:W-:Y:S02]  /*1a30*/  IADD3 R83, P6, PT, R2.reuse, UR16, RZ ;  /* 0x0000001002537c10 */ /* 0x040fe4000ffde0ff */
[----:B0-----:R-:W-:Y:S02]  /*1a40*/  SHF.R.U32.HI R3, RZ, 0xf, R74 ;  /* 0x0000000fff037819 */ /* 0x001fe4000001164a */
[----:B------:R-:W-:Y:S01]  /*1a50*/  PRMT R143, RZ, 0x7610, R143 ;  /* 0x00007610ff8f7816 */ /* 0x000fe2000000008f */
[----:B------:R-:W-:Y:S01]  /*1a60*/  @!P3 IMAD.MOV.U32 R8, RZ, RZ, R83 ;  /* 0x000000ffff08b224 */ /* 0x000fe200078e0053 */
[----:B------:R-:W-:Y:S01]  /*1a70*/  LEA.HI.X.SX32 R2, R2, UR17, 0x1, P6 ;  /* 0x0000001102027c11 */ /* 0x000fe2000b0f0eff */
[----:B------:R-:W-:Y:S01]  /*1a80*/  IMAD.SHL.U32 R6, R112, 0x10, RZ ;  /* 0x0000001070067824 */ /* 0x000fe200078e00ff */
[----:B------:R-:W-:-:S02]  /*1a90*/  LOP3.LUT P4, RZ, R3, 0x1, RZ, 0xc0, !PT ;  /* 0x0000000103ff7812 */ /* 0x000fc4000788c0ff */
[----:B------:R-:W-:Y:S01]  /*1aa0*/  SHF.R.U32.HI R5, RZ, 0x7, R74 ;  /* 0x00000007ff057819 */ /* 0x000fe2000001164a */
[----:B------:R-:W-:Y:S01]  /*1ab0*/  @!P3 IMAD.MOV.U32 R9, RZ, RZ, R2 ;  /* 0x000000ffff09b224 */ /* 0x000fe200078e0002 */
[----:B------:R-:W-:Y:S01]  /*1ac0*/  PRMT R145, RZ, 0x7610, R145 ;  /* 0x00007610ff917816 */ /* 0x000fe20000000091 */
[----:B------:R-:W-:Y:S01]  /*1ad0*/  IMAD R12, R112, 0x18, RZ ;  /* 0x00000018700c7824 */ /* 0x000fe200078e02ff */
[----:B------:R-:W-:Y:S02]  /*1ae0*/  SHF.R.U64 R7, R80, 0x1f, RZ ;  /* 0x0000001f50077819 */ /* 0x000fe400000012ff */
[----:B------:R-:W-:Y:S01]  /*1af0*/  PRMT R146, RZ, 0x7610, R146 ;  /* 0x00007610ff927816 */ /* 0x000fe20000000092 */
[C---:B------:R-:W-:Y:S01]  /*1b00*/  IMAD.SHL.U32 R14, R112.reuse, 0x20, RZ ;  /* 0x00000020700e7824 */ /* 0x040fe200078e00ff */
[----:B------:R-:W-:Y:S01]  /*1b10*/  PRMT R147, RZ, 0x7610, R147 ;  /* 0x00007610ff937816 */ /* 0x000fe20000000093 */
[----:B------:R-:W-:Y:S01]  /*1b20*/  IMAD R20, R112, 0x28, RZ ;  /* 0x0000002870147824 */ /* 0x000fe200078e02ff */
[----:B------:R-:W-:Y:S01]  /*1b30*/  SHF.R.U64 R15, R80, 0xf, RZ ;  /* 0x0000000f500f7819 */ /* 0x000fe200000012ff */
[----:B------:R-:W0:Y:S02]  /*1b40*/  FENCE.VIEW.ASYNC.S ;  /* 0x00000000000073c6 */ /* 0x000e240000000000 */
[----:B0-----:R0:W2:Y:S02]  /*1b50*/  @!UP2 SYNCS.EXCH.64 URZ, [UR10], UR4 ;  /* 0x000000040affa5b2 */ /* 0x0010a40008000100 */
[----:B--2---:R-:W-:Y:S01]  /*1b60*/  BAR.SYNC.DEFER_BLOCKING 0x0 ;  /* 0x0000000000007b1d */ /* 0x004fe20000010000 */
[----:B------:R-:W-:-:S04]  /*1b70*/  IADD3 R3, P6, PT, R4, R83, RZ ;  /* 0x0000005304037210 */ /* 0x000fc80007fde0ff */
[----:B------:R-:W-:Y:S01]  /*1b80*/  LEA.HI.X.SX32 R4, R4, R2, 0x1, P6 ;  /* 0x0000000204047211 */ /* 0x000fe200030f0eff */
[----:B------:R-:W-:Y:S01]  /*1b90*/  @!P5 IMAD.MOV.U32 R10, RZ, RZ, R3 ;  /* 0x000000ffff0ad224 */ /* 0x000fe200078e0003 */
[----:B------:R-:W-:Y:S01]  /*1ba0*/  PRMT R151, RZ, 0x7610, R151 ;  /* 0x00007610ff977816 */ /* 0x000fe20000000097 */
[C---:B------:R-:W-:Y:S02]  /*1bb0*/  IMAD R179, R112.reuse, 0x30, RZ ;  /* 0x0000003070b37824 */ /* 0x040fe400078e02ff */
[----:B------:R-:W-:Y:S01]  /*1bc0*/  IMAD R195, R112, 0x38, RZ ;  /* 0x0000003870c37824 */ /* 0x000fe200078e02ff */
[----:B------:R-:W-:Y:S01]  /*1bd0*/  PRMT R149, RZ, 0x7610, R149 ;  /* 0x00007610ff957816 */ /* 0x000fe20000000095 */
[----:B------:R-:W-:Y:S01]  /*1be0*/  @!P5 IMAD.MOV.U32 R11, RZ, RZ, R4 ;  /* 0x000000ffff0bd224 */ /* 0x000fe200078e0004 */
[----:B------:R-:W-:Y:S02]  /*1bf0*/  PRMT R153, RZ, 0x7610, R153 ;  /* 0x00007610ff997816 */ /* 0x000fe40000000099 */
[----:B------:R-:W-:-:S02]  /*1c00*/  PRMT R152, RZ, 0x7610, R152 ;  /* 0x00007610ff987816 */ /* 0x000fc40000000098 */
[----:B------:R-:W-:Y:S01]  /*1c10*/  PRMT R154, RZ, 0x7610, R154 ;  /* 0x00007610ff9a7816 */ /* 0x000fe2000000009a */
[C---:B------:R-:W-:Y:S01]  /*1c20*/  IMAD R17, R112.reuse, 0x19, RZ ;  /* 0x0000001970117824 */ /* 0x040fe200078e02ff */
[----:B------:R-:W-:Y:S01]  /*1c30*/  PRMT R155, RZ, 0x7610, R155 ;  /* 0x00007610ff9b7816 */ /* 0x000fe2000000009b */
[C---:B------:R-:W-:Y:S01]  /*1c40*/  IMAD R19, R112.reuse, 0x21, RZ ;  /* 0x0000002170137824 */ /* 0x040fe200078e02ff */
[----:B------:R-:W-:Y:S01]  /*1c50*/  PRMT R157, RZ, 0x7610, R157 ;  /* 0x00007610ff9d7816 */ /* 0x000fe2000000009d */
[C---:B------:R-:W-:Y:S01]  /*1c60*/  IMAD R81, R112.reuse, 0x29, RZ ;  /* 0x0000002970517824 */ /* 0x040fe200078e02ff */
[----:B------:R-:W-:Y:S01]  /*1c70*/  PRMT R160, RZ, 0x7610, R160 ;  /* 0x00007610ffa07816 */ /* 0x000fe200000000a0 */
[----:B-1----:R-:W2:Y:S01]  /*1c80*/  @!P3 LDG.E.U8 R143, desc[UR26][R8.64] ;  /* 0x0000001a088fb981 */ /* 0x002ea2000c1e1100 */
[----:B------:R-:W-:Y:S01]  /*1c90*/  LOP3.LUT P3, RZ, R5, 0x1, RZ, 0xc0, !PT ;  /* 0x0000000105ff7812 */ /* 0x000fe2000786c0ff */
[----:B------:R-:W-:Y:S01]  /*1ca0*/  IMAD R181, R112, 0x31, RZ ;  /* 0x0000003170b57824 */ /* 0x000fe200078e02ff */
[----:B------:R-:W-:Y:S01]  /*1cb0*/  IADD3 R5, P6, PT, R6, R83, RZ ;  /* 0x0000005306057210 */ /* 0x000fe20007fde0ff */
[----:B------:R1:W3:Y:S01]  /*1cc0*/  @!P5 LDG.E.U8 R145, desc[UR26][R10.64] ;  /* 0x0000001a0a91d981 */ /* 0x0002e2000c1e1100 */
[----:B------:R-:W-:Y:S01]  /*1cd0*/  SHF.R.U64 R21, R80, 0x6, RZ ;  /* 0x0000000650157819 */ /* 0x000fe200000012ff */
[----:B------:R-:W-:Y:S01]  /*1ce0*/  IMAD R197, R112, 0x39, RZ ;  /* 0x0000003970c57824 */ /* 0x000fe200078e02ff */
[----:B------:R-:W-:-:S02]  /*1cf0*/  LEA.HI.X.SX32 R6, R6, R2, 0x1, P6 ;  /* 0x0000000206067211 */ /* 0x000fc400030f0eff */
[----:B------:R-:W-:Y:S02]  /*1d00*/  PRMT R162, RZ, 0x7610, R162 ;  /* 0x00007610ffa27816 */ /* 0x000fe400000000a2 */
[----:B------:R-:W-:Y:S02]  /*1d10*/  PRMT R161, RZ, 0x7610, R161 ;  /* 0x00007610ffa17816 */ /* 0x000fe400000000a1 */
[----:B------:R-:W-:Y:S01]  /*1d20*/  PRMT R163, RZ, 0x7610, R163 ;  /* 0x00007610ffa37816 */ /* 0x000fe200000000a3 */
[----:B-1----:R-:W-:Y:S01]  /*1d30*/  @P4 IMAD.MOV.U32 R10, RZ, RZ, R5 ;  /* 0x000000ffff0a4224 */ /* 0x002fe200078e0005 */
[----:B------:R-:W-:Y:S01]  /*1d40*/  LOP3.LUT P5, RZ, R7, 0x1, RZ, 0xc0, !PT ;  /* 0x0000000107ff7812 */ /* 0x000fe200078ac0ff */
[----:B------:R-:W-:Y:S01]  /*1d50*/  @P4 IMAD.MOV.U32 R11, RZ, RZ, R6 ;  /* 0x000000ffff0b4224 */ /* 0x000fe200078e0006 */
[----:B------:R-:W-:Y:S01]  /*1d60*/  IADD3 R7, P6, PT, R12, R83, RZ ;  /* 0x000000530c077210 */ /* 0x000fe20007fde0ff */
[----:B------:R-:W-:Y:S01]  /*1d70*/  IMAD.SHL.U32 R24, R112, 0x2, RZ ;  /* 0x0000000270187824 */ /* 0x000fe200078e00ff */
[----:B------:R-:W-:-:S02]  /*1d80*/  SHF.R.U64 R9, R80, 0x17, RZ ;  /* 0x0000001750097819 */ /* 0x000fc400000012ff */
[----:B------:R-:W-:Y:S01]  /*1d90*/  PRMT R165, RZ, 0x7610, R165 ;  /* 0x00007610ffa57816 */ /* 0x000fe200000000a5 */
[----:B------:R1:W4:Y:S01]  /*1da0*/  @P4 LDG.E.U8 R146, desc[UR26][R10.64] ;  /* 0x0000001a0a924981 */ /* 0x000322000c1e1100 */
[-C--:B------:R-:W-:Y:S01]  /*1db0*/  LEA.HI.X.SX32 R8, R12, R2.reuse, 0x1, P6 ;  /* 0x000000020c087211 */ /* 0x080fe200030f0eff */
[C---:B------:R-:W-:Y:S01]  /*1dc0*/  IMAD R26, R112.reuse, 0xa, RZ ;  /* 0x0000000a701a7824 */ /* 0x040fe200078e02ff */
[----:B------:R-:W-:Y:S02]  /*1dd0*/  LOP3.LUT P4, RZ, R9, 0x1, RZ, 0xc0, !PT ;  /* 0x0000000109ff7812 */ /* 0x000fe4000788c0ff */
[--C-:B------:R-:W-:Y:S02]  /*1de0*/  SHF.R.U32.HI R25, RZ, 0xd, R74.reuse ;  /* 0x0000000dff197819 */ /* 0x100fe4000001164a */
[----:B------:R-:W-:Y:S01]  /*1df0*/  PRMT R167, RZ, 0x7610, R167 ;  /* 0x00007610ffa77816 */ /* 0x000fe200000000a7 */
[----:B------:R-:W-:Y:S01]  /*1e00*/  IMAD R32, R112, 0x12, RZ ;  /* 0x0000001270207824 */ /* 0x000fe200078e02ff */
[C---:B------:R-:W-:Y:S01]  /*1e10*/  IADD3 R9, P6, PT, R14.reuse, R83, RZ ;  /* 0x000000530e097210 */ /* 0x040fe20007fde0ff */
[----:B------:R-:W-:Y:S01]  /*1e20*/  @P3 IMAD.MOV.U32 R12, RZ, RZ, R7 ;  /* 0x000000ffff0c3224 */ /* 0x000fe200078e0007 */
[----:B------:R-:W-:Y:S01]  /*1e30*/  SHF.R.U32.HI R27, RZ, 0x5, R74 ;  /* 0x00000005ff1b7819 */ /* 0x000fe2000001164a */
[----:B------:R-:W-:Y:S01]  /*1e40*/  @P3 IMAD.MOV.U32 R13, RZ, RZ, R8 ;  /* 0x000000ffff0d3224 */ /* 0x000fe200078e0008 */
[----:B-1----:R-:W-:-:S02]  /*1e50*/  LEA.HI.X.SX32 R10, R14, R2, 0x1, P6 ;  /* 0x000000020e0a7211 */ /* 0x002fc400030f0eff */
[----:B------:R-:W-:Y:S01]  /*1e60*/  PRMT R169, RZ, 0x7610, R169 ;  /* 0x00007610ffa97816 */ /* 0x000fe200000000a9 */
[C---:B------:R-:W-:Y:S01]  /*1e70*/  IMAD R34, R112.reuse, 0x1a, RZ ;  /* 0x0000001a70227824 */ /* 0x040fe200078e02ff */
[----:B------:R1:W2:Y:S01]  /*1e80*/  @P3 LDG.E.U8 R147, desc[UR26][R12.64] ;  /* 0x0000001a0c933981 */ /* 0x0002a2000c1e1100 */
[----:B------:R-:W-:Y:S01]  /*1e90*/  LOP3.LUT P3, RZ, R15, 0x1, RZ, 0xc0, !PT ;  /* 0x000000010fff7812 */ /* 0x000fe2000786c0ff */
[----:B------:R-:W-:Y:S01]  /*1ea0*/  IMAD R36, R112, 0x22, RZ ;  /* 0x0000002270247824 */ /* 0x000fe200078e02ff */
[----:B------:R-:W-:Y:S02]  /*1eb0*/  SHF.R.U64 R11, R80, 0x7, RZ ;  /* 0x00000007500b7819 */ /* 0x000fe400000012ff */
[----:B------:R-:W-:Y:S01]  /*1ec0*/  PRMT R206, RZ, 0x7610, R206 ;  /* 0x00007610ffce7816 */ /* 0x000fe200000000ce */
[----:B------:R-:W-:Y:S01]  /*1ed0*/  IMAD R37, R112, 0x2a, RZ ;  /* 0x0000002a70257824 */ /* 0x000fe200078e02ff */
[----:B------:R-:W-:Y:S01]  /*1ee0*/  IADD3 R111, P6, PT, R20, R83, RZ ;  /* 0x00000053146f7210 */ /* 0x000fe20007fde0ff */
[----:B------:R-:W-:Y:S01]  /*1ef0*/  STL [R1+0x36c], R3 ;  /* 0x00036c0301007387 */ /* 0x000fe20000100800 */
[----:B------:R-:W-:Y:S01]  /*1f00*/  SHF.R.U64 R35, R80, 0x15, RZ ;  /* 0x0000001550237819 */ /* 0x000fe200000012ff */
[----:B-1----:R-:W-:Y:S01]  /*1f10*/  @P5 IMAD.MOV.U32 R12, RZ, RZ, R9 ;  /* 0x000000ffff0c5224 */ /* 0x002fe200078e0009 */
[----:B------:R-:W-:Y:S01]  /*1f20*/  PRMT R207, RZ, 0x7610, R207 ;  /* 0x00007610ffcf7816 */ /* 0x000fe200000000cf */
[----:B------:R-:W-:Y:S01]  /*1f30*/  @P5 IMAD.MOV.U32 R13, RZ, RZ, R10 ;  /* 0x000000ffff0d5224 */ /* 0x000fe200078e000a */
[----:B------:R-:W-:-:S02]  /*1f40*/  LEA.HI.X.SX32 R20, R20, R2, 0x1, P6 ;  /* 0x0000000214147211 */ /* 0x000fc400030f0eff */
[----:B------:R-:W-:Y:S02]  /*1f50*/  SHF.R.U64 R38, R80, 0xd, RZ ;  /* 0x0000000d50267819 */ /* 0x000fe400000012ff */
[----:B------:R-:W-:Y:S01]  /*1f60*/  PRMT R215, RZ, 0x7610, R215 ;  /* 0x00007610ffd77816 */ /* 0x000fe200000000d7 */
[----:B------:R1:W2:Y:S01]  /*1f70*/  @P5 LDG.E.U8 R151, desc[UR26][R12.64] ;  /* 0x0000001a0c975981 */ /* 0x0002a2000c1e1100 */
[----:B------:R-:W-:Y:S02]  /*1f80*/  LOP3.LUT P5, RZ, R11, 0x1, RZ, 0xc0, !PT ;  /* 0x000000010bff7812 */ /* 0x000fe400078ac0ff */
[----:B------:R-:W-:Y:S02]  /*1f90*/  PRMT R214, RZ, 0x7610, R214 ;  /* 0x00007610ffd67816 */ /* 0x000fe400000000d6 */
[----:B------:R-:W-:Y:S02]  /*1fa0*/  PRMT R222, RZ, 0x7610, R222 ;  /* 0x00007610ffde7816 */ /* 0x000fe400000000de */
[----:B------:R-:W-:-:S02]  /*1fb0*/  PRMT R217, RZ, 0x7610, R217 ;  /* 0x00007610ffd97816 */ /* 0x000fc400000000d9 */
[----:B------:R-:W-:Y:S01]  /*1fc0*/  PRMT R223, RZ, 0x7610, R223 ;  /* 0x00007610ffdf7816 */ /* 0x000fe200000000df */
[----:B------:R-:W-:Y:S01]  /*1fd0*/  IMAD R39, R112, 0x13, RZ ;  /* 0x0000001370277824 */ /* 0x000fe200078e02ff */
[CC--:B------:R-:W-:Y:S01]  /*1fe0*/  IADD3 R180, P6, PT, R179.reuse, R83.reuse, RZ ;  /* 0x00000053b3b47210 */ /* 0x0c0fe20007fde0ff */
[----:B-1----:R-:W-:Y:S01]  /*1ff0*/  @P4 IMAD.MOV.U32 R12, RZ, RZ, R111 ;  /* 0x000000ffff0c4224 */ /* 0x002fe200078e006f */
[----:B------:R-:W-:Y:S01]  /*2000*/  SHF.R.U32.HI R14, RZ, 0x6, R74 ;  /* 0x00000006ff0e7819 */ /* 0x000fe2000001164a */
[----:B------:R-:W-:Y:S01]  /*2010*/  @P4 IMAD.MOV.U32 R13, RZ, RZ, R20 ;  /* 0x000000ffff0d4224 */ /* 0x000fe200078e0014 */
[-C--:B------:R-:W-:Y:S01]  /*2020*/  LEA.HI.X.SX32 R179, R179, R2.reuse, 0x1, P6 ;  /* 0x00000002b3b37211 */ /* 0x080fe200030f0eff */
[----:B------:R-:W-:Y:S01]  /*2030*/  VIADD R11, R94, 0xfffffff6 ;  /* 0xfffffff65e0b7836 */ /* 0x000fe20000000000 */
[-C--:B------:R-:W-:Y:S01]  /*2040*/  IADD3 R196, P6, PT, R195, R83.reuse, RZ ;  /* 0x00000053c3c47210 */ /* 0x080fe20007fde0ff */
[----:B------:R-:W-:Y:S01]  /*2050*/  @P3 IMAD.MOV.U32 R178, RZ, RZ, R180 ;  /* 0x000000ffffb23224 */ /* 0x000fe200078e00b4 */
[----:B------:R1:W2:Y:S01]  /*2060*/  @P4 LDG.E.U8 R149, desc[UR26][R12.64] ;  /* 0x0000001a0c954981 */ /* 0x0002a2000c1e1100 */
[----:B------:R-:W-:Y:S01]  /*2070*/  PRMT R224, RZ, 0x7610, R224 ;  /* 0x00007610ffe07816 */ /* 0x000fe200000000e0 */
[C---:B------:R-:W-:Y:S01]  /*2080*/  IMAD R41, R112.reuse, 0x1b, RZ ;  /* 0x0000001b70297824 */ /* 0x040fe200078e02ff */
[----:B------:R-:W-:Y:S01]  /*2090*/  ISETP.GE.U32.AND P4, PT, R11, 0x7fffffb7, PT ;  /* 0x7fffffb70b00780c */ /* 0x000fe20003f86070 */
[----:B------:R-:W2:Y:S01]  /*20a0*/  @P3 LDG.E.U8 R153, desc[UR26][R178.64] ;  /* 0x0000001ab2993981 */ /* 0x000ea2000c1e1100 */
[----:B------:R-:W-:Y:S01]  /*20b0*/  IMAD R11, R112, 0x9, RZ ;  /* 0x00000009700b7824 */ /* 0x000fe200078e02ff */
[----:B------:R-:W-:Y:S01]  /*20c0*/  LEA.HI.X.SX32 R195, R195, R2, 0x1, P6 ;  /* 0x00000002c3c37211 */ /* 0x000fe200030f0eff */
[----:B------:R-:W-:Y:S01]  /*20d0*/  @P5 IMAD.MOV.U32 R194, RZ, RZ, R196 ;  /* 0x000000ffffc25224 */ /* 0x000fe200078e00c4 */
[----:B------:R-:W-:Y:S01]  /*20e0*/  LOP3.LUT P3, RZ, R14, 0x1, RZ, 0xc0, !PT ;  /* 0x000000010eff7812 */ /* 0x000fe2000786c0ff */
[----:B------:R-:W-:Y:S01]  /*20f0*/  IMAD R15, R112, 0x11, RZ ;  /* 0x00000011700f7824 */ /* 0x000fe200078e02ff */
[----:B------:R-:W-:Y:S01]  /*2100*/  SHF.R.U32.HI R14, RZ, 0xe, R74 ;  /* 0x0000000eff0e7819 */ /* 0x000fe2000001164a */
[----:B------:R-:W-:Y:S01]  /*2110*/  STL [R1+0x368], R4 ;  /* 0x0003680401007387 */ /* 0x000fe20000100800 */
[----:B-1----:R-:W-:-:S02]  /*2120*/  IADD3 R12, P6, PT, R11, R83, RZ ;  /* 0x000000530b0c7210 */ /* 0x002fc40007fde0ff */
[----:B------:R-:W-:Y:S01]  /*2130*/  SHF.R.U64 R40, R80, 0x1c, RZ ;  /* 0x0000001c50287819 */ /* 0x000fe200000012ff */
[----:B------:R-:W2:Y:S01]  /*2140*/  @P5 LDG.E.U8 R152, desc[UR26][R194.64] ;  /* 0x0000001ac2985981 */ /* 0x000ea2000c1e1100 */
[----:B------:R-:W-:Y:S02]  /*2150*/  LOP3.LUT P5, RZ, R14, 0x1, RZ, 0xc0, !PT ;  /* 0x000000010eff7812 */ /* 0x000fe400078ac0ff */
[----:B------:R-:W-:Y:S01]  /*2160*/  PRMT R225, RZ, 0x7610, R225 ;  /* 0x00007610ffe17816 */ /* 0x000fe200000000e1 */
[----:B------:R-:W-:Y:S01]  /*2170*/  IMAD R43, R112, 0x23, RZ ;  /* 0x00000023702b7824 */ /* 0x000fe200078e02ff */
[----:B------:R-:W-:Y:S02]  /*2180*/  LEA.HI.X.SX32 R13, R11, R2, 0x1, P6 ;  /* 0x000000020b0d7211 */ /* 0x000fe400030f0eff */
[----:B------:R-:W-:Y:S01]  /*2190*/  SHF.R.U64 R42, R80, 0x14, RZ ;  /* 0x00000014502a7819 */ /* 0x000fe200000012ff */
[----:B------:R-:W-:Y:S01]  /*21a0*/  IMAD R44, R112, 0x2b, RZ ;  /* 0x0000002b702c7824 */ /* 0x000fe200078e02ff */
[----:B------:R-:W-:Y:S01]  /*21b0*/  IADD3 R14, P6, PT, R15, R83, RZ ;  /* 0x000000530f0e7210 */ /* 0x000fe20007fde0ff */
[----:B------:R-:W2:Y:S01]  /*21c0*/  @!P4 LDG.E.U8 R154, desc[UR26][R12.64] ;  /* 0x0000001a0c9ac981 */ /* 0x000ea2000c1e1100 */
[----:B------:R-:W-:-:S02]  /*21d0*/  SHF.R.U64 R11, R80, 0x1e, RZ ;  /* 0x0000001e500b7819 */ /* 0x000fc400000012ff */
[----:B------:R-:W-:Y:S02]  /*21e0*/  PRMT R230, RZ, 0x7610, R230 ;  /* 0x00007610ffe67816 */ /* 0x000fe400000000e6 */
[----:B------:R-:W-:Y:S02]  /*21f0*/  PRMT R232, RZ, 0x7610, R232 ;  /* 0x00007610ffe87816 */ /* 0x000fe400000000e8 */
[----:B------:R-:W-:Y:S02]  /*2200*/  PRMT R231, RZ, 0x7610, R231 ;  /* 0x00007610ffe77816 */ /* 0x000fe400000000e7 */
[----:B------:R-:W-:Y:S01]  /*2210*/  PRMT R233, RZ, 0x7610, R233 ;  /* 0x00007610ffe97816 */ /* 0x000fe200000000e9 */
[C---:B------:R-:W-:Y:S01]  /*2220*/  IMAD.SHL.U32 R46, R112.reuse, 0x4, RZ ;  /* 0x00000004702e7824 */ /* 0x040fe200078e00ff */
[----:B------:R-:W-:Y:S02]  /*2230*/  LEA.HI.X.SX32 R15, R15, R2, 0x1, P6 ;  /* 0x000000020f0f7211 */ /* 0x000fe400030f0eff */
[----:B------:R-:W-:Y:S01]  /*2240*/  PRMT R238, RZ, 0x7610, R238 ;  /* 0x00007610ffee7816 */ /* 0x000fe200000000ee */
[----:B------:R-:W-:Y:S01]  /*2250*/  IMAD R48, R112, 0xc, RZ ;  /* 0x0000000c70307824 */ /* 0x000fe200078e02ff */
[----:B------:R-:W-:Y:S01]  /*2260*/  LOP3.LUT P4, RZ, R11, 0x1, RZ, 0xc0, !PT ;  /* 0x000000010bff7812 */ /* 0x000fe2000788c0ff */
[----:B------:R-:W2:Y:S01]  /*2270*/  @P5 LDG.E.U8 R155, desc[UR26][R14.64] ;  /* 0x0000001a0e9b5981 */ /* 0x000ea2000c1e1100 */
[----:B------:R-:W-:-:S02]  /*2280*/  IADD3 R16, P6, PT, R17, R83, RZ ;  /* 0x0000005311107210 */ /* 0x000fc40007fde0ff */
[----:B------:R-:W-:Y:S02]  /*2290*/  SHF.R.U32.HI R47, RZ, 0xb, R74 ;  /* 0x0000000bff2f7819 */ /* 0x000fe4000001164a */
[----:B------:R-:W-:Y:S01]  /*22a0*/  PRMT R240, RZ, 0x7610, R240 ;  /* 0x00007610fff07816 */ /* 0x000fe200000000f0 */
[----:B------:R-:W-:Y:S01]  /*22b0*/  IMAD R54, R112, 0x14, RZ ;  /* 0x0000001470367824 */ /* 0x000fe200078e02ff */
[----:B------:R-:W-:Y:S02]  /*22c0*/  SHF.R.U64 R11, R80, 0x16, RZ ;  /* 0x00000016500b7819 */ /* 0x000fe400000012ff */
[----:B------:R-:W-:Y:S01]  /*22d0*/  PRMT R239, RZ, 0x7610, R239 ;  /* 0x00007610ffef7816 */ /* 0x000fe200000000ef */
[C---:B------:R-:W-:Y:S01]  /*22e0*/  IMAD R56, R112.reuse, 0x1c, RZ ;  /* 0x0000001c70387824 */ /* 0x040fe200078e02ff */
[----:B------:R-:W-:Y:S01]  /*22f0*/  LEA.HI.X.SX32 R17, R17, R2, 0x1, P6 ;  /* 0x0000000211117211 */ /* 0x000fe200030f0eff */
[----:B------:R-:W-:Y:S01]  /*2300*/  IMAD R115, R112, 0x24, RZ ;  /* 0x0000002470737824 */ /* 0x000fe200078e02ff */
[----:B------:R-:W-:-:S02]  /*2310*/  LOP3.LUT P5, RZ, R11, 0x1, RZ, 0xc0, !PT ;  /* 0x000000010bff7812 */ /* 0x000fc400078ac0ff */
[----:B------:R-:W-:Y:S01]  /*2320*/  PRMT R246, RZ, 0x7610, R246 ;  /* 0x00007610fff67816 */ /* 0x000fe200000000f6 */
[----:B------:R-:W2:Y:S01]  /*2330*/  @P3 LDG.E.U8 R157, desc[UR26][R16.64] ;  /* 0x0000001a109d3981 */ /* 0x000ea2000c1e1100 */
[----:B------:R-:W-:Y:S02]  /*2340*/  IADD3 R18, P6, PT, R19, R83, RZ ;  /* 0x0000005313127210 */ /* 0x000fe40007fde0ff */
[----:B------:R-:W-:Y:S02]  /*2350*/  PRMT R241, RZ, 0x7610, R241 ;  /* 0x00007610fff17816 */ /* 0x000fe400000000f1 */
[----:B------:R-:W-:Y:S02]  /*2360*/  PRMT R247, RZ, 0x7610, R247 ;  /* 0x00007610fff77816 */ /* 0x000fe400000000f7 */
[----:B------:R-:W-:Y:S01]  /*2370*/  PRMT R248, RZ, 0x7610, R248 ;  /* 0x00007610fff87816 */ /* 0x000fe200000000f8 */
[----:B------:R-:W-:Y:S01]  /*2380*/  VIADD R58, R94, 0xfffffff2 ;  /* 0xfffffff25e3a7836 */ /* 0x000fe20000000000 */
[----:B------:R-:W-:-:S02]  /*2390*/  SHF.R.U64 R11, R80, 0xe, RZ ;  /* 0x0000000e500b7819 */ /* 0x000fc400000012ff */
[----:B------:R-:W-:Y:S01]  /*23a0*/  SHF.R.U32.HI R59, RZ, 0xa, R74 ;  /* 0x0000000aff3b7819 */ /* 0x000fe2000001164a */
[C---:B------:R-:W-:Y:S01]  /*23b0*/  IMAD R71, R112.reuse, 0x25, RZ ;  /* 0x0000002570477824 */ /* 0x040fe200078e02ff */
[-C--:B------:R-:W-:Y:S01]  /*23c0*/  LEA.HI.X.SX32 R19, R19, R2.reuse, 0x1, P6 ;  /* 0x0000000213137211 */ /* 0x080fe200030f0eff */
[----:B------:R-:W-:Y:S01]  /*23d0*/  IMAD R173, R112, 0x2d, RZ ;  /* 0x0000002d70ad7824 */ /* 0x000fe200078e02ff */
[----:B------:R-:W-:Y:S01]  /*23e0*/  LOP3.LUT P3, RZ, R11, 0x1, RZ, 0xc0, !PT ;  /* 0x000000010bff7812 */ /* 0x000fe2000786c0ff */
[----:B------:R-:W-:Y:S01]  /*23f0*/  VIADD R64, R94, 0xfffffff9 ;  /* 0xfffffff95e407836 */ /* 0x000fe20000000000 */
[-C--:B------:R-:W-:Y:S01]  /*2400*/  IADD3 R11, P6, PT, R81, R83.reuse, RZ ;  /* 0x00000053510b7210 */ /* 0x080fe20007fde0ff */
[----:B------:R-:W2:Y:S01]  /*2410*/  @P4 LDG.E.U8 R160, desc[UR26][R18.64] ;  /* 0x0000001a12a04981 */ /* 0x000ea2000c1e1100 */
[----:B------:R-:W-:Y:S01]  /*2420*/  LOP3.LUT P4, RZ, R21, 0x1, RZ, 0xc0, !PT ;  /* 0x0000000115ff7812 */ /* 0x000fe2000788c0ff */
[C---:B------:R-:W-:Y:S01]  /*2430*/  IMAD R189, R112.reuse, 0x35, RZ ;  /* 0x0000003570bd7824 */ /* 0x040fe200078e02ff */
[-C--:B------:R-:W-:Y:S01]  /*2440*/  LEA.HI.X.SX32 R81, R81, R2.reuse, 0x1, P6 ;  /* 0x0000000251517211 */ /* 0x080fe200030f0eff */
[----:B------:R-:W-:Y:S01]  /*2450*/  IMAD R65, R112, 0x3d, RZ ;  /* 0x0000003d70417824 */ /* 0x000fe200078e02ff */
[CC--:B------:R-:W-:Y:S01]  /*2460*/  IADD3 R182, P6, PT, R181.reuse, R83.reuse, RZ ;  /* 0x00000053b5b67210 */ /* 0x0c0fe20007fde0ff */
[----:B------:R-:W-:Y:S01]  /*2470*/  @P5 IMAD.MOV.U32 R22, RZ, RZ, R11 ;  /* 0x000000ffff165224 */ /* 0x000fe200078e000b */
[----:B------:R-:W-:Y:S01]  /*2480*/  SHF.R.U64 R45, R80, 0xc, RZ ;  /* 0x0000000c502d7819 */ /* 0x000fe200000012ff */
[----:B------:R-:W-:Y:S01]  /*2490*/  @P5 IMAD.MOV.U32 R23, RZ, RZ, R81 ;  /* 0x000000ffff175224 */ /* 0x000fe200078e0051 */
[-C--:B------:R-:W-:Y:S01]  /*24a0*/  LEA.HI.X.SX32 R181, R181, R2.reuse, 0x1, P6 ;  /* 0x00000002b5b57211 */ /* 0x080fe200030f0eff */
[C---:B------:R-:W-:Y:S01]  /*24b0*/  VIADD R21, R94.reuse, 0xfffffffe ;  /* 0xfffffffe5e157836 */ /* 0x040fe20000000000 */
[C---:B------:R-:W-:Y:S01]  /*24c0*/  IADD3 R198, P6, PT, R197.reuse, R83, RZ ;  /* 0x00000053c5c67210 */ /* 0x040fe20007fde0ff */
[----:B------:R-:W-:Y:S01]  /*24d0*/  VIADD R66, R94, 0xfffffff1 ;  /* 0xfffffff15e427836 */ /* 0x000fe20000000000 */
[----:B------:R1:W2:Y:S01]  /*24e0*/  @P5 LDG.E.U8 R162, desc[UR26][R22.64] ;  /* 0x0000001a16a25981 */ /* 0x0002a2000c1e1100 */
[----:B------:R-:W-:Y:S01]  /*24f0*/  @P3 IMAD.MOV.U32 R183, RZ, RZ, R181 ;  /* 0x000000ffffb73224 */ /* 0x000fe200078e00b5 */
[----:B------:R-:W-:Y:S01]  /*2500*/  LEA.HI.X.SX32 R197, R197, R2, 0x1, P6 ;  /* 0x00000002c5c57211 */ /* 0x000fe200030f0eff */
[----:B------:R-:W-:Y:S01]  /*2510*/  IMAD R68, R112, 0xe, RZ ;  /* 0x0000000e70447824 */ /* 0x000fe200078e02ff */
[----:B------:R-:W-:Y:S01]  /*2520*/  ISETP.GE.U32.AND P5, PT, R21, 0x7fffffbf, PT ;  /* 0x7fffffbf1500780c */ /* 0x000fe20003fa6070 */
[----:B------:R-:W-:Y:S01]  /*2530*/  VIADD R21, R94, 0xfffffffd ;  /* 0xfffffffd5e157836 */ /* 0x000fe20000000000 */
[----:B------:R-:W2:Y:S01]  /*2540*/  @P3 LDG.E.U8 R161, desc[UR26][R182.64] ;  /* 0x0000001ab6a13981 */ /* 0x000ea2000c1e1100 */
[----:B------:R-:W-:Y:S01]  /*2550*/  @P4 IMAD.MOV.U32 R199, RZ, RZ, R197 ;  /* 0x000000ffffc74224 */ /* 0x000fe200078e00c5 */
[----:B------:R-:W-:-:S02]  /*2560*/  SHF.R.U64 R55, R80, 0x1b, RZ ;  /* 0x0000001b50377819 */ /* 0x000fc400000012ff */
[----:B------:R-:W-:Y:S01]  /*2570*/  LEA.HI R72, R234, R0, RZ, 0x1a ;  /* 0x00000000ea487211 */ /* 0x000fe200078fd0ff */
[----:B-1----:R-:W-:Y:S01]  /*2580*/  VIADD R22, R94, 0xfffffff5 ;  /* 0xfffffff55e167836 */ /* 0x002fe20000000000 */
[----:B------:R-:W-:Y:S01]  /*2590*/  ISETP.GE.U32.AND P3, PT, R21, 0x7fffffbe, PT ;  /* 0x7fffffbe1500780c */ /* 0x000fe20003f66070 */
[----:B------:R-:W2:Y:S01]  /*25a0*/  @P4 LDG.E.U8 R163, desc[UR26][R198.64] ;  /* 0x0000001ac6a34981 */ /* 0x000ea2000c1e1100 */
[----:B------:R-:W-:Y:S01]  /*25b0*/  IADD3 R21, P6, PT, R83, R112, RZ ;  /* 0x0000007053157210 */ /* 0x000fe20007fde0ff */
[----:B------:R-:W-:Y:S01]  /*25c0*/  IMAD R98, R112, 0x26, RZ ;  /* 0x0000002670627824 */ /* 0x000fe200078e02ff */
[----:B------:R-:W-:Y:S02]  /*25d0*/  ISETP.GE.U32.AND P4, PT, R22, 0x7fffffb6, PT ;  /* 0x7fffffb61600780c */ /* 0x000fe40003f86070 */
[----:B------:R-:W-:Y:S01]  /*25e0*/  LOP3.LUT R92, R87, 0x2, RZ, 0xfc, !PT ;  /* 0x00000002575c7812 */ /* 0x000fe200078efcff */
[C---:B------:R-:W-:Y:S01]  /*25f0*/  IMAD R175, R112.reuse, 0x2e, RZ ;  /* 0x0000002e70af7824 */ /* 0x040fe200078e02ff */
[-C--:B------:R-:W-:Y:S01]  /*2600*/  LEA.HI.X.SX32 R22, R112, R2.reuse, 0x1, P6 ;  /* 0x0000000270167211 */ /* 0x080fe200030f0eff */
[----:B------:R-:W-:Y:S01]  /*2610*/  @!P5 IMAD.MOV.U32 R28, RZ, RZ, R21 ;  /* 0x000000ffff1cd224 */ /* 0x000fe200078e0015 */
[----:B------:R-:W-:Y:S01]  /*2620*/  IADD3 R23, P6, PT, R24, R83, RZ ;  /* 0x0000005318177210 */ /* 0x000fe20007fde0ff */
[----:B------:R-:W-:Y:S01]  /*2630*/  IMAD R191, R112, 0x36, RZ ;  /* 0x0000003670bf7824 */ /* 0x000fe200078e02ff */
[----:B------:R-:W-:Y:S01]  /*2640*/  SHF.R.U64 R57, R80, 0x13, RZ ;  /* 0x0000001350397819 */ /* 0x000fe200000012ff */
[----:B------:R-:W-:Y:S01]  /*2650*/  @!P5 IMAD.MOV.U32 R29, RZ, RZ, R22 ;  /* 0x000000ffff1dd224 */ /* 0x000fe200078e0016 */
[----:B------:R-:W-:-:S02]  /*2660*/  LEA.HI.X.SX32 R24, R24, R2, 0x1, P6 ;  /* 0x0000000218187211 */ /* 0x000fc400030f0eff */
[----:B------:R-:W-:Y:S01]  /*2670*/  LOP3.LUT R95, R87, 0x4, RZ, 0xfc, !PT ;  /* 0x00000004575f7812 */ /* 0x000fe200078efcff */
[C---:B------:R-:W-:Y:S01]  /*2680*/  IMAD R177, R112.reuse, 0x2f, RZ ;  /* 0x0000002f70b17824 */ /* 0x040fe200078e02ff */
[----:B------:R1:W2:Y:S01]  /*2690*/  @!P5 LDG.E.U8 R165, desc[UR26][R28.64] ;  /* 0x0000001a1ca5d981 */ /* 0x0002a2000c1e1100 */
[----:B------:R-:W-:Y:S01]  /*26a0*/  LOP3.LUT P5, RZ, R25, 0x1, RZ, 0xc0, !PT ;  /* 0x0000000119ff7812 */ /* 0x000fe200078ac0ff */
[----:B------:R-:W-:Y:S01]  /*26b0*/  IMAD R193, R112, 0x37, RZ ;  /* 0x0000003770c17824 */ /* 0x000fe200078e02ff */
[----:B------:R-:W-:Y:S01]  /*26c0*/  IADD3 R25, P6, PT, R26, R83, RZ ;  /* 0x000000531a197210 */ /* 0x000fe20007fde0ff */
[----:B------:R-:W-:Y:S01]  /*26d0*/  @!P3 IMAD.MOV.U32 R30, RZ, RZ, R23 ;  /* 0x000000ffff1eb224 */ /* 0x000fe200078e0017 */
[----:B------:R-:W-:Y:S01]  /*26e0*/  SHF.R.U64 R62, R80, 0x12, RZ ;  /* 0x00000012503e7819 */ /* 0x000fe200000012ff */
[----:B------:R-:W-:Y:S01]  /*26f0*/  @!P3 IMAD.MOV.U32 R31, RZ, RZ, R24 ;  /* 0x000000ffff1fb224 */ /* 0x000fe200078e0018 */
[----:B------:R-:W-:Y:S01]  /*2700*/  LEA.HI.X.SX32 R26, R26, R2, 0x1, P6 ;  /* 0x000000021a1a7211 */ /* 0x000fe200030f0eff */
[----:B------:R-:W-:Y:S01]  /*2710*/  IMAD R99, R112, 0x3f, RZ ;  /* 0x0000003f70637824 */ /* 0x000fe200078e02ff */
[----:B------:R-:W-:Y:S01]  /*2720*/  SHF.R.U64 R70, R80, 0x19, RZ ;  /* 0x0000001950467819 */ /* 0x000fe200000012ff */
[----:B------:R-:W0:Y:S01]  /*2730*/  LDCU UR8, c[0x0][0x3b0] ;  /* 0x00007600ff0877ac */ /* 0x000e220008000800 */
[----:B------:R1:W2:Y:S01]  /*2740*/  @!P3 LDG.E.U8 R167, desc[UR26][R30.64] ;  /* 0x0000001a1ea7b981 */ /* 0x0002a2000c1e1100 */
[----:B------:R-:W-:-:S02]  /*2750*/  LOP3.LUT P3, RZ, R27, 0x1, RZ, 0xc0, !PT ;  /* 0x000000011bff7812 */ /* 0x000fc4000786c0ff */
[----:B------:R-:W-:Y:S02]  /*2760*/  IADD3 R27, P6, PT, R32, R83, RZ ;  /* 0x00000053201b7210 */ /* 0x000fe40007fde0ff */
[----:B-1----:R-:W-:Y:S01]  /*2770*/  SHF.R.U64 R29, R80, 0x1d, RZ ;  /* 0x0000001d501d7819 */ /* 0x002fe200000012ff */
[----:B------:R-:W-:Y:S02]  /*2780*/  @!P4 IMAD.MOV.U32 R30, RZ, RZ, R25 ;  /* 0x000000ffff1ec224 */ /* 0x000fe400078e0019 */
[----:B------:R-:W-:Y:S01]  /*2790*/  @!P4 IMAD.MOV.U32 R31, RZ, RZ, R26 ;  /* 0x000000ffff1fc224 */ /* 0x000fe200078e001a */
[----:B------:R-:W-:-:S04]  /*27a0*/  LEA.HI.X.SX32 R28, R32, R2, 0x1, P6 ;  /* 0x00000002201c7211 */ /* 0x000fc800030f0eff */
[----:B------:R1:W2:Y:S01]  /*27b0*/  @!P4 LDG.E.U8 R169, desc[UR26][R30.64] ;  /* 0x0000001a1ea9c981 */ /* 0x0002a2000c1e1100 */
[----:B------:R-:W-:Y:S02]  /*27c0*/  LOP3.LUT P4, RZ, R29, 0x1, RZ, 0xc0, !PT ;  /* 0x000000011dff7812 */ /* 0x000fe4000788c0ff */
[C---:B------:R-:W-:Y:S01]  /*27d0*/  IADD3 R29, P6, PT, R34.reuse, R83, RZ ;  /* 0x00000053221d7210 */ /* 0x040fe20007fde0ff */
[----:B------:R-:W-:Y:S02]  /*27e0*/  @P5 IMAD.MOV.U32 R32, RZ, RZ, R27 ;  /* 0x000000ffff205224 */ /* 0x000fe400078e001b */
[----:B------:R-:W-:Y:S01]  /*27f0*/  @P5 IMAD.MOV.U32 R33, RZ, RZ, R28 ;  /* 0x000000ffff215224 */ /* 0x000fe200078e001c */
[----:B-1----:R-:W-:-:S04]  /*2800*/  LEA.HI.X.SX32 R30, R34, R2, 0x1, P6 ;  /* 0x00000002221e7211 */ /* 0x002fc800030f0eff */
[----:B------:R1:W2:Y:S01]  /*2810*/  @P5 LDG.E.U8 R206, desc[UR26][R32.64] ;  /* 0x0000001a20ce5981 */ /* 0x0002a2000c1e1100 */
[----:B------:R-:W-:Y:S01]  /*2820*/  IADD3 R31, P6, PT, R36, R83, RZ ;  /* 0x00000053241f7210 */ /* 0x000fe20007fde0ff */
[----:B------:R-:W-:Y:S01]  /*2830*/  @P3 IMAD.MOV.U32 R34, RZ, RZ, R29 ;  /* 0x000000ffff223224 */ /* 0x000fe200078e001d */
[----:B------:R-:W-:Y:S01]  /*2840*/  LOP3.LUT P5, RZ, R35, 0x1, RZ, 0xc0, !PT ;  /* 0x0000000123ff7812 */ /* 0x000fe200078ac0ff */
[----:B------:R-:W-:Y:S02]  /*2850*/  @P3 IMAD.MOV.U32 R35, RZ, RZ, R30 ;  /* 0x000000ffff233224 */ /* 0x000fe400078e001e */
[----:B------:R-:W-:-:S03]  /*2860*/  IMAD R183, R112, 0x32, RZ ;  /* 0x0000003270b77824 */ /* 0x000fc600078e02ff */
[----:B------:R0:W2:Y:S01]  /*2870*/  @P3 LDG.E.U8 R207, desc[UR26][R34.64] ;  /* 0x0000001a22cf3981 */ /* 0x0000a2000c1e1100 */
[-C--:B-1----:R-:W-:Y:S02]  /*2880*/  LEA.HI.X.SX32 R32, R36, R2.reuse, 0x1, P6 ;  /* 0x0000000224207211 */ /* 0x082fe400030f0eff */
[CC--:B------:R-:W-:Y:S02]  /*2890*/  IADD3 R82, P6, PT, R37.reuse, R83.reuse, RZ ;  /* 0x0000005325527210 */ /* 0x0c0fe40007fde0ff */
[----:B------:R-:W-:Y:S02]  /*28a0*/  LOP3.LUT P3, RZ, R38, 0x1, RZ, 0xc0, !PT ;  /* 0x0000000126ff7812 */ /* 0x000fe4000786c0ff */
[----:B------:R-:W-:Y:S01]  /*28b0*/  SHF.R.U64 R36, R80, 0x5, RZ ;  /* 0x0000000550247819 */ /* 0x000fe200000012ff */
[----:B0-----:R-:W-:Y:S02]  /*28c0*/  @P4 IMAD.MOV.U32 R34, RZ, RZ, R31 ;  /* 0x000000ffff224224 */ /* 0x001fe400078e001f */
[----:B------:R-:W-:Y:S01]  /*28d0*/  @P4 IMAD.MOV.U32 R35, RZ, RZ, R32 ;  /* 0x000000ffff234224 */ /* 0x000fe200078e0020 */
[----:B------:R-:W-:Y:S01]  /*28e0*/  LEA.HI.X.SX32 R33, R37, R2, 0x1, P6 ;  /* 0x0000000225217211 */ /* 0x000fe200030f0eff */
[----:B------:R-:W-:Y:S01]  /*28f0*/  IMAD R199, R112, 0x3a, RZ ;  /* 0x0000003a70c77824 */ /* 0x000fe200078e02ff */
[----:B------:R-:W-:-:S02]  /*2900*/  IADD3 R184, P6, PT, R183, R83, RZ ;  /* 0x00000053b7b87210 */ /* 0x000fc40007fde0ff */
[----:B------:R0:W2:Y:S01]  /*2910*/  @P4 LDG.E.U8 R215, desc[UR26][R34.64] ;  /* 0x0000001a22d74981 */ /* 0x0000a2000c1e1100 */
[----:B------:R-:W-:Y:S01]  /*2920*/  LOP3.LUT P4, RZ, R36, 0x1, RZ, 0xc0, !PT ;  /* 0x0000000124ff7812 */ /* 0x000fe2000788c0ff */
[----:B------:R-:W-:Y:S01]  /*2930*/  VIADD R36, R94, 0xfffffffc ;  /* 0xfffffffc5e247836 */ /* 0x000fe20000000000 */
[-C--:B------:R-:W-:Y:S02]  /*2940*/  LEA.HI.X.SX32 R183, R183, R2.reuse, 0x1, P6 ;  /* 0x00000002b7b77211 */ /* 0x080fe400030f0eff */
[C---:B------:R-:W-:Y:S01]  /*2950*/  IADD3 R200, P6, PT, R199.reuse, R83, RZ ;  /* 0x00000053c7c87210 */ /* 0x040fe20007fde0ff */
[----:B0-----:R-:W-:Y:S02]  /*2960*/  @P5 IMAD.MOV.U32 R34, RZ, RZ, R82 ;  /* 0x000000ffff225224 */ /* 0x001fe400078e0052 */
[----:B------:R-:W-:Y:S01]  /*2970*/  @P5 IMAD.MOV.U32 R35, RZ, RZ, R33 ;  /* 0x000000ffff235224 */ /* 0x000fe200078e0021 */
[----:B------:R-:W-:Y:S01]  /*2980*/  LEA.HI.X.SX32 R199, R199, R2, 0x1, P6 ;  /* 0x00000002c7c77211 */ /* 0x000fe200030f0eff */
[----:B------:R-:W-:-:S03]  /*2990*/  @P3 IMAD.MOV.U32 R185, RZ, RZ, R183 ;  /* 0x000000ffffb93224 */ /* 0x000fc600078e00b7 */
[----:B------:R0:W2:Y:S01]  /*29a0*/  @P5 LDG.E.U8 R214, desc[UR26][R34.64] ;  /* 0x0000001a22d65981 */ /* 0x0000a2000c1e1100 */
[----:B------:R-:W-:Y:S01]  /*29b0*/  ISETP.GE.U32.AND P5, PT, R36, 0x7fffffbd, PT ;  /* 0x7fffffbd2400780c */ /* 0x000fe20003fa6070 */
[----:B------:R-:W-:Y:S02]  /*29c0*/  VIADD R36, R94, 0xfffffff4 ;  /* 0xfffffff45e247836 */ /* 0x000fe40000000000 */
[----:B------:R1:W2:Y:S01]  /*29d0*/  @P3 LDG.E.U8 R222, desc[UR26][R184.64] ;  /* 0x0000001ab8de3981 */ /* 0x0002a2000c1e1100 */
[----:B------:R-:W-:Y:S02]  /*29e0*/  @P4 IMAD.MOV.U32 R201, RZ, RZ, R199 ;  /* 0x000000ffffc94224 */ /* 0x000fe400078e00c7 */
[----:B0-----:R-:W-:Y:S01]  /*29f0*/  IMAD R35, R112, 0x3, RZ ;  /* 0x0000000370237824 */ /* 0x001fe200078e02ff */
[----:B------:R-:W-:Y:S01]  /*2a00*/  ISETP.GE.U32.AND P3, PT, R36, 0x7fffffb5, PT ;  /* 0x7fffffb52400780c */ /* 0x000fe20003f66070 */
[----:B------:R-:W-:Y:S01]  /*2a10*/  IMAD R37, R112, 0xb, RZ ;  /* 0x0000000b70257824 */ /* 0x000fe200078e02ff */
[----:B------:R-:W-:Y:S01]  /*2a20*/  SHF.R.U32.HI R36, RZ, 0xc, R74 ;  /* 0x0000000cff247819 */ /* 0x000fe2000001164a */
[----:B------:R0:W2:Y:S01]  /*2a30*/  @P4 LDG.E.U8 R217, desc[UR26][R200.64] ;  /* 0x0000001ac8d94981 */ /* 0x0000a2000c1e1100 */
[----:B------:R-:W-:-:S02]  /*2a40*/  IADD3 R34, P6, PT, R35, R83, RZ ;  /* 0x0000005323227210 */ /* 0x000fc40007fde0ff */
[----:B------:R-:W-:Y:S01]  /*2a50*/  LOP3.LUT P4, RZ, R36, 0x1, RZ, 0xc0, !PT ;  /* 0x0000000124ff7812 */ /* 0x000fe2000788c0ff */
[----:B------:R-:W-:Y:S01]  /*2a60*/  STL [R1+0x374], R5 ;  /* 0x0003740501007387 */ /* 0x000fe20000100800 */
[----:B------:R-:W-:Y:S02]  /*2a70*/  LEA.HI.X.SX32 R35, R35, R2, 0x1, P6 ;  /* 0x0000000223237211 */ /* 0x000fe400030f0eff */
[----:B------:R-:W-:Y:S01]  /*2a80*/  IADD3 R36, P6, PT, R37, R83, RZ ;  /* 0x0000005325247210 */ /* 0x000fe20007fde0ff */
[----:B------:R-:W-:Y:S01]  /*2a90*/  STL [R1+0x370], R6 ;  /* 0x0003700601007387 */ /* 0x000fe20000100800 */
[----:B------:R-:W-:-:S03]  /*2aa0*/  SHF.R.U32.HI R38, RZ, 0x4, R74 ;  /* 0x00000004ff267819 */ /* 0x000fc6000001164a */
[----:B------:R-:W-:Y:S01]  /*2ab0*/  STL [R1+0x37c], R7 ;  /* 0x00037c0701007387 */ /* 0x000fe20000100800 */
[----:B------:R-:W-:-:S03]  /*2ac0*/  LEA.HI.X.SX32 R37, R37, R2, 0x1, P6 ;  /* 0x0000000225257211 */ /* 0x000fc600030f0eff */
[----:B------:R-:W-:Y:S04]  /*2ad0*/  STL [R1+0x378], R8 ;  /* 0x0003780801007387 */ /* 0x000fe80000100800 */
[----:B------:R-:W-:Y:S04]  /*2ae0*/  STL [R1+0x384], R9 ;  /* 0x0003840901007387 */ /* 0x000fe80000100800 */
[----:B------:R-:W2:Y:S01]  /*2af0*/  @!P5 LDG.E.U8 R223, desc[UR26][R34.64] ;  /* 0x0000001a22dfd981 */ /* 0x000ea2000c1e1100 */
[----:B------:R-:W-:Y:S02]  /*2b00*/  LOP3.LUT P5, RZ, R38, 0x1, RZ, 0xc0, !PT ;  /* 0x0000000126ff7812 */ /* 0x000fe400078ac0ff */
[C---:B------:R-:W-:Y:S01]  /*2b10*/  IADD3 R38, P6, PT, R39.reuse, R83, RZ ;  /* 0x0000005327267210 */ /* 0x040fe20007fde0ff */
[----:B------:R-:W-:Y:S04]  /*2b20*/  STL [R1+0x380], R10 ;  /* 0x0003800a01007387 */ /* 0x000fe80000100800 */
[----:B------:R-:W-:Y:S01]  /*2b30*/  STL [R1+0x38c], R111 ;  /* 0x00038c6f01007387 */ /* 0x000fe20000100800 */
[----:B------:R-:W-:-:S03]  /*2b40*/  LEA.HI.X.SX32 R39, R39, R2, 0x1, P6 ;  /* 0x0000000227277211 */ /* 0x000fc600030f0eff */
[----:B------:R-:W-:Y:S04]  /*2b50*/  STL [R1+0x388], R20 ;  /* 0x0003881401007387 */ /* 0x000fe80000100800 */
[----:B------:R-:W-:Y:S04]  /*2b60*/  STL [R1+0x390], R180 ;  /* 0x000390b401007387 */ /* 0x000fe80000100800 */
[----:B------:R-:W-:Y:S04]  /*2b70*/  STL [R1+0x394], R179 ;  /* 0x000394b301007387 */ /* 0x000fe80000100800 */
[----:B------:R-:W-:Y:S04]  /*2b80*/  STL [R1+0x398], R196 ;  /* 0x000398c401007387 */ /* 0x000fe80000100800 */
[----:B------:R-:W2:Y:S01]  /*2b90*/  @!P3 LDG.E.U8 R224, desc[UR26][R36.64] ;  /* 0x0000001a24e0b981 */ /* 0x000ea2000c1e1100 */
[----:B------:R-:W-:-:S02]  /*2ba0*/  LOP3.LUT P3, RZ, R40, 0x1, RZ, 0xc0, !PT ;  /* 0x0000000128ff7812 */ /* 0x000fc4000786c0ff */
[C---:B------:R-:W-:Y:S01]  /*2bb0*/  IADD3 R40, P6, PT, R41.reuse, R83, RZ ;  /* 0x0000005329287210 */ /* 0x040fe20007fde0ff */
[----:B------:R-:W-:Y:S04]  /*2bc0*/  STL [R1+0x39c], R195 ;  /* 0x00039cc301007387 */ /* 0x000fe80000100800 */
[----:B------:R-:W-:Y:S01]  /*2bd0*/  STL [R1+0x3a4], R12 ;  /* 0x0003a40c01007387 */ /* 0x000fe20000100800 */
[----:B------:R-:W-:-:S03]  /*2be0*/  LEA.HI.X.SX32 R41, R41, R2, 0x1, P6 ;  /* 0x0000000229297211 */ /* 0x000fc600030f0eff */
[----:B------:R-:W-:Y:S04]  /*2bf0*/  STL [R1+0x3a0], R13 ;  /* 0x0003a00d01007387 */ /* 0x000fe80000100800 */
[----:B------:R-:W-:Y:S04]  /*2c00*/  STL [R1+0x3ac], R14 ;  /* 0x0003ac0e01007387 */ /* 0x000fe80000100800 */
[----:B------:R-:W-:Y:S04]  /*2c10*/  STL [R1+0x3a8], R15 ;  /* 0x0003a80f01007387 */ /* 0x000fe80000100800 */
[----:B------:R-:W2:Y:S01]  /*2c20*/  @P4 LDG.E.U8 R225, desc[UR26][R38.64] ;  /* 0x0000001a26e14981 */ /* 0x000ea2000c1e1100 */
[----:B------:R-:W-:-:S02]  /*2c30*/  LOP3.LUT P4, RZ, R42, 0x1, RZ, 0xc0, !PT ;  /* 0x000000012aff7812 */ /* 0x000fc4000788c0ff */
[C---:B------:R-:W-:Y:S01]  /*2c40*/  IADD3 R42, P6, PT, R43.reuse, R83, RZ ;  /* 0x000000532b2a7210 */ /* 0x040fe20007fde0ff */
[----:B------:R-:W-:Y:S04]  /*2c50*/  STL [R1+0x3b4], R16 ;  /* 0x0003b41001007387 */ /* 0x000fe80000100800 */
[----:B------:R-:W-:Y:S01]  /*2c60*/  STL [R1+0x3b0], R17 ;  /* 0x0003b01101007387 */ /* 0x000fe20000100800 */
[----:B------:R-:W-:-:S03]  /*2c70*/  LEA.HI.X.SX32 R43, R43, R2, 0x1, P6 ;  /* 0x000000022b2b7211 */ /* 0x000fc600030f0eff */
[----:B------:R-:W-:Y:S01]  /*2c80*/  STL [R1+0x3bc], R18 ;  /* 0x0003bc1201007387 */ /* 0x000fe20000100800 */
[----:B------:R-:W-:-:S03]  /*2c90*/  IADD3 R170, P6, PT, R44, R83, RZ ;  /* 0x000000532caa7210 */ /* 0x000fc60007fde0ff */
[----:B------:R-:W-:Y:S04]  /*2ca0*/  STL [R1+0x3b8], R19 ;  /* 0x0003b81301007387 */ /* 0x000fe80000100800 */
[----:B------:R-:W-:Y:S04]  /*2cb0*/  STL [R1+0x3c4], R11 ;  /* 0x0003c40b01007387 */ /* 0x000fe80000100800 */
[----:B------:R-:W-:Y:S04]  /*2cc0*/  STL [R1+0x3c0], R81 ;  /* 0x0003c05101007387 */ /* 0x000fe80000100800 */
[----:B------:R-:W-:Y:S01]  /*2cd0*/  STL [R1+0x3c8], R181 ;  /* 0x0003c8b501007387 */ /* 0x000fe20000100800 */
[----:B------:R-:W-:-:S03]  /*2ce0*/  LEA.HI.X.SX32 R44, R44, R2, 0x1, P6 ;  /* 0x000000022c2c7211 */ /* 0x000fc600030f0eff */
[----:B------:R-:W-:Y:S01]  /*2cf0*/  STL [R1+0x3cc], R182 ;  /* 0x0003ccb601007387 */ /* 0x000fe20000100800 */
[----:B-1----:R-:W-:-:S03]  /*2d00*/  IMAD R185, R112, 0x33, RZ ;  /* 0x0000003370b97824 */ /* 0x002fc600078e02ff */
[----:B------:R-:W-:Y:S04]  /*2d10*/  STL [R1+0x3d0], R197 ;  /* 0x0003d0c501007387 */ /* 0x000fe80000100800 */
[----:B------:R-:W-:Y:S04]  /*2d20*/  STL [R1+0x3d4], R198 ;  /* 0x0003d4c601007387 */ /* 0x000fe80000100800 */
[----:B------:R-:W2:Y:S01]  /*2d30*/  @P5 LDG.E.U8 R230, desc[UR26][R40.64] ;  /* 0x0000001a28e65981 */ /* 0x000ea2000c1e1100 */
[----:B------:R-:W-:Y:S01]  /*2d40*/  LOP3.LUT P5, RZ, R45, 0x1, RZ, 0xc0, !PT ;  /* 0x000000012dff7812 */ /* 0x000fe200078ac0ff */
[----:B------:R-:W-:-:S02]  /*2d50*/  VIADD R45, R94, 0xfffffffb ;  /* 0xfffffffb5e2d7836 */ /* 0x000fc40000000000 */
[----:B------:R-:W-:Y:S04]  /*2d60*/  STL [R1+0x3dc], R21 ;  /* 0x0003dc1501007387 */ /* 0x000fe80000100800 */
[----:B------:R-:W-:Y:S01]  /*2d70*/  STL [R1+0x3d8], R22 ;  /* 0x0003d81601007387 */ /* 0x000fe20000100800 */
[----:B------:R-:W-:-:S03]  /*2d80*/  @P4 IMAD.MOV.U32 R171, RZ, RZ, R44 ;  /* 0x000000ffffab4224 */ /* 0x000fc600078e002c */
[----:B------:R-:W-:Y:S01]  /*2d90*/  STL [R1+0x3e4], R23 ;  /* 0x0003e41701007387 */ /* 0x000fe20000100800 */
[----:B------:R-:W-:-:S03]  /*2da0*/  IADD3 R186, P6, PT, R185, R83, RZ ;  /* 0x00000053b9ba7210 */ /* 0x000fc60007fde0ff */
[----:B------:R-:W-:Y:S04]  /*2db0*/  STL [R1+0x3e0], R24 ;  /* 0x0003e01801007387 */ /* 0x000fe80000100800 */
[----:B------:R-:W-:Y:S04]  /*2dc0*/  STL [R1+0x3f4], R25 ;  /* 0x0003f41901007387 */ /* 0x000fe80000100800 */
[----:B------:R-:W-:Y:S04]  /*2dd0*/  STL [R1+0x3f0], R26 ;  /* 0x0003f01a01007387 */ /* 0x000fe80000100800 */
[----:B------:R-:W2:Y:S01]  /*2de0*/  @P3 LDG.E.U8 R232, desc[UR26][R42.64] ;  /* 0x0000001a2ae83981 */ /* 0x000ea2000c1e1100 */
[----:B------:R-:W-:-:S02]  /*2df0*/  ISETP.GE.U32.AND P3, PT, R45, 0x7fffffbc, PT ;  /* 0x7fffffbc2d00780c */ /* 0x000fc40003f66070 */
[----:B------:R-:W-:Y:S01]  /*2e00*/  SHF.R.U64 R45, R80, 0x4, RZ ;  /* 0x00000004502d7819 */ /* 0x000fe200000012ff */
[----:B------:R-:W-:Y:S01]  /*2e10*/  STL [R1+0x3fc], R27 ;  /* 0x0003fc1b01007387 */ /* 0x000fe20000100800 */
[----:B------:R-:W-:-:S03]  /*2e20*/  LEA.HI.X.SX32 R185, R185, R2, 0x1, P6 ;  /* 0x00000002b9b97211 */ /* 0x000fc600030f0eff */
[----:B------:R-:W-:Y:S01]  /*2e30*/  STL [R1+0x3f8], R28 ;  /* 0x0003f81c01007387 */ /* 0x000fe20000100800 */
[----:B0-----:R-:W-:-:S03]  /*2e40*/  IMAD R201, R112, 0x3b, RZ ;  /* 0x0000003b70c97824 */ /* 0x001fc600078e02ff */
[----:B------:R-:W-:Y:S04]  /*2e50*/  STL [R1+0x404], R29 ;  /* 0x0004041d01007387 */ /* 0x000fe80000100800 */
[----:B------:R-:W-:Y:S04]  /*2e60*/  STL [R1+0x400], R30 ;  /* 0x0004001e01007387 */ /* 0x000fe80000100800 */
[----:B------:R-:W-:Y:S04]  /*2e70*/  STL [R1+0x40c], R31 ;  /* 0x00040c1f01007387 */ /* 0x000fe80000100800 */
[----:B------:R-:W2:Y:S01]  /*2e80*/  @P4 LDG.E.U8 R231, desc[UR26][R170.64] ;  /* 0x0000001aaae74981 */ /* 0x000ea2000c1e1100 */
[----:B------:R-:W-:-:S03]  /*2e90*/  LOP3.LUT P4, RZ, R45, 0x1, RZ, 0xc0, !PT ;  /* 0x000000012dff7812 */ /* 0x000fc6000788c0ff */
[----:B------:R-:W-:Y:S01]  /*2ea0*/  STL [R1+0x408], R32 ;  /* 0x0004082001007387 */ /* 0x000fe20000100800 */
[----:B------:R-:W-:-:S03]  /*2eb0*/  @P5 IMAD.MOV.U32 R187, RZ, RZ, R185 ;  /* 0x000000ffffbb5224 */ /* 0x000fc600078e00b9 */
[----:B------:R-:W-:Y:S01]  /*2ec0*/  STL [R1+0x414], R82 ;  /* 0x0004145201007387 */ /* 0x000fe20000100800 */
[----:B------:R-:W-:-:S03]  /*2ed0*/  IADD3 R49, P6, PT, R201, R83, RZ ;  /* 0x00000053c9317210 */ /* 0x000fc60007fde0ff */
[----:B------:R-:W-:Y:S01]  /*2ee0*/  STL [R1+0x410], R33 ;  /* 0x0004102101007387 */ /* 0x000fe20000100800 */
[----:B------:R-:W-:-:S03]  /*2ef0*/  VIADD R45, R94, 0xfffffff3 ;  /* 0xfffffff35e2d7836 */ /* 0x000fc60000000000 */
[----:B------:R-:W-:Y:S04]  /*2f00*/  STL [R1+0x418], R183 ;  /* 0x000418b701007387 */ /* 0x000fe80000100800 */
[----:B------:R-:W-:Y:S01]  /*2f10*/  STL [R1+0x41c], R184 ;  /* 0x00041cb801007387 */ /* 0x000fe20000100800 */
[----:B------:R-:W-:-:S03]  /*2f20*/  LEA.HI.X.SX32 R201, R201, R2, 0x1, P6 ;  /* 0x00000002c9c97211 */ /* 0x000fc600030f0eff */
[----:B------:R-:W-:Y:S04]  /*2f30*/  STL [R1+0x420], R199 ;  /* 0x000420c701007387 */ /* 0x000fe80000100800 */
[----:B------:R-:W-:Y:S04]  /*2f40*/  STL [R1+0x424], R200 ;  /* 0x000424c801007387 */ /* 0x000fe80000100800 */
[----:B------:R-:W-:Y:S04]  /*2f50*/  STL [R1+0x42c], R34 ;  /* 0x00042c2201007387 */ /* 0x000fe80000100800 */
[----:B------:R-:W-:Y:S04]  /*2f60*/  STL [R1+0x428], R35 ;  /* 0x0004282301007387 */ /* 0x000fe80000100800 */
[----:B------:R-:W-:Y:S04]  /*2f70*/  STL [R1+0x434], R36 ;  /* 0x0004342401007387 */ /* 0x000fe80000100800 */
[----:B------:R-:W2:Y:S01]  /*2f80*/  @P5 LDG.E.U8 R233, desc[UR26][R186.64] ;  /* 0x0000001abae95981 */ /* 0x000ea2000c1e1100 */
[----:B------:R-:W-:-:S02]  /*2f90*/  ISETP.GE.U32.AND P5, PT, R45, 0x7fffffb4, PT ;  /* 0x7fffffb42d00780c */ /* 0x000fc40003fa6070 */
[----:B------:R-:W-:Y:S01]  /*2fa0*/  IADD3 R45, P6, PT, R46, R83, RZ ;  /* 0x000000532e2d7210 */ /* 0x000fe20007fde0ff */
[----:B------:R-:W-:Y:S01]  /*2fb0*/  STL [R1+0x430], R37 ;  /* 0x0004302501007387 */ /* 0x000fe20000100800 */
[----:B------:R-:W-:-:S03]  /*2fc0*/  @P4 IMAD.MOV.U32 R50, RZ, RZ, R49 ;  /* 0x000000ffff324224 */ /* 0x000fc600078e0031 */
[----:B------:R-:W-:Y:S01]  /*2fd0*/  STL [R1+0x43c], R38 ;  /* 0x00043c2601007387 */ /* 0x000fe20000100800 */
[----:B------:R-:W-:-:S03]  /*2fe0*/  @P4 IMAD.MOV.U32 R51, RZ, RZ, R201 ;  /* 0x000000ffff334224 */ /* 0x000fc600078e00c9 */
[----:B------:R-:W-:Y:S01]  /*2ff0*/  STL [R1+0x438], R39 ;  /* 0x0004382701007387 */ /* 0x000fe20000100800 */
[----:B------:R-:W-:-:S03]  /*3000*/  LEA.HI.X.SX32 R46, R46, R2, 0x1, P6 ;  /* 0x000000022e2e7211 */ /* 0x000fc600030f0eff */
[----:B------:R-:W-:Y:S04]  /*3010*/  STL [R1+0x444], R40 ;  /* 0x0004442801007387 */ /* 0x000fe80000100800 */
[----:B------:R-:W-:Y:S04]  /*3020*/  STL [R1+0x440], R41 ;  /* 0x0004402901007387 */ /* 0x000fe80000100800 */
[----:B------:R-:W-:Y:S04]  /*3030*/  STL [R1+0x44c], R42 ;  /* 0x00044c2a01007387 */ /* 0x000fe80000100800 */
[----:B------:R-:W-:Y:S04]  /*3040*/  STL [R1+0x448], R43 ;  /* 0x0004482b01007387 */ /* 0x000fe80000100800 */
[----:B------:R-:W-:Y:S04]  /*3050*/  STL [R1+0x450], R44 ;  /* 0x0004502c01007387 */ /* 0x000fe80000100800 */
[----:B------:R-:W-:Y:S04]  /*3060*/  STL [R1+0x454], R170 ;  /* 0x000454aa01007387 */ /* 0x000fe80000100800 */
[----:B------:R0:W2:Y:S01]  /*3070*/  @P4 LDG.E.U8 R238, desc[UR26][R50.64] ;  /* 0x0000001a32ee4981 */ /* 0x0000a2000c1e1100 */
[----:B------:R-:W-:-:S02]  /*3080*/  LOP3.LUT P4, RZ, R47, 0x1, RZ, 0xc0, !PT ;  /* 0x000000012fff7812 */ /* 0x000fc4000788c0ff */
[C---:B------:R-:W-:Y:S01]  /*3090*/  IADD3 R47, P6, PT, R48.reuse, R83, RZ ;  /* 0x00000053302f7210 */ /* 0x040fe20007fde0ff */
[----:B------:R-:W-:Y:S04]  /*30a0*/  STL [R1+0x458], R185 ;  /* 0x000458b901007387 */ /* 0x000fe80000100800 */
[----:B------:R-:W-:Y:S01]  /*30b0*/  STL [R1+0x45c], R186 ;  /* 0x00045cba01007387 */ /* 0x000fe20000100800 */
[----:B0-----:R-:W-:Y:S02]  /*30c0*/  @!P3 IMAD.MOV.U32 R50, RZ, RZ, R45 ;  /* 0x000000ffff32b224 */ /* 0x001fe400078e002d */
[----:B------:R-:W-:Y:S01]  /*30d0*/  @!P3 IMAD.MOV.U32 R51, RZ, RZ, R46 ;  /* 0x000000ffff33b224 */ /* 0x000fe200078e002e */
[----:B------:R0:W-:Y:S01]  /*30e0*/  STL [R1+0x334], R49 ;  /* 0x0003343101007387 */ /* 0x0001e20000100800 */
[----:B------:R-:W-:-:S03]  /*30f0*/  LEA.HI.X.SX32 R48, R48, R2, 0x1, P6 ;  /* 0x0000000230307211 */ /* 0x000fc600030f0eff */
[----:B------:R1:W2:Y:S01]  /*3100*/  @!P3 LDG.E.U8 R240, desc[UR26][R50.64] ;  /* 0x0000001a32f0b981 */ /* 0x0002a2000c1e1100 */
[----:B0-----:R-:W-:Y:S01]  /*3110*/  SHF.R.U32.HI R49, RZ, 0x3, R74 ;  /* 0x00000003ff317819 */ /* 0x001fe2000001164a */
[----:B------:R-:W-:-:S03]  /*3120*/  @!P5 IMAD.MOV.U32 R52, RZ, RZ, R47 ;  /* 0x000000ffff34d224 */ /* 0x000fc600078e002f */
[----:B------:R-:W-:Y:S02]  /*3130*/  LOP3.LUT P3, RZ, R49, 0x1, RZ, 0xc0, !PT ;  /* 0x0000000131ff7812 */ /* 0x000fe4000786c0ff */
[----:B------:R-:W-:Y:S01]  /*3140*/  IADD3 R49, P6, PT, R54, R83, RZ ;  /* 0x0000005336317210 */ /* 0x000fe20007fde0ff */
[----:B------:R-:W-:-:S03]  /*3150*/  @!P5 IMAD.MOV.U32 R53, RZ, RZ, R48 ;  /* 0x000000ffff35d224 */ /* 0x000fc600078e0030 */
[----:B-1----:R-:W-:Y:S02]  /*3160*/  LEA.HI.X.SX32 R50, R54, R2, 0x1, P6 ;  /* 0x0000000236327211 */ /* 0x002fe400030f0eff */
[----:B------:R0:W2:Y:S01]  /*3170*/  @!P5 LDG.E.U8 R239, desc[UR26][R52.64] ;  /* 0x0000001a34efd981 */ /* 0x0000a2000c1e1100 */
[----:B------:R-:W-:Y:S01]  /*3180*/  LOP3.LUT P5, RZ, R55, 0x1, RZ, 0xc0, !PT ;  /* 0x0000000137ff7812 */ /* 0x000fe200078ac0ff */
[----:B------:R-:W-:Y:S01]  /*3190*/  @P4 IMAD.MOV.U32 R54, RZ, RZ, R49 ;  /* 0x000000ffff364224 */ /* 0x000fe200078e0031 */
[----:B------:R-:W-:Y:S01]  /*31a0*/  IADD3 R51, P6, PT, R56, R83, RZ ;  /* 0x0000005338337210 */ /* 0x000fe20007fde0ff */
[----:B------:R-:W-:Y:S02]  /*31b0*/  @P4 IMAD.MOV.U32 R55, RZ, RZ, R50 ;  /* 0x000000ffff374224 */ /* 0x000fe400078e0032 */
[----:B------:R-:W-:-:S03]  /*31c0*/  IMAD R171, R112, 0x2c, RZ ;  /* 0x0000002c70ab7824 */ /* 0x000fc600078e02ff */
[----:B------:R1:W2:Y:S01]  /*31d0*/  @P4 LDG.E.U8 R246, desc[UR26][R54.64] ;  /* 0x0000001a36f64981 */ /* 0x0002a2000c1e1100 */
[-C--:B0-----:R-:W-:Y:S02]  /*31e0*/  LEA.HI.X.SX32 R52, R56, R2.reuse, 0x1, P6 ;  /* 0x0000000238347211 */ /* 0x081fe400030f0eff */
[----:B------:R-:W-:Y:S02]  /*31f0*/  IADD3 R53, P6, PT, R115, R83, RZ ;  /* 0x0000005373357210 */ /* 0x000fe40007fde0ff */
[----:B------:R-:W-:Y:S02]  /*3200*/  LOP3.LUT P4, RZ, R57, 0x1, RZ, 0xc0, !PT ;  /* 0x0000000139ff7812 */ /* 0x000fe4000788c0ff */
[----:B------:R-:W-:Y:S01]  /*3210*/  LEA.HI.X.SX32 R115, R115, R2, 0x1, P6 ;  /* 0x0000000273737211 */ /* 0x000fe200030f0eff */
[----:B-1----:R-:W-:Y:S02]  /*3220*/  @P3 IMAD.MOV.U32 R54, RZ, RZ, R51 ;  /* 0x000000ffff363224 */ /* 0x002fe400078e0033 */
[----:B------:R-:W-:Y:S01]  /*3230*/  @P3 IMAD.MOV.U32 R55, RZ, RZ, R52 ;  /* 0x000000ffff373224 */ /* 0x000fe200078e0034 */
[----:B------:R-:W-:-:S02]  /*3240*/  SHF.R.U64 R56, R80, 0xb, RZ ;  /* 0x0000000b50387819 */ /* 0x000fc400000012ff */
[C---:B------:R-:W-:Y:S01]  /*3250*/  IADD3 R172, P6, PT, R171.reuse, R83, RZ ;  /* 0x00000053abac7210 */ /* 0x040fe20007fde0ff */
[----:B------:R-:W-:Y:S01]  /*3260*/  IMAD R187, R112, 0x34, RZ ;  /* 0x0000003470bb7824 */ /* 0x000fe200078e02ff */
[----:B------:R0:W2:Y:S01]  /*3270*/  @P3 LDG.E.U8 R241, desc[UR26][R54.64] ;  /* 0x0000001a36f13981 */ /* 0x0000a2000c1e1100 */
[----:B------:R-:W-:Y:S01]  /*3280*/  LOP3.LUT P3, RZ, R56, 0x1, RZ, 0xc0, !PT ;  /* 0x0000000138ff7812 */ /* 0x000fe2000786c0ff */
[----:B------:R-:W-:Y:S01]  /*3290*/  @P5 IMAD.MOV.U32 R114, RZ, RZ, R53 ;  /* 0x000000ffff725224 */ /* 0x000fe200078e0035 */
[----:B------:R-:W-:Y:S01]  /*32a0*/  LEA.HI.X.SX32 R171, R171, R2, 0x1, P6 ;  /* 0x00000002abab7211 */ /* 0x000fe200030f0eff */
[----:B------:R-:W-:Y:S01]  /*32b0*/  STL [R1+0x460], R201 ;  /* 0x000460c901007387 */ /* 0x000fe20000100800 */
[----:B------:R-:W-:-:S03]  /*32c0*/  VIADD R56, R94, 0xfffffffa ;  /* 0xfffffffa5e387836 */ /* 0x000fc60000000000 */
[----:B------:R-:W-:Y:S01]  /*32d0*/  STL [R1+0x468], R45 ;  /* 0x0004682d01007387 */ /* 0x000fe20000100800 */
[----:B------:R-:W-:-:S03]  /*32e0*/  IADD3 R188, P6, PT, R187, R83, RZ ;  /* 0x00000053bbbc7210 */ /* 0x000fc60007fde0ff */
[----:B------:R-:W-:Y:S01]  /*32f0*/  STL [R1+0x464], R46 ;  /* 0x0004642e01007387 */ /* 0x000fe20000100800 */
[----:B0-----:R-:W-:-:S03]  /*3300*/  @P4 IMAD.MOV.U32 R54, RZ, RZ, R172 ;  /* 0x000000ffff364224 */ /* 0x001fc600078e00ac */
[----:B------:R-:W-:Y:S01]  /*3310*/  STL [R1+0x470], R47 ;  /* 0x0004702f01007387 */ /* 0x000fe20000100800 */
[----:B------:R-:W-:-:S03]  /*3320*/  @P4 IMAD.MOV.U32 R55, RZ, RZ, R171 ;  /* 0x000000ffff374224 */ /* 0x000fc600078e00ab */
[----:B------:R-:W-:Y:S01]  /*3330*/  STL [R1+0x46c], R48 ;  /* 0x00046c3001007387 */ /* 0x000fe20000100800 */
[----:B------:R-:W-:-:S03]  /*3340*/  LEA.HI.X.SX32 R187, R187, R2, 0x1, P6 ;  /* 0x00000002bbbb7211 */ /* 0x000fc600030f0eff */
[----:B------:R-:W-:Y:S04]  /*3350*/  STL [R1+0x478], R49 ;  /* 0x0004783101007387 */ /* 0x000fe80000100800 */
[----:B------:R-:W2:Y:S01]  /*3360*/  @P5 LDG.E.U8 R247, desc[UR26][R114.64] ;  /* 0x0000001a72f75981 */ /* 0x000ea2000c1e1100 */
[----:B------:R-:W-:Y:S02]  /*3370*/  ISETP.GE.U32.AND P5, PT, R56, 0x7fffffbb, PT ;  /* 0x7fffffbb3800780c */ /* 0x000fe40003fa6070 */
[----:B------:R-:W-:Y:S01]  /*3380*/  SHF.R.U64 R56, R80, 0x3, RZ ;  /* 0x0000000350387819 */ /* 0x000fe200000012ff */
[----:B------:R-:W-:Y:S01]  /*3390*/  STL [R1+0x474], R50 ;  /* 0x0004743201007387 */ /* 0x000fe20000100800 */
[----:B------:R-:W-:-:S03]  /*33a0*/  IMAD R57, R112, 0x3c, RZ ;  /* 0x0000003c70397824 */ /* 0x000fc600078e02ff */
[----:B------:R-:W-:Y:S04]  /*33b0*/  STL [R1+0x480], R51 ;  /* 0x0004803301007387 */ /* 0x000fe80000100800 */
[----:B------:R-:W-:Y:S04]  /*33c0*/  STL [R1+0x47c], R52 ;  /* 0x00047c3401007387 */ /* 0x000fe80000100800 */
[----:B------:R-:W-:Y:S04]  /*33d0*/  STL [R1+0x484], R53 ;  /* 0x0004843501007387 */ /* 0x000fe80000100800 */
[----:B------:R-:W-:Y:S04]  /*33e0*/  STL [R1+0x488], R115 ;  /* 0x0004887301007387 */ /* 0x000fe80000100800 */
[----:B------:R0:W2:Y:S01]  /*33f0*/  @P4 LDG.E.U8 R248, desc[UR26][R54.64] ;  /* 0x0000001a36f84981 */ /* 0x0000a2000c1e1100 */
[----:B------:R-:W-:-:S03]  /*3400*/  LOP3.LUT P4, RZ, R56, 0x1, RZ, 0xc0, !PT ;  /* 0x0000000138ff7812 */ /* 0x000fc6000788c0ff */
[----:B------:R1:W-:Y:S01]  /*3410*/  STL [R1+0x48c], R171 ;  /* 0x00048cab01007387 */ /* 0x0003e20000100800 */
[----:B------:R-:W-:Y:S01]  /*3420*/  IMAD R56, R112, 0x5, RZ ;  /* 0x0000000570387824 */ /* 0x000fe200078e02ff */
[C---:B------:R-:W-:Y:S01]  /*3430*/  IADD3 R60, P6, PT, R57.reuse, R83, RZ ;  /* 0x00000053393c7210 */ /* 0x040fe20007fde0ff */
[----:B0-----:R-:W-:Y:S02]  /*3440*/  @P3 IMAD.MOV.U32 R54, RZ, RZ, R188 ;  /* 0x000000ffff363224 */ /* 0x001fe400078e00bc */
[----:B------:R-:W-:Y:S01]  /*3450*/  @P3 IMAD.MOV.U32 R55, RZ, RZ, R187 ;  /* 0x000000ffff373224 */ /* 0x000fe200078e00bb */
[----:B-1----:R-:W-:Y:S02]  /*3460*/  PRMT R171, RZ, 0x7610, R171 ;  /* 0x00007610ffab7816 */ /* 0x002fe400000000ab */
[----:B------:R-:W-:-:S04]  /*3470*/  LEA.HI.X.SX32 R61, R57, R2, 0x1, P6 ;  /* 0x00000002393d7211 */ /* 0x000fc800030f0eff */
[----:B------:R0:W2:Y:S01]  /*3480*/  @P3 LDG.E.U8 R171, desc[UR26][R54.64] ;  /* 0x0000001a36ab3981 */ /* 0x0000a2000c1e1100 */
[----:B------:R-:W-:Y:S01]  /*3490*/  PRMT R115, RZ, 0x7610, R115 ;  /* 0x00007610ff737816 */ /* 0x000fe20000000073 */
[----:B------:R-:W-:Y:S01]  /*34a0*/  @P4 IMAD.MOV.U32 R57, RZ, RZ, R61 ;  /* 0x000000ffff394224 */ /* 0x000fe200078e003d */
[----:B------:R-:W-:Y:S01]  /*34b0*/  ISETP.GE.U32.AND P3, PT, R58, 0x7fffffb3, PT ;  /* 0x7fffffb33a00780c */ /* 0x000fe20003f66070 */
[----:B------:R-:W-:Y:S01]  /*34c0*/  IMAD R58, R112, 0xd, RZ ;  /* 0x0000000d703a7824 */ /* 0x000fe200078e02ff */
[----:B0-----:R-:W-:-:S04]  /*34d0*/  IADD3 R54, P6, PT, R56, R83, RZ ;  /* 0x0000005338367210 */ /* 0x001fc80007fde0ff */
[----:B------:R-:W-:Y:S01]  /*34e0*/  LEA.HI.X.SX32 R55, R56, R2, 0x1, P6 ;  /* 0x0000000238377211 */ /* 0x000fe200030f0eff */
[----:B------:R-:W-:Y:S01]  /*34f0*/  @P4 IMAD.MOV.U32 R56, RZ, RZ, R60 ;  /* 0x000000ffff384224 */ /* 0x000fe200078e003c */
[----:B------:R-:W-:Y:S01]  /*3500*/  PRMT R53, RZ, 0x7610, R53 ;  /* 0x00007610ff357816 */ /* 0x000fe20000000035 */
[----:B------:R0:W-:Y:S04]  /*3510*/  STL [R1+0x33c], R60 ;  /* 0x00033c3c01007387 */ /* 0x0001e80000100800 */
[----:B------:R1:W2:Y:S01]  /*3520*/  @P4 LDG.E.U8 R115, desc[UR26][R56.64] ;  /* 0x0000001a38734981 */ /* 0x0002a2000c1e1100 */
[----:B------:R-:W-:Y:S01]  /*3530*/  LOP3.LUT P4, RZ, R59, 0x1, RZ, 0xc0, !PT ;  /* 0x000000013bff7812 */ /* 0x000fe2000788c0ff */
[----:B------:R-:W-:Y:S01]  /*3540*/  IMAD R59, R112, 0x15, RZ ;  /* 0x00000015703b7824 */ /* 0x000fe200078e02ff */
[----:B------:R-:W-:Y:S01]  /*3550*/  PRMT R51, RZ, 0x7610, R51 ;  /* 0x00007610ff337816 */ /* 0x000fe20000000033 */
[----:B------:R-:W2:Y:S01]  /*3560*/  @!P5 LDG.E.U8 R53, desc[UR26][R54.64] ;  /* 0x0000001a3635d981 */ /* 0x000ea2000c1e1100 */
[----:B0-----:R-:W-:-:S02]  /*3570*/  SHF.R.U32.HI R60, RZ, 0x2, R74 ;  /* 0x00000002ff3c7819 */ /* 0x001fc4000001164a */
[-C--:B-1----:R-:W-:Y:S01]  /*3580*/  IADD3 R56, P6, PT, R58, R83.reuse, RZ ;  /* 0x000000533a387210 */ /* 0x082fe20007fde0ff */
[----:B------:R0:W-:Y:S01]  /*3590*/  STL [R1+0x338], R61 ;  /* 0x0003383d01007387 */ /* 0x0001e20000100800 */
[----:B------:R-:W-:Y:S02]  /*35a0*/  LOP3.LUT P5, RZ, R60, 0x1, RZ, 0xc0, !PT ;  /* 0x000000013cff7812 */ /* 0x000fe400078ac0ff */
[----:B------:R-:W-:Y:S02]  /*35b0*/  LEA.HI.X.SX32 R57, R58, R2, 0x1, P6 ;  /* 0x000000023a397211 */ /* 0x000fe400030f0eff */
[----:B------:R-:W-:Y:S02]  /*35c0*/  SHF.R.U64 R60, R80, 0x1a, RZ ;  /* 0x0000001a503c7819 */ /* 0x000fe400000012ff */
[----:B------:R-:W-:Y:S01]  /*35d0*/  IADD3 R58, P6, PT, R59, R83, RZ ;  /* 0x000000533b3a7210 */ /* 0x000fe20007fde0ff */
[----:B------:R-:W2:Y:S01]  /*35e0*/  @!P3 LDG.E.U8 R51, desc[UR26][R56.64] ;  /* 0x0000001a3833b981 */ /* 0x000ea2000c1e1100 */
[----:B0-----:R-:W-:Y:S01]  /*35f0*/  IMAD R61, R112, 0x1d, RZ ;  /* 0x0000001d703d7824 */ /* 0x001fe200078e02ff */
[----:B------:R-:W-:-:S02]  /*3600*/  LOP3.LUT P3, RZ, R60, 0x1, RZ, 0xc0, !PT ;  /* 0x000000013cff7812 */ /* 0x000fc4000786c0ff */
[-C--:B------:R-:W-:Y:S02]  /*3610*/  LEA.HI.X.SX32 R59, R59, R2.reuse, 0x1, P6 ;  /* 0x000000023b3b7211 */ /* 0x080fe400030f0eff */
[----:B------:R-:W-:Y:S02]  /*3620*/  PRMT R52, RZ, 0x7610, R52 ;  /* 0x00007610ff347816 */ /* 0x000fe40000000034 */
[CC--:B------:R-:W-:Y:S02]  /*3630*/  IADD3 R60, P6, PT, R61.reuse, R83.reuse, RZ ;  /* 0x000000533d3c7210 */ /* 0x0c0fe40007fde0ff */
[----:B------:R-:W-:Y:S02]  /*3640*/  PRMT R49, RZ, 0x7610, R49 ;  /* 0x00007610ff317816 */ /* 0x000fe40000000031 */
[----:B------:R-:W-:Y:S01]  /*3650*/  LEA.HI.X.SX32 R61, R61, R2, 0x1, P6 ;  /* 0x000000023d3d7211 */ /* 0x000fe200030f0eff */
[----:B------:R-:W2:Y:S01]  /*3660*/  @P4 LDG.E.U8 R52, desc[UR26][R58.64] ;  /* 0x0000001a3a344981 */ /* 0x000ea2000c1e1100 */
[----:B------:R-:W-:-:S02]  /*3670*/  IADD3 R93, P6, PT, R71, R83, RZ ;  /* 0x00000053475d7210 */ /* 0x000fc40007fde0ff */
[----:B------:R-:W-:Y:S01]  /*3680*/  LOP3.LUT P4, RZ, R62, 0x1, RZ, 0xc0, !PT ;  /* 0x000000013eff7812 */ /* 0x000fe2000788c0ff */
[----:B------:R-:W2:Y:S01]  /*3690*/  @P5 LDG.E.U8 R49, desc[UR26][R60.64] ;  /* 0x0000001a3c315981 */ /* 0x000ea2000c1e1100 */
[----:B------:R-:W-:Y:S02]  /*36a0*/  SHF.R.U64 R62, R80, 0xa, RZ ;  /* 0x0000000a503e7819 */ /* 0x000fe400000012ff */
[-C--:B------:R-:W-:Y:S02]  /*36b0*/  LEA.HI.X.SX32 R71, R71, R2.reuse, 0x1, P6 ;  /* 0x0000000247477211 */ /* 0x080fe400030f0eff */
[C---:B------:R-:W-:Y:S02]  /*36c0*/  IADD3 R174, P6, PT, R173.reuse, R83, RZ ;  /* 0x00000053adae7210 */ /* 0x040fe40007fde0ff */
[----:B------:R-:W-:Y:S01]  /*36d0*/  PRMT R50, RZ, 0x7610, R50 ;  /* 0x00007610ff327816 */ /* 0x000fe20000000032 */
[----:B------:R-:W-:Y:S01]  /*36e0*/  @P3 IMAD.MOV.U32 R63, RZ, RZ, R71 ;  /* 0x000000ffff3f3224 */ /* 0x000fe200078e0047 */
[----:B------:R-:W-:Y:S01]  /*36f0*/  LOP3.LUT P5, RZ, R62, 0x1, RZ, 0xc0, !PT ;  /* 0x000000013eff7812 */ /* 0x000fe200078ac0ff */
[----:B------:R-:W-:Y:S01]  /*3700*/  @P3 IMAD.MOV.U32 R62, RZ, RZ, R93 ;  /* 0x000000ffff3e3224 */ /* 0x000fe200078e005d */
[----:B------:R-:W-:-:S02]  /*3710*/  LEA.HI.X.SX32 R173, R173, R2, 0x1, P6 ;  /* 0x00000002adad7211 */ /* 0x000fc400030f0eff */
[----:B------:R-:W-:Y:S02]  /*3720*/  PRMT R47, RZ, 0x7610, R47 ;  /* 0x00007610ff2f7816 */ /* 0x000fe4000000002f */
[----:B------:R0:W2:Y:S01]  /*3730*/  @P3 LDG.E.U8 R50, desc[UR26][R62.64] ;  /* 0x0000001a3e323981 */ /* 0x0000a2000c1e1100 */
[----:B------:R-:W-:Y:S02]  /*3740*/  ISETP.GE.U32.AND P3, PT, R64, 0x7fffffba, PT ;  /* 0x7fffffba4000780c */ /* 0x000fe40003f66070 */
[----:B------:R-:W-:Y:S02]  /*3750*/  SHF.R.U64 R64, R80, 0x2, RZ ;  /* 0x0000000250407819 */ /* 0x000fe400000012ff */
[C---:B------:R-:W-:Y:S01]  /*3760*/  IADD3 R190, P6, PT, R189.reuse, R83, RZ ;  /* 0x00000053bdbe7210 */ /* 0x040fe20007fde0ff */
[----:B0-----:R-:W-:Y:S02]  /*3770*/  @P4 IMAD.MOV.U32 R62, RZ, RZ, R174 ;  /* 0x000000ffff3e4224 */ /* 0x001fe400078e00ae */
[----:B------:R-:W-:Y:S01]  /*3780*/  @P4 IMAD.MOV.U32 R63, RZ, RZ, R173 ;  /* 0x000000ffff3f4224 */ /* 0x000fe200078e00ad */
[----:B------:R-:W-:-:S04]  /*3790*/  LEA.HI.X.SX32 R189, R189, R2, 0x1, P6 ;  /* 0x00000002bdbd7211 */ /* 0x000fc800030f0eff */
[----:B------:R0:W2:Y:S01]  /*37a0*/  @P4 LDG.E.U8 R47, desc[UR26][R62.64] ;  /* 0x0000001a3e2f4981 */ /* 0x0000a2000c1e1100 */
[----:B------:R-:W-:Y:S02]  /*37b0*/  LOP3.LUT P4, RZ, R64, 0x1, RZ, 0xc0, !PT ;  /* 0x0000000140ff7812 */ /* 0x000fe4000788c0ff */
[----:B------:R-:W-:Y:S01]  /*37c0*/  PRMT R48, RZ, 0x7610, R48 ;  /* 0x00007610ff307816 */ /* 0x000fe20000000030 */
[----:B------:R-:W-:Y:S01]  /*37d0*/  IMAD R64, R112, 0x6, RZ ;  /* 0x0000000670407824 */ /* 0x000fe200078e02ff */
[C---:B------:R-:W-:Y:S01]  /*37e0*/  IADD3 R67, P6, PT, R65.reuse, R83, RZ ;  /* 0x0000005341437210 */ /* 0x040fe20007fde0ff */
[----:B0-----:R-:W-:Y:S02]  /*37f0*/  @P5 IMAD.MOV.U32 R62, RZ, RZ, R190 ;  /* 0x000000ffff3e5224 */ /* 0x001fe400078e00be */
[----:B------:R-:W-:Y:S01]  /*3800*/  @P5 IMAD.MOV.U32 R63, RZ, RZ, R189 ;  /* 0x000000ffff3f5224 */ /* 0x000fe200078e00bd */
[----:B------:R-:W-:Y:S01]  /*3810*/  LEA.HI.X.SX32 R69, R65, R2, 0x1, P6 ;  /* 0x0000000241457211 */ /* 0x000fe200030f0eff */
[----:B------:R0:W-:Y:S01]  /*3820*/  STL [R1+0x344], R67 ;  /* 0x0003444301007387 */ /* 0x0001e20000100800 */
[----:B------:R-:W-:-:S03]  /*3830*/  PRMT R45, RZ, 0x7610, R45 ;  /* 0x00007610ff2d7816 */ /* 0x000fc6000000002d */
[----:B------:R1:W2:Y:S01]  /*3840*/  @P5 LDG.E.U8 R48, desc[UR26][R62.64] ;  /* 0x0000001a3e305981 */ /* 0x0002a2000c1e1100 */
[----:B------:R-:W-:Y:S01]  /*3850*/  ISETP.GE.U32.AND P5, PT, R66, 0x7fffffb2, PT ;  /* 0x7fffffb24200780c */ /* 0x000fe20003fa6070 */
[----:B------:R-:W-:Y:S01]  /*3860*/  @P4 IMAD.MOV.U32 R66, RZ, RZ, R67 ;  /* 0x000000ffff424224 */ /* 0x000fe200078e0043 */
[----:B------:R-:W-:Y:S01]  /*3870*/  SHF.R.U32.HI R65, RZ, 0x9, R74 ;  /* 0x00000009ff417819 */ /* 0x000fe2000001164a */
[----:B0-----:R-:W-:Y:S01]  /*3880*/  @P4 IMAD.MOV.U32 R67, RZ, RZ, R69 ;  /* 0x000000ffff434224 */ /* 0x001fe200078e0045 */
[----:B-1----:R-:W-:-:S04]  /*3890*/  IADD3 R63, P6, PT, R64, R83, RZ ;  /* 0x00000053403f7210 */ /* 0x002fc80007fde0ff */
[----:B------:R0:W2:Y:S01]  /*38a0*/  @P4 LDG.E.U8 R45, desc[UR26][R66.64] ;  /* 0x0000001a422d4981 */ /* 0x0000a2000c1e1100 */
[----:B------:R-:W-:Y:S02]  /*38b0*/  LEA.HI.X.SX32 R64, R64, R2, 0x1, P6 ;  /* 0x0000000240407211 */ /* 0x000fe400030f0eff */
[----:B------:R-:W-:Y:S02]  /*38c0*/  PRMT R46, RZ, 0x7610, R46 ;  /* 0x00007610ff2e7816 */ /* 0x000fe4000000002e */
[----:B------:R-:W-:Y:S01]  /*38d0*/  LOP3.LUT P4, RZ, R65, 0x1, RZ, 0xc0, !PT ;  /* 0x0000000141ff7812 */ /* 0x000fe2000788c0ff */
[----:B0-----:R-:W-:Y:S02]  /*38e0*/  @!P3 IMAD.MOV.U32 R66, RZ, RZ, R63 ;  /* 0x000000ffff42b224 */ /* 0x001fe400078e003f */
[----:B------:R-:W-:Y:S01]  /*38f0*/  @!P3 IMAD.MOV.U32 R67, RZ, RZ, R64 ;  /* 0x000000ffff43b224 */ /* 0x000fe200078e0040 */
[----:B------:R-:W-:Y:S01]  /*3900*/  IADD3 R65, P6, PT, R68, R83, RZ ;  /* 0x0000005344417210 */ /* 0x000fe20007fde0ff */
[----:B------:R0:W-:Y:S04]  /*3910*/  STL [R1+0x340], R69 ;  /* 0x0003404501007387 */ /* 0x0001e80000100800 */
[----:B------:R1:W2:Y:S01]  /*3920*/  @!P3 LDG.E.U8 R46, desc[UR26][R66.64] ;  /* 0x0000001a422eb981 */ /* 0x0002a2000c1e1100 */
[----:B------:R-:W-:-:S02]  /*3930*/  PRMT R201, RZ, 0x7610, R201 ;  /* 0x00007610ffc97816 */ /* 0x000fc400000000c9 */
[----:B0-----:R-:W-:Y:S02]  /*3940*/  SHF.R.U32.HI R69, RZ, 0x1, R74 ;  /* 0x00000001ff457819 */ /* 0x001fe4000001164a */
[----:B-1----:R-:W-:Y:S01]  /*3950*/  LEA.HI.X.SX32 R66, R68, R2, 0x1, P6 ;  /* 0x0000000244427211 */ /* 0x002fe200030f0eff */
[----:B------:R-:W-:Y:S01]  /*3960*/  @!P5 IMAD.MOV.U32 R68, RZ, RZ, R65 ;  /* 0x000000ffff44d224 */ /* 0x000fe200078e0041 */
[----:B------:R-:W-:Y:S01]  /*3970*/  LOP3.LUT P3, RZ, R69, 0x1, RZ, 0xc0, !PT ;  /* 0x0000000145ff7812 */ /* 0x000fe2000786c0ff */
[----:B------:R-:W-:Y:S02]  /*3980*/  IMAD R62, R112, 0x16, RZ ;  /* 0x00000016703e7824 */ /* 0x000fe400078e02ff */
[----:B------:R-:W-:-:S03]  /*3990*/  @!P5 IMAD.MOV.U32 R69, RZ, RZ, R66 ;  /* 0x000000ffff45d224 */ /* 0x000fc600078e0042 */
[-C--:B------:R-:W-:Y:S02]  /*39a0*/  IADD3 R67, P6, PT, R62, R83.reuse, RZ ;  /* 0x000000533e437210 */ /* 0x080fe40007fde0ff */
[----:B------:R0:W2:Y:S01]  /*39b0*/  @!P5 LDG.E.U8 R201, desc[UR26][R68.64] ;  /* 0x0000001a44c9d981 */ /* 0x0000a2000c1e1100 */
[----:B------:R-:W-:Y:S01]  /*39c0*/  LOP3.LUT P5, RZ, R70, 0x1, RZ, 0xc0, !PT ;  /* 0x0000000146ff7812 */ /* 0x000fe200078ac0ff */
[----:B------:R-:W-:Y:S01]  /*39d0*/  IMAD R70, R112, 0x1e, RZ ;  /* 0x0000001e70467824 */ /* 0x000fe200078e02ff */
[----:B------:R-:W-:Y:S02]  /*39e0*/  PRMT R186, RZ, 0x7610, R186 ;  /* 0x00007610ffba7816 */ /* 0x000fe400000000ba */
[----:B0-----:R-:W-:Y:S02]  /*39f0*/  LEA.HI.X.SX32 R68, R62, R2, 0x1, P6 ;  /* 0x000000023e447211 */ /* 0x001fe400030f0eff */
[----:B------:R-:W-:Y:S01]  /*3a00*/  IADD3 R69, P6, PT, R70, R83, RZ ;  /* 0x0000005346457210 */ /* 0x000fe20007fde0ff */
[----:B------:R-:W-:-:S02]  /*3a10*/  VIADD R62, R72, 0xfe ;  /* 0x000000fe483e7836 */ /* 0x000fc40000000000 */
[----:B------:R-:W-:Y:S01]  /*3a20*/  @P4 IMAD.MOV.U32 R72, RZ, RZ, R67 ;  /* 0x000000ffff484224 */ /* 0x000fe200078e0043 */
[----:B------:R-:W-:Y:S01]  /*3a30*/  LEA.HI.X.SX32 R70, R70, R2, 0x1, P6 ;  /* 0x0000000246467211 */ /* 0x000fe200030f0eff */
[----:B------:R-:W-:Y:S01]  /*3a40*/  @P4 IMAD.MOV.U32 R73, RZ, RZ, R68 ;  /* 0x000000ffff494224 */ /* 0x000fe200078e0044 */
[----:B------:R-:W-:Y:S02]  /*3a50*/  PRMT R185, RZ, 0x7610, R185 ;  /* 0x00007610ffb97816 */ /* 0x000fe400000000b9 */
[----:B------:R-:W-:Y:S02]  /*3a60*/  IABS R77, R62 ;  /* 0x0000003e004d7213 */ /* 0x000fe40000000000 */
[----:B------:R0:W2:Y:S01]  /*3a70*/  @P4 LDG.E.U8 R186, desc[UR26][R72.64] ;  /* 0x0000001a48ba4981 */ /* 0x0000a2000c1e1100 */
[----:B------:R-:W-:Y:S02]  /*3a80*/  ISETP.GE.AND P4, PT, R62, RZ, PT ;  /* 0x000000ff3e00720c */ /* 0x000fe40003f86270 */
[----:B------:R-:W-:-:S02]  /*3a90*/  SHF.R.U64 R62, R80, 0x11, RZ ;  /* 0x00000011503e7819 */ /* 0x000fc400000012ff */
[----:B------:R-:W-:Y:S01]  /*3aa0*/  IABS R117, R92 ;  /* 0x0000005c00757213 */ /* 0x000fe20000000000 */
[----:B0-----:R-:W-:Y:S02]  /*3ab0*/  @P3 IMAD.MOV.U32 R72, RZ, RZ, R69 ;  /* 0x000000ffff483224 */ /* 0x001fe400078e0045 */
[----:B------:R-:W-:Y:S01]  /*3ac0*/  @P3 IMAD.MOV.U32 R73, RZ, RZ, R70 ;  /* 0x000000ffff493224 */ /* 0x000fe200078e0046 */
[----:B------:R-:W-:-:S04]  /*3ad0*/  LOP3.LUT P6, RZ, R62, 0x1, RZ, 0xc0, !PT ;  /* 0x000000013eff7812 */ /* 0x000fc800078cc0ff */
[----:B------:R0:W2:Y:S01]  /*3ae0*/  @P3 LDG.E.U8 R185, desc[UR26][R72.64] ;  /* 0x0000001a48b93981 */ /* 0x0000a2000c1e1100 */
[----:B------:R-:W-:Y:S01]  /*3af0*/  IADD3 R62, P3, PT, R98, R83, RZ ;  /* 0x00000053623e7210 */ /* 0x000fe20007f7e0ff */
[----:B------:R-:W-:-:S03]  /*3b00*/  IMAD.HI.U32 R75, R86, R117, RZ ;  /* 0x00000075564b7227 */ /* 0x000fc600078e00ff */
[-C--:B------:R-:W-:Y:S01]  /*3b10*/  LEA.HI.X.SX32 R98, R98, R2.reuse, 0x1, P3 ;  /* 0x0000000262627211 */ /* 0x080fe200018f0eff */
[----:B------:R-:W-:Y:S01]  /*3b20*/  IMAD.MOV R75, RZ, RZ, -R75 ;  /* 0x000000ffff4b7224 */ /* 0x000fe200078e0a4b */
[C---:B------:R-:W-:Y:S02]  /*3b30*/  IADD3 R176, P3, PT, R175.reuse, R83, RZ ;  /* 0x00000053afb07210 */ /* 0x040fe40007f7e0ff */
[----:B------:R-:W-:Y:S01]  /*3b40*/  PRMT R170, RZ, 0x7610, R170 ;  /* 0x00007610ffaa7816 */ /* 0x000fe200000000aa */
[----:B0-----:R-:W-:Y:S01]  /*3b50*/  @P5 IMAD.MOV.U32 R72, RZ, RZ, R62 ;  /* 0x000000ffff485224 */ /* 0x001fe200078e003e */
[----:B------:R-:W-:Y:S01]  /*3b60*/  LEA.HI.X.SX32 R175, R175, R2, 0x1, P3 ;  /* 0x00000002afaf7211 */ /* 0x000fe200018f0eff */
[----:B------:R-:W-:Y:S02]  /*3b70*/  @P5 IMAD.MOV.U32 R73, RZ, RZ, R98 ;  /* 0x000000ffff495224 */ /* 0x000fe400078e0062 */
[----:B------:R-:W-:Y:S01]  /*3b80*/  IMAD R117, R88, R75, R117 ;  /* 0x0000004b58757224 */ /* 0x000fe200078e0275 */
[----:B------:R-:W-:-:S02]  /*3b90*/  SHF.R.U64 R75, R80, 0x9, RZ ;  /* 0x00000009504b7819 */ /* 0x000fc400000012ff */
[----:B------:R0:W2:Y:S01]  /*3ba0*/  @P5 LDG.E.U8 R170, desc[UR26][R72.64] ;  /* 0x0000001a48aa5981 */ /* 0x0000a2000c1e1100 */
[----:B------:R-:W-:Y:S02]  /*3bb0*/  PRMT R44, RZ, 0x7610, R44 ;  /* 0x00007610ff2c7816 */ /* 0x000fe4000000002c */
[----:B------:R-:W-:Y:S02]  /*3bc0*/  LOP3.LUT P3, RZ, R75, 0x1, RZ, 0xc0, !PT ;  /* 0x000000014bff7812 */ /* 0x000fe4000786c0ff */
[----:B------:R-:W-:Y:S01]  /*3bd0*/  SHF.R.U64 R75, R80, 0x1, RZ ;  /* 0x00000001504b7819 */ /* 0x000fe200000012ff */
[----:B0-----:R-:W-:Y:S02]  /*3be0*/  @P6 IMAD.MOV.U32 R72, RZ, RZ, R176 ;  /* 0x000000ffff486224 */ /* 0x001fe400078e00b0 */
[----:B------:R-:W-:Y:S01]  /*3bf0*/  @P6 IMAD.MOV.U32 R73, RZ, RZ, R175 ;  /* 0x000000ffff496224 */ /* 0x000fe200078e00af */
[----:B------:R-:W-:Y:S01]  /*3c00*/  LOP3.LUT P5, RZ, R75, 0x1, RZ, 0xc0, !PT ;  /* 0x000000014bff7812 */ /* 0x000fe200078ac0ff */
[----:B------:R-:W-:-:S03]  /*3c10*/  IMAD.HI.U32 R76, R86, R77, RZ ;  /* 0x0000004d564c7227 */ /* 0x000fc600078e00ff */
[----:B------:R0:W2:Y:S01]  /*3c20*/  @P6 LDG.E.U8 R44, desc[UR26][R72.64] ;  /* 0x0000001a482c6981 */ /* 0x0000a2000c1e1100 */
[CC--:B------:R-:W-:Y:S01]  /*3c30*/  IADD3 R192, P6, PT, R191.reuse, R83.reuse, RZ ;  /* 0x00000053bfc07210 */ /* 0x0c0fe20007fde0ff */
[----:B------:R-:W-:Y:S02]  /*3c40*/  IMAD R75, R112, 0x3e, RZ ;  /* 0x0000003e704b7824 */ /* 0x000fe400078e02ff */
[----:B------:R-:W-:Y:S01]  /*3c50*/  IMAD.MOV R76, RZ, RZ, -R76 ;  /* 0x000000ffff4c7224 */ /* 0x000fe200078e0a4c */
[----:B------:R-:W-:Y:S02]  /*3c60*/  LEA.HI.X.SX32 R191, R191, R2, 0x1, P6 ;  /* 0x00000002bfbf7211 */ /* 0x000fe400030f0eff */
[C---:B------:R-:W-:Y:S01]  /*3c70*/  IADD3 R78, P6, PT, R75.reuse, R83, RZ ;  /* 0x000000534b4e7210 */ /* 0x040fe20007fde0ff */
[----:B------:R-:W-:Y:S01]  /*3c80*/  IMAD R84, R88, R76, R77 ;  /* 0x0000004c58547224 */ /* 0x000fe200078e024d */
[----:B------:R-:W-:Y:S01]  /*3c90*/  PRMT R42, RZ, 0x7610, R42 ;  /* 0x00007610ff2a7816 */ /* 0x000fe2000000002a */
[----:B0-----:R-:W-:Y:S01]  /*3ca0*/  @P3 IMAD.MOV.U32 R72, RZ, RZ, R192 ;  /* 0x000000ffff483224 */ /* 0x001fe200078e00c0 */
[----:B------:R-:W-:Y:S01]  /*3cb0*/  LEA.HI.X.SX32 R90, R75, R2, 0x1, P6 ;  /* 0x000000024b5a7211 */ /* 0x000fe200030f0eff */
[----:B------:R-:W-:-:S02]  /*3cc0*/  @P3 IMAD.MOV.U32 R73, RZ, RZ, R191 ;  /* 0x000000ffff493224 */ /* 0x000fc400078e00bf */
[----:B------:R-:W-:Y:S01]  /*3cd0*/  VIADD R76, R94, 0xfffffff8 ;  /* 0xfffffff85e4c7836 */ /* 0x000fe20000000000 */
[----:B------:R-:W-:Y:S02]  /*3ce0*/  IABS R79, R95 ;  /* 0x0000005f004f7213 */ /* 0x000fe40000000000 */
[----:B------:R0:W2:Y:S01]  /*3cf0*/  @P3 LDG.E.U8 R42, desc[UR26][R72.64] ;  /* 0x0000001a482a3981 */ /* 0x0000a2000c1e1100 */
[----:B------:R-:W-:Y:S02]  /*3d00*/  PRMT R43, RZ, 0x7610, R43 ;  /* 0x00007610ff2b7816 */ /* 0x000fe4000000002b */
[----:B------:R-:W-:Y:S01]  /*3d10*/  ISETP.GE.U32.AND P3, PT, R76, 0x7fffffb9, PT ;  /* 0x7fffffb94c00780c */ /* 0x000fe20003f66070 */
[----:B------:R-:W-:Y:S02]  /*3d20*/  IMAD R76, R112, 0x7, RZ ;  /* 0x00000007704c7824 */ /* 0x000fe400078e02ff */
[----:B------:R-:W-:-:S04]  /*3d30*/  IMAD.HI.U32 R75, R86, R79, RZ ;  /* 0x0000004f564b7227 */ /* 0x000fc800078e00ff */
[----:B0-----:R-:W-:Y:S02]  /*3d40*/  @P5 IMAD.MOV.U32 R72, RZ, RZ, R78 ;  /* 0x000000ffff485224 */ /* 0x001fe400078e004e */
[----:B------:R-:W-:Y:S02]  /*3d50*/  @P5 IMAD.MOV.U32 R73, RZ, RZ, R90 ;  /* 0x000000ffff495224 */ /* 0x000fe400078e005a */
[----:B------:R-:W-:Y:S02]  /*3d60*/  VIADD R77, R94, 0xfffffff0 ;  /* 0xfffffff05e4d7836 */ /* 0x000fe40000000000 */
[----:B------:R-:W-:Y:S01]  /*3d70*/  IMAD.MOV R128, RZ, RZ, -R75 ;  /* 0x000000ffff807224 */ /* 0x000fe200078e0a4b */
[----:B------:R0:W2:Y:S01]  /*3d80*/  @P5 LDG.E.U8 R43, desc[UR26][R72.64] ;  /* 0x0000001a482b5981 */ /* 0x0000a2000c1e1100 */
[----:B------:R-:W-:Y:S01]  /*3d90*/  IMAD R75, R112, 0xf, RZ ;  /* 0x0000000f704b7824 */ /* 0x000fe200078e02ff */
[----:B------:R-:W-:Y:S02]  /*3da0*/  ISETP.GE.U32.AND P5, PT, R77, 0x7fffffb1, PT ;  /* 0x7fffffb14d00780c */ /* 0x000fe40003fa6070 */
[----:B------:R-:W-:-:S02]  /*3db0*/  PRMT R40, RZ, 0x7610, R40 ;  /* 0x00007610ff287816 */ /* 0x000fc40000000028 */
[----:B0-----:R-:W-:Y:S01]  /*3dc0*/  IADD3 R72, P6, PT, R76, R83, RZ ;  /* 0x000000534c487210 */ /* 0x001fe20007fde0ff */
[----:B------:R-:W-:-:S03]  /*3dd0*/  IMAD R77, R112, 0x17, RZ ;  /* 0x00000017704d7824 */ /* 0x000fc600078e02ff */
[----:B------:R-:W-:Y:S02]  /*3de0*/  LEA.HI.X.SX32 R73, R76, R2, 0x1, P6 ;  /* 0x000000024c497211 */ /* 0x000fe400030f0eff */
[----:B------:R-:W-:Y:S02]  /*3df0*/  SHF.R.U32.HI R76, RZ, 0x8, R74 ;  /* 0x00000008ff4c7819 */ /* 0x000fe4000001164a */
[CC--:B------:R-:W-:Y:S01]  /*3e00*/  IADD3 R74, P6, PT, R75.reuse, R83.reuse, RZ ;  /* 0x000000534b4a7210 */ /* 0x0c0fe20007fde0ff */
[----:B------:R-:W2:Y:S01]  /*3e10*/  @!P3 LDG.E.U8 R40, desc[UR26][R72.64] ;  /* 0x0000001a4828b981 */ /* 0x000ea2000c1e1100 */
[----:B------:R-:W-:Y:S01]  /*3e20*/  PRMT R41, RZ, 0x7610, R41 ;  /* 0x00007610ff297816 */ /* 0x000fe20000000029 */
[----:B------:R-:W-:Y:S01]  /*3e30*/  IMAD R128, R88, R128, R79 ;  /* 0x0000008058807224 */ /* 0x000fe200078e024f */
[----:B------:R-:W-:Y:S01]  /*3e40*/  LOP3.LUT P3, RZ, R76, 0x1, RZ, 0xc0, !PT ;  /* 0x000000014cff7812 */ /* 0x000fe2000786c0ff */
[----:B------:R0:W-:Y:S01]  /*3e50*/  STL [R1+0x34c], R78 ;  /* 0x00034c4e01007387 */ /* 0x0001e20000100800 */
[----:B------:R-:W-:Y:S01]  /*3e60*/  LEA.HI.X.SX32 R75, R75, R2, 0x1, P6 ;  /* 0x000000024b4b7211 */ /* 0x000fe200030f0eff */
[----:B------:R-:W-:Y:S01]  /*3e70*/  IMAD R79, R112, 0x1f, RZ ;  /* 0x0000001f704f7824 */ /* 0x000fe200078e02ff */
[----:B------:R-:W-:Y:S01]  /*3e80*/  IADD3 R76, P6, PT, R77, R83, RZ ;  /* 0x000000534d4c7210 */ /* 0x000fe20007fde0ff */
[----:B------:R1:W-:Y:S01]  /*3e90*/  STL [R1+0x348], R90 ;  /* 0x0003485a01007387 */ /* 0x0003e20000100800 */
[----:B------:R-:W-:-:S02]  /*3ea0*/  PRMT R38, RZ, 0x7610, R38 ;  /* 0x00007610ff267816 */ /* 0x000fc40000000026 */
[----:B0-----:R-:W-:Y:S01]  /*3eb0*/  SHF.R.U64 R78, R80, 0x18, RZ ;  /* 0x00000018504e7819 */ /* 0x001fe200000012ff */
[----:B------:R-:W2:Y:S01]  /*3ec0*/  @!P5 LDG.E.U8 R41, desc[UR26][R74.64] ;  /* 0x0000001a4a29d981 */ /* 0x000ea2000c1e1100 */
[-C--:B------:R-:W-:Y:S02]  /*3ed0*/  LEA.HI.X.SX32 R77, R77, R2.reuse, 0x1, P6 ;  /* 0x000000024d4d7211 */ /* 0x080fe400030f0eff */
[----:B------:R-:W-:Y:S01]  /*3ee0*/  LOP3.LUT P5, RZ, R78, 0x1, RZ, 0xc0, !PT ;  /* 0x000000014eff7812 */ /* 0x000fe200078ac0ff */
[----:B-1----:R-:W-:Y:S01]  /*3ef0*/  IMAD R90, R112, 0x27, RZ ;  /* 0x00000027705a7824 */ /* 0x002fe200078e02ff */
[C---:B------:R-:W-:Y:S01]  /*3f00*/  IADD3 R78, P6, PT, R79.reuse, R83, RZ ;  /* 0x000000534f4e7210 */ /* 0x040fe20007fde0ff */
[----:B------:R-:W2:Y:S01]  /*3f10*/  @P3 LDG.E.U8 R38, desc[UR26][R76.64] ;  /* 0x0000001a4c263981 */ /* 0x000ea2000c1e1100 */
[----:B------:R-:W-:Y:S02]  /*3f20*/  SHF.R.U64 R91, R80, 0x10, RZ ;  /* 0x00000010505b7819 */ /* 0x000fe400000012ff */
[----:B------:R-:W-:-:S02]  /*3f30*/  LEA.HI.X.SX32 R79, R79, R2, 0x1, P6 ;  /* 0x000000024f4f7211 */ /* 0x000fc400030f0eff */
[-C--:B------:R-:W-:Y:S02]  /*3f40*/  IADD3 R106, P6, PT, R90, R83.reuse, RZ ;  /* 0x000000535a6a7210 */ /* 0x080fe40007fde0ff */
[----:B------:R-:W-:Y:S02]  /*3f50*/  LOP3.LUT P3, RZ, R91, 0x1, RZ, 0xc0, !PT ;  /* 0x000000015bff7812 */ /* 0x000fe4000786c0ff */
[----:B------:R-:W-:Y:S02]  /*3f60*/  SHF.R.U64 R91, R80, 0x8, RZ ;  /* 0x00000008505b7819 */ /* 0x000fe400000012ff */
[----:B------:R-:W-:Y:S02]  /*3f70*/  LEA.HI.X.SX32 R80, R90, R2, 0x1, P6 ;  /* 0x000000025a507211 */ /* 0x000fe400030f0eff */
[----:B------:R-:W-:Y:S02]  /*3f80*/  IADD3 R178, P6, PT, R177, R83, RZ ;  /* 0x00000053b1b27210 */ /* 0x000fe40007fde0ff */
[----:B------:R-:W-:-:S02]  /*3f90*/  PRMT R39, RZ, 0x7610, R39 ;  /* 0x00007610ff277816 */ /* 0x000fc40000000027 */
[----:B------:R-:W-:Y:S02]  /*3fa0*/  LEA.HI.X.SX32 R177, R177, R2, 0x1, P6 ;  /* 0x00000002b1b17211 */ /* 0x000fe400030f0eff */
[----:B------:R-:W-:Y:S02]  /*3fb0*/  ISETP.GT.U32.AND P6, PT, R88, R89, PT ;  /* 0x000000595800720c */ /* 0x000fe40003fc4070 */
[----:B------:R-:W2:Y:S01]  /*3fc0*/  @!P1 LDG.E.U8 R39, desc[UR26][R78.64] ;  /* 0x0000001a4e279981 */ /* 0x000ea2000c1e1100 */
[----:B------:R-:W-:Y:S01]  /*3fd0*/  PRMT R36, RZ, 0x7610, R36 ;  /* 0x00007610ff247816 */ /* 0x000fe20000000024 */
[----:B------:R-:W-:Y:S01]  /*3fe0*/  @P5 IMAD.MOV.U32 R90, RZ, RZ, R106 ;  /* 0x000000ffff5a5224 */ /* 0x000fe200078e006a */
[----:B------:R-:W-:Y:S01]  /*3ff0*/  LOP3.LUT P1, RZ, R91, 0x1, RZ, 0xc0, !PT ;  /* 0x000000015bff7812 */ /* 0x000fe2000782c0ff */
[----:B------:R-:W-:Y:S01]  /*4000*/  @P5 IMAD.MOV.U32 R91, RZ, RZ, R80 ;  /* 0x000000ffff5b5224 */ /* 0x000fe200078e0050 */
[----:B------:R-:W-:-:S04]  /*4010*/  PRMT R37, RZ, 0x7610, R37 ;  /* 0x00007610ff257816 */ /* 0x000fc80000000025 */
[----:B------:R0:W2:Y:S01]  /*4020*/  @P5 LDG.E.U8 R36, desc[UR26][R90.64] ;  /* 0x0000001a5a245981 */ /* 0x0000a2000c1e1100 */
[----:B------:R-:W-:Y:S01]  /*4030*/  IADD3 R194, P5, PT, R193, R83, RZ ;  /* 0x00000053c1c27210 */ /* 0x000fe20007fbe0ff */
[----:B------:R-:W-:Y:S02]  /*4040*/  @!P6 IMAD.IADD R89, R89, 0x1, -R88 ;  /* 0x000000015959e824 */ /* 0x000fe400078e0a58 */
[----:B0-----:R-:W-:Y:S02]  /*4050*/  @P3 IMAD.MOV.U32 R90, RZ, RZ, R178 ;  /* 0x000000ffff5a3224 */ /* 0x001fe400078e00b2 */
[----:B------:R-:W-:Y:S01]  /*4060*/  @P3 IMAD.MOV.U32 R91, RZ, RZ, R177 ;  /* 0x000000ffff5b3224 */ /* 0x000fe200078e00b1 */
[----:B------:R-:W-:Y:S02]  /*4070*/  LEA.HI.X.SX32 R193, R193, R2, 0x1, P5 ;  /* 0x00000002c1c17211 */ /* 0x000fe400028f0eff */
[C---:B------:R-:W-:Y:S02]  /*4080*/  ISETP.GT.U32.AND P6, PT, R88.reuse, R89, PT ;  /* 0x000000595800720c */ /* 0x040fe40003fc4070 */
[----:B------:R0:W2:Y:S01]  /*4090*/  @P3 LDG.E.U8 R37, desc[UR26][R90.64] ;  /* 0x0000001a5a253981 */ /* 0x0000a2000c1e1100 */
[----:B------:R-:W-:-:S02]  /*40a0*/  ISETP.GT.U32.AND P3, PT, R88, R84, PT ;  /* 0x000000545800720c */ /* 0x000fc40003f64070 */
[C---:B------:R-:W-:Y:S02]  /*40b0*/  LOP3.LUT R100, R87.reuse, 0x8, RZ, 0xfc, !PT ;  /* 0x0000000857647812 */ /* 0x040fe400078efcff */
[----:B------:R-:W-:Y:S02]  /*40c0*/  PRMT R34, RZ, 0x7610, R34 ;  /* 0x00007610ff227816 */ /* 0x000fe40000000022 */
[----:B------:R-:W-:Y:S01]  /*40d0*/  IABS R101, R100 ;  /* 0x0000006400657213 */ /* 0x000fe20000000000 */
[----:B0-----:R-:W-:Y:S02]  /*40e0*/  @P1 IMAD.MOV.U32 R90, RZ, RZ, R194 ;  /* 0x000000ffff5a1224 */ /* 0x001fe400078e00c2 */
[----:B------:R-:W-:Y:S01]  /*40f0*/  @P1 IMAD.MOV.U32 R91, RZ, RZ, R193 ;  /* 0x000000ffff5b1224 */ /* 0x000fe200078e00c1 */
[----:B------:R-:W-:Y:S02]  /*4100*/  LOP3.LUT R96, R87, 0xa, RZ, 0xfc, !PT ;  /* 0x0000000a57607812 */ /* 0x000fe400078efcff */
[----:B------:R-:W-:-:S02]  /*4110*/  IADD3 R102, P5, PT, R99, R83, RZ ;  /* 0x0000005363667210 */ /* 0x000fc40007fbe0ff */
[----:B------:R0:W2:Y:S01]  /*4120*/  @P1 LDG.E.U8 R34, desc[UR26][R90.64] ;  /* 0x0000001a5a221981 */ /* 0x0000a2000c1e1100 */
[----:B------:R-:W-:Y:S01]  /*4130*/  IABS R103, R96 ;  /* 0x0000006000677213 */ /* 0x000fe20000000000 */
[----:B------:R-:W-:Y:S01]  /*4140*/  IMAD.HI.U32 R97, R86, R101, RZ ;  /* 0x0000006556617227 */ /* 0x000fe200078e00ff */
[----:B------:R-:W-:Y:S02]  /*4150*/  ISETP.GT.U32.AND P1, PT, R88, R117, PT ;  /* 0x000000755800720c */ /* 0x000fe40003f24070 */
[----:B------:R-:W-:Y:S01]  /*4160*/  LEA.HI.X.SX32 R104, R99, R2, 0x1, P5 ;  /* 0x0000000263687211 */ /* 0x000fe200028f0eff */
[--C-:B------:R-:W-:Y:S02]  /*4170*/  @!P3 IMAD.IADD R84, R84, 0x1, -R88.reuse ;  /* 0x000000015454b824 */ /* 0x100fe400078e0a58 */
[----:B------:R-:W-:Y:S01]  /*4180*/  @!P6 IMAD.IADD R89, R89, 0x1, -R88 ;  /* 0x000000015959e824 */ /* 0x000fe200078e0a58 */
[----:B------:R-:W-:Y:S01]  /*4190*/  ISETP.GE.AND P6, PT, R87, RZ, PT ;  /* 0x000000ff5700720c */ /* 0x000fe20003fc6270 */
[----:B------:R-:W-:Y:S01]  /*41a0*/  IMAD.MOV R97, RZ, RZ, -R97 ;  /* 0x000000ffff617224 */ /* 0x000fe200078e0a61 */
[----:B------:R-:W-:Y:S01]  /*41b0*/  PRMT R35, RZ, 0x7610, R35 ;  /* 0x00007610ff237816 */ /* 0x000fe20000000023 */
[----:B------:R-:W-:Y:S01]  /*41c0*/  IMAD.HI.U32 R99, R86, R103, RZ ;  /* 0x0000006756637227 */ /* 0x000fe200078e00ff */
[----:B------:R-:W-:-:S02]  /*41d0*/  ISETP.GT.U32.AND P3, PT, R88, R84, PT ;  /* 0x000000545800720c */ /* 0x000fc40003f64070 */
[C---:B------:R-:W-:Y:S01]  /*41e0*/  ISETP.GT.U32.AND P5, PT, R88.reuse, R128, PT ;  /* 0x000000805800720c */ /* 0x040fe20003fa4070 */
[----:B0-----:R-:W-:Y:S02]  /*41f0*/  @!P2 IMAD.MOV.U32 R90, RZ, RZ, R102 ;  /* 0x000000ffff5aa224 */ /* 0x001fe400078e0066 */
[----:B------:R-:W-:Y:S02]  /*4200*/  @!P2 IMAD.MOV.U32 R91, RZ, RZ, R104 ;  /* 0x000000ffff5ba224 */ /* 0x000fe400078e0068 */
[C---:B------:R-:W-:Y:S02]  /*4210*/  IMAD R97, R88.reuse, R97, R101 ;  /* 0x0000006158617224 */ /* 0x040fe400078e0265 */
[----:B------:R-:W-:Y:S01]  /*4220*/  IMAD.MOV R99, RZ, RZ, -R99 ;  /* 0x000000ffff637224 */ /* 0x000fe200078e0a63 */
[----:B------:R0:W2:Y:S01]  /*4230*/  @!P2 LDG.E.U8 R35, desc[UR26][R90.64] ;  /* 0x0000001a5a23a981 */ /* 0x0000a2000c1e1100 */
[----:B------:R-:W-:Y:S01]  /*4240*/  @!P1 IMAD.IADD R117, R117, 0x1, -R88 ;  /* 0x0000000175759824 */ /* 0x000fe200078e0a58 */
[C---:B------:R-:W-:Y:S01]  /*4250*/  ISETP.GT.U32.AND P1, PT, R88.reuse, R97, PT ;  /* 0x000000615800720c */ /* 0x040fe20003f24070 */
[----:B------:R-:W-:-:S02]  /*4260*/  IMAD R116, R88, R99, R103 ;  /* 0x0000006358747224 */ /* 0x000fc400078e0267 */
[----:B0-----:R-:W-:-:S04]  /*4270*/  IMAD.MOV.U32 R91, RZ, RZ, R89 ;  /* 0x000000ffff5b7224 */ /* 0x001fc800078e0059 */
[----:B------:R-:W-:Y:S01]  /*4280*/  @!P6 IMAD.MOV R91, RZ, RZ, -R91 ;  /* 0x000000ffff5be224 */ /* 0x000fe200078e0a5b */
[----:B------:R-:W-:Y:S01]  /*4290*/  ISETP.GT.U32.AND P6, PT, R88, R116, PT ;  /* 0x000000745800720c */ /* 0x000fe20003fc4070 */
[--C-:B------:R-:W-:Y:S01]  /*42a0*/  @!P3 IMAD.IADD R84, R84, 0x1, -R88.reuse ;  /* 0x000000015454b824 */ /* 0x100fe200078e0a58 */
[----:B------:R-:W-:Y:S01]  /*42b0*/  ISETP.GT.U32.AND P3, PT, R88, R117, PT ;  /* 0x000000755800720c */ /* 0x000fe20003f64070 */
[--C-:B------:R-:W-:Y:S01]  /*42c0*/  @!P5 IMAD.IADD R128, R128, 0x1, -R88.reuse ;  /* 0x000000018080d824 */ /* 0x100fe200078e0a58 */
[----:B------:R-:W-:Y:S02]  /*42d0*/  ISETP.GE.AND P2, PT, R92, RZ, PT ;  /* 0x000000ff5c00720c */ /* 0x000fe40003f46270 */
[----:B------:R-:W-:Y:S01]  /*42e0*/  LOP3.LUT R92, R87, 0xc, RZ, 0xfc, !PT ;  /* 0x0000000c575c7812 */ /* 0x000fe200078efcff */
[----:B------:R0:W-:Y:S01]  /*42f0*/  STL [R1+0x354], R102 ;  /* 0x0003546601007387 */ /* 0x0001e20000100800 */
[----:B------:R-:W-:Y:S01]  /*4300*/  ISETP.GT.U32.AND P5, PT, R88, R128, PT ;  /* 0x000000805800720c */ /* 0x000fe20003fa4070 */
[----:B------:R-:W-:Y:S01]  /*4310*/  @!P1 IMAD.IADD R97, R97, 0x1, -R88 ;  /* 0x0000000161619824 */ /* 0x000fe200078e0a58 */
[----:B------:R-:W-:-:S03]  /*4320*/  IABS R129, R92 ;  /* 0x0000005c00817213 */ /* 0x000fc60000000000 */
[--C-:B------:R-:W-:Y:S01]  /*4330*/  @!P6 IMAD.IADD R116, R116, 0x1, -R88.reuse ;  /* 0x000000017474e824 */ /* 0x100fe200078e0a58 */
[----:B0-----:R-:W-:Y:S01]  /*4340*/  LOP3.LUT R102, R87, 0x10, RZ, 0xfc, !PT ;  /* 0x0000001057667812 */ /* 0x001fe200078efcff */
[----:B------:R-:W-:Y:S01]  /*4350*/  IMAD.HI.U32 R89, R86, R129, RZ ;  /* 0x0000008156597227 */ /* 0x000fe200078e00ff */
[----:B------:R-:W-:Y:S02]  /*4360*/  ISETP.GT.U32.AND P1, PT, R88, R97, PT ;  /* 0x000000615800720c */ /* 0x000fe40003f24070 */
[----:B------:R-:W-:Y:S01]  /*4370*/  IABS R211, R102 ;  /* 0x0000006600d37213 */ /* 0x000fe20000000000 */
[----:B------:R-:W-:Y:S01]  /*4380*/  @!P3 IMAD.IADD R117, R117, 0x1, -R88 ;  /* 0x000000017575b824 */ /* 0x000fe200078e0a58 */
[----:B------:R-:W-:Y:S01]  /*4390*/  ISETP.GE.AND P3, PT, R95, RZ, PT ;  /* 0x000000ff5f00720c */ /* 0x000fe20003f66270 */
[----:B------:R-:W-:Y:S01]  /*43a0*/  IMAD.MOV R95, RZ, RZ, -R89 ;  /* 0x000000ffff5f7224 */ /* 0x000fe200078e0a59 */
[----:B------:R-:W-:Y:S01]  /*43b0*/  LOP3.LUT R103, R87, 0x12, RZ, 0xfc, !PT ;  /* 0x0000001257677812 */ /* 0x000fe200078efcff */
[----:B------:R-:W-:Y:S01]  /*43c0*/  IMAD.HI.U32 R89, R86, R211, RZ ;  /* 0x000000d356597227 */ /* 0x000fe200078e00ff */
[----:B------:R-:W-:-:S02]  /*43d0*/  ISETP.GT.U32.AND P6, PT, R88, R116, PT ;  /* 0x000000745800720c */ /* 0x000fc40003fc4070 */
[----:B------:R-:W-:Y:S01]  /*43e0*/  IABS R99, R103 ;  /* 0x0000006700637213 */ /* 0x000fe20000000000 */
[----:B------:R-:W-:Y:S01]  /*43f0*/  @!P5 IMAD.IADD R128, R128, 0x1, -R88 ;  /* 0x000000018080d824 */ /* 0x000fe200078e0a58 */
[----:B------:R-:W-:Y:S01]  /*4400*/  ISETP.GE.AND P5, PT, R100, RZ, PT ;  /* 0x000000ff6400720c */ /* 0x000fe20003fa6270 */
[----:B------:R-:W-:Y:S01]  /*4410*/  IMAD R129, R88, R95, R129 ;  /* 0x0000005f58817224 */ /* 0x000fe200078e0281 */
[----:B------:R-:W-:Y:S01]  /*4420*/  LOP3.LUT R100, R87, 0x14, RZ, 0xfc, !PT ;  /* 0x0000001457647812 */ /* 0x000fe200078efcff */
[----:B------:R-:W-:Y:S02]  /*4430*/  IMAD.MOV R89, RZ, RZ, -R89 ;  /* 0x000000ffff597224 */ /* 0x000fe400078e0a59 */
[----:B------:R-:W-:Y:S01]  /*4440*/  IMAD.HI.U32 R90, R86, R99, RZ ;  /* 0x00000063565a7227 */ /* 0x000fe200078e00ff */
[----:B------:R-:W-:-:S03]  /*4450*/  IABS R95, R100 ;  /* 0x00000064005f7213 */ /* 0x000fc60000000000 */
[----:B------:R-:W-:Y:S01]  /*4460*/  @!P1 IMAD.IADD R97, R97, 0x1, -R88 ;  /* 0x0000000161619824 */ /* 0x000fe200078e0a58 */
[C---:B------:R-:W-:Y:S01]  /*4470*/  ISETP.GT.U32.AND P1, PT, R88.reuse, R129, PT ;  /* 0x000000815800720c */ /* 0x040fe20003f24070 */
[----:B------:R-:W-:Y:S01]  /*4480*/  IMAD R211, R88, R89, R211 ;  /* 0x0000005958d37224 */ /* 0x000fe200078e02d3 */
[C---:B------:R-:W-:Y:S01]  /*4490*/  LOP3.LUT R105, R87.reuse, 0x1a, RZ, 0xfc, !PT ;  /* 0x0000001a57697812 */ /* 0x040fe200078efcff */
[----:B------:R-:W-:Y:S01]  /*44a0*/  IMAD.MOV R90, RZ, RZ, -R90 ;  /* 0x000000ffff5a7224 */ /* 0x000fe200078e0a5a */
[----:B------:R-:W-:Y:S01]  /*44b0*/  LOP3.LUT R108, R87, 0x18, RZ, 0xfc, !PT ;  /* 0x00000018576c7812 */ /* 0x000fe200078efcff */
[----:B------:R-:W-:Y:S01]  /*44c0*/  @!P6 IMAD.IADD R116, R116, 0x1, -R88 ;  /* 0x000000017474e824 */ /* 0x000fe200078e0a58 */
[----:B------:R-:W-:Y:S01]  /*44d0*/  ISETP.GT.U32.AND P6, PT, R88, R211, PT ;  /* 0x000000d35800720c */ /* 0x000fe20003fc4070 */
[----:B------:R-:W-:Y:S01]  /*44e0*/  IMAD.HI.U32 R89, R86, R95, RZ ;  /* 0x0000005f56597227 */ /* 0x000fe200078e00ff */
[----:B------:R-:W-:-:S03]  /*44f0*/  IABS R101, R105 ;  /* 0x0000006900657213 */ /* 0x000fc60000000000 */
[----:B------:R-:W-:Y:S01]  /*4500*/  IMAD R114, R88, R90, R99 ;  /* 0x0000005a58727224 */ /* 0x000fe200078e0263 */
[----:B------:R-:W-:Y:S01]  /*4510*/  IABS R99, R108 ;  /* 0x0000006c00637213 */ /* 0x000fe20000000000 */
[----:B------:R-:W-:Y:S02]  /*4520*/  IMAD.MOV R89, RZ, RZ, -R89 ;  /* 0x000000ffff597224 */ /* 0x000fe400078e0a59 */
[----:B------:R-:W-:-:S04]  /*4530*/  IMAD.HI.U32 R90, R86, R101, RZ ;  /* 0x00000065565a7227 */ /* 0x000fc800078e00ff */
[C---:B------:R-:W-:Y:S02]  /*4540*/  IMAD R130, R88.reuse, R89, R95 ;  /* 0x0000005958827224 */ /* 0x040fe400078e025f */
[----:B------:R-:W-:Y:S01]  /*4550*/  @!P1 IMAD.IADD R129, R129, 0x1, -R88 ;  /* 0x0000000181819824 */ /* 0x000fe200078e0a58 */
[----:B------:R-:W-:Y:S01]  /*4560*/  ISETP.GT.U32.AND P1, PT, R88, R114, PT ;  /* 0x000000725800720c */ /* 0x000fe20003f24070 */
[----:B------:R-:W-:-:S04]  /*4570*/  IMAD.HI.U32 R89, R86, R99, RZ ;  /* 0x0000006356597227 */ /* 0x000fc800078e00ff */
[----:B------:R-:W-:Y:S02]  /*4580*/  IMAD.MOV R90, RZ, RZ, -R90 ;  /* 0x000000ffff5a7224 */ /* 0x000fe400078e0a5a */
[----:B------:R-:W-:Y:S01]  /*4590*/  @!P6 IMAD.IADD R211, R211, 0x1, -R88 ;  /* 0x00000001d3d3e824 */ /* 0x000fe200078e0a58 */
[C---:B------:R-:W-:Y:S01]  /*45a0*/  ISETP.GT.U32.AND P6, PT, R88.reuse, R130, PT ;  /* 0x000000825800720c */ /* 0x040fe20003fc4070 */
[----:B------:R-:W-:Y:S02]  /*45b0*/  IMAD.MOV R210, RZ, RZ, -R89 ;  /* 0x000000ffffd27224 */ /* 0x000fe400078e0a59 */
[C---:B------:R-:W-:Y:S01]  /*45c0*/  IMAD R110, R88.reuse, R90, R101 ;  /* 0x0000005a586e7224 */ /* 0x040fe200078e0265 */
[----:B------:R0:W-:Y:S01]  /*45d0*/  STL [R1+0x350], R104 ;  /* 0x0003506801007387 */ /* 0x0001e20000100800 */
[----:B------:R-:W-:Y:S02]  /*45e0*/  IMAD R210, R88, R210, R99 ;  /* 0x000000d258d27224 */ /* 0x000fe400078e0263 */
[----:B------:R-:W-:-:S02]  /*45f0*/  IMAD.MOV.U32 R90, RZ, RZ, R97 ;  /* 0x000000ffff5a7224 */ /* 0x000fc400078e0061 */
[----:B------:R-:W-:Y:S01]  /*4600*/  @!P4 IMAD.MOV R84, RZ, RZ, -R84 ;  /* 0x000000ffff54c224 */ /* 0x000fe200078e0a54 */
[----:B------:R-:W-:Y:S01]  /*4610*/  ISETP.GT.U32.AND P4, PT, R88, R129, PT ;  /* 0x000000815800720c */ /* 0x000fe20003f84070 */
[----:B------:R-:W-:Y:S01]  /*4620*/  @!P5 IMAD.MOV R90, RZ, RZ, -R90 ;  /* 0x000000ffff5ad224 */ /* 0x000fe200078e0a5a */
[C---:B0-----:R-:W-:Y:S01]  /*4630*/  LOP3.LUT R104, R87.reuse, 0x1c, RZ, 0xfc, !PT ;  /* 0x0000001c57687812 */ /* 0x041fe200078efcff */
[--C-:B------:R-:W-:Y:S01]  /*4640*/  @!P1 IMAD.IADD R114, R114, 0x1, -R88.reuse ;  /* 0x0000000172729824 */ /* 0x100fe200078e0a58 */
[----:B------:R-:W-:Y:S02]  /*4650*/  ISETP.GT.U32.AND P5, PT, R88, R210, PT ;  /* 0x000000d25800720c */ /* 0x000fe40003fa4070 */
[----:B------:R-:W-:Y:S01]  /*4660*/  IABS R131, R104 ;  /* 0x0000006800837213 */ /* 0x000fe20000000000 */
[----:B------:R-:W-:Y:S01]  /*4670*/  @!P6 IMAD.IADD R130, R130, 0x1, -R88 ;  /* 0x000000018282e824 */ /* 0x000fe200078e0a58 */
[----:B------:R-:W-:Y:S02]  /*4680*/  ISETP.GE.AND P1, PT, R96, RZ, PT ;  /* 0x000000ff6000720c */ /* 0x000fe40003f26270 */
[----:B------:R-:W-:Y:S01]  /*4690*/  LOP3.LUT R107, R87, 0x20, RZ, 0xfc, !PT ;  /* 0x00000020576b7812 */ /* 0x000fe200078efcff */
[----:B------:R-:W-:Y:S01]  /*46a0*/  IMAD.HI.U32 R89, R86, R131, RZ ;  /* 0x0000008356597227 */ /* 0x000fe200078e00ff */
[----:B------:R-:W-:-:S02]  /*46b0*/  ISETP.GT.U32.AND P6, PT, R88, R114, PT ;  /* 0x000000725800720c */ /* 0x000fc40003fc4070 */
[----:B------:R-:W-:Y:S01]  /*46c0*/  IABS R95, R107 ;  /* 0x0000006b005f7213 */ /* 0x000fe20000000000 */
[----:B------:R-:W-:Y:S01]  /*46d0*/  @!P2 IMAD.MOV R117, RZ, RZ, -R117 ;  /* 0x000000ffff75a224 */ /* 0x000fe200078e0a75 */
[C---:B------:R-:W-:Y:S01]  /*46e0*/  ISETP.GT.U32.AND P2, PT, R88.reuse, R211, PT ;  /* 0x000000d35800720c */ /* 0x040fe20003f44070 */
[----:B------:R-:W-:Y:S01]  /*46f0*/  @!P3 IMAD.MOV R128, RZ, RZ, -R128 ;  /* 0x000000ffff80b224 */ /* 0x000fe200078e0a80 */
[----:B------:R-:W-:Y:S01]  /*4700*/  ISETP.GT.U32.AND P3, PT, R88, R130, PT ;  /* 0x000000825800720c */ /* 0x000fe20003f64070 */
[----:B------:R-:W-:Y:S02]  /*4710*/  IMAD.MOV R89, RZ, RZ, -R89 ;  /* 0x000000ffff597224 */ /* 0x000fe400078e0a59 */
[--C-:B------:R-:W-:Y:S01]  /*4720*/  @!P4 IMAD.IADD R129, R129, 0x1, -R88.reuse ;  /* 0x000000018181c824 */ /* 0x100fe200078e0a58 */
[----:B------:R-:W-:Y:S01]  /*4730*/  ISETP.GE.AND P4, PT, R92, RZ, PT ;  /* 0x000000ff5c00720c */ /* 0x000fe20003f86270 */
[----:B------:R-:W-:Y:S01]  /*4740*/  @!P5 IMAD.IADD R210, R210, 0x1, -R88 ;  /* 0x00000001d2d2d824 */ /* 0x000fe200078e0a58 */
[----:B------:R-:W-:Y:S01]  /*4750*/  ISETP.GE.AND P5, PT, R100, RZ, PT ;  /* 0x000000ff6400720c */ /* 0x000fe20003fa6270 */
[----:B------:R-:W-:-:S02]  /*4760*/  IMAD R131, R88, R89, R131 ;  /* 0x0000005958837224 */ /* 0x000fc400078e0283 */
[----:B------:R-:W-:-:S04]  /*4770*/  IMAD.HI.U32 R89, R86, R95, RZ ;  /* 0x0000005f56597227 */ /* 0x000fc800078e00ff */
[----:B------:R-:W-:Y:S01]  /*4780*/  @!P1 IMAD.MOV R116, RZ, RZ, -R116 ;  /* 0x000000ffff749224 */ /* 0x000fe200078e0a74 */
[----:B------:R-:W-:Y:S01]  /*4790*/  ISETP.GT.U32.AND P1, PT, R88, R110, PT ;  /* 0x0000006e5800720c */ /* 0x000fe20003f24070 */
[--C-:B------:R-:W-:Y:S01]  /*47a0*/  @!P6 IMAD.IADD R114, R114, 0x1, -R88.reuse ;  /* 0x000000017272e824 */ /* 0x100fe200078e0a58 */
[----:B------:R-:W-:Y:S01]  /*47b0*/  ISETP.GT.U32.AND P6, PT, R88, R131, PT ;  /* 0x000000835800720c */ /* 0x000fe20003fc4070 */
[----:B------:R-:W-:Y:S02]  /*47c0*/  IMAD.MOV R89, RZ, RZ, -R89 ;  /* 0x000000ffff597224 */ /* 0x000fe400078e0a59 */
[--C-:B------:R-:W-:Y:S01]  /*47d0*/  @!P2 IMAD.IADD R211, R211, 0x1, -R88.reuse ;  /* 0x00000001d3d3a824 */ /* 0x100fe200078e0a58 */
[----:B------:R-:W-:Y:S01]  /*47e0*/  ISETP.GE.AND P2, PT, R102, RZ, PT ;  /* 0x000000ff6600720c */ /* 0x000fe20003f46270 */
[----:B------:R-:W-:Y:S02]  /*47f0*/  @!P3 IMAD.IADD R130, R130, 0x1, -R88 ;  /* 0x000000018282b824 */ /* 0x000fe400078e0a58 */
[----:B------:R-:W-:-:S02]  /*4800*/  IMAD R216, R88, R89, R95 ;  /* 0x0000005958d87224 */ /* 0x000fc400078e025f */
[----:B------:R-:W-:Y:S01]  /*4810*/  @!P4 IMAD.MOV R129, RZ, RZ, -R129 ;  /* 0x000000ffff81c224 */ /* 0x000fe200078e0a81 */
[C---:B------:R-:W-:Y:S01]  /*4820*/  ISETP.GT.U32.AND P4, PT, R88.reuse, R210, PT ;  /* 0x000000d25800720c */ /* 0x040fe20003f84070 */
[----:B------:R-:W-:Y:S01]  /*4830*/  @!P5 IMAD.MOV R130, RZ, RZ, -R130 ;  /* 0x000000ffff82d224 */ /* 0x000fe200078e0a82 */
[----:B------:R-:W-:Y:S01]  /*4840*/  ISETP.GT.U32.AND P5, PT, R88, R216, PT ;  /* 0x000000d85800720c */ /* 0x000fe20003fa4070 */
[--C-:B------:R-:W-:Y:S01]  /*4850*/  @!P1 IMAD.IADD R110, R110, 0x1, -R88.reuse ;  /* 0x000000016e6e9824 */ /* 0x100fe200078e0a58 */
[----:B------:R-:W-:Y:S01]  /*4860*/  ISETP.GE.AND P1, PT, R108, RZ, PT ;  /* 0x000000ff6c00720c */ /* 0x000fe20003f26270 */
[----:B------:R-:W-:Y:S01]  /*4870*/  @!P6 IMAD.IADD R131, R131, 0x1, -R88 ;  /* 0x000000018383e824 */ /* 0x000fe200078e0a58 */
[----:B------:R-:W-:Y:S01]  /*4880*/  LOP3.LUT R95, R87, 0x22, RZ, 0xfc, !PT ;  /* 0x00000022575f7812 */ /* 0x000fe200078efcff */
[----:B------:R-:W-:Y:S01]  /*4890*/  @!P2 IMAD.MOV R211, RZ, RZ, -R211 ;  /* 0x000000ffffd3a224 */ /* 0x000fe200078e0ad3 */
[----:B------:R-:W-:Y:S02]  /*48a0*/  ISETP.GT.U32.AND P6, PT, R88, R110, PT ;  /* 0x0000006e5800720c */ /* 0x000fe40003fc4070 */
[----:B------:R-:W-:-:S02]  /*48b0*/  IABS R109, R95 ;  /* 0x0000005f006d7213 */ /* 0x000fc40000000000 */
[----:B------:R-:W-:Y:S01]  /*48c0*/  ISETP.GT.U32.AND P2, PT, R88, R131, PT ;  /* 0x000000835800720c */ /* 0x000fe20003f44070 */
[--C-:B------:R-:W-:Y:S01]  /*48d0*/  @!P4 IMAD.IADD R210, R210, 0x1, -R88.reuse ;  /* 0x00000001d2d2c824 */ /* 0x100fe200078e0a58 */
[----:B------:R-:W-:Y:S01]  /*48e0*/  LOP3.LUT R96, R87, 0x24, RZ, 0xfc, !PT ;  /* 0x0000002457607812 */ /* 0x000fe200078efcff */
[----:B------:R-:W-:Y:S01]  /*48f0*/  @!P5 IMAD.IADD R216, R216, 0x1, -R88 ;  /* 0x00000001d8d8d824 */ /* 0x000fe200078e0a58 */
[----:B------:R-:W-:Y:S01]  /*4900*/  ISETP.GE.AND P4, PT, R104, RZ, PT ;  /* 0x000000ff6800720c */ /* 0x000fe20003f86270 */
[----:B------:R-:W-:Y:S01]  /*4910*/  IMAD.HI.U32 R89, R86, R109, RZ ;  /* 0x0000006d56597227 */ /* 0x000fe200078e00ff */
[----:B------:R-:W-:Y:S02]  /*4920*/  ISETP.GE.AND P3, PT, R103, RZ, PT ;  /* 0x000000ff6700720c */ /* 0x000fe40003f66270 */
[----:B------:R-:W-:Y:S01]  /*4930*/  IABS R133, R96 ;  /* 0x0000006000857213 */ /* 0x000fe20000000000 */
[----:B------:R-:W-:Y:S01]  /*4940*/  @!P1 IMAD.MOV R210, RZ, RZ, -R210 ;  /* 0x000000ffffd29224 */ /* 0x000fe200078e0ad2 */
[----:B------:R-:W-:Y:S01]  /*4950*/  ISETP.GT.U32.AND P1, PT, R88, R216, PT ;  /* 0x000000d85800720c */ /* 0x000fe20003f24070 */
[----:B------:R-:W-:-:S02]  /*4960*/  IMAD.MOV R89, RZ, RZ, -R89 ;  /* 0x000000ffff597224 */ /* 0x000fc400078e0a59 */
[----:B------:R-:W-:Y:S01]  /*4970*/  @!P6 IMAD.IADD R110, R110, 0x1, -R88 ;  /* 0x000000016e6ee824 */ /* 0x000fe200078e0a58 */
[----:B------:R-:W-:Y:S01]  /*4980*/  ISETP.GE.AND P6, PT, R107, RZ, PT ;  /* 0x000000ff6b00720c */ /* 0x000fe20003fc6270 */
[----:B------:R-:W-:-:S04]  /*4990*/  IMAD.HI.U32 R92, R86, R133, RZ ;  /* 0x00000085565c7227 */ /* 0x000fc800078e00ff */
[----:B------:R-:W-:Y:S02]  /*49a0*/  @!P2 IMAD.IADD R131, R131, 0x1, -R88 ;  /* 0x000000018383a824 */ /* 0x000fe400078e0a58 */
[C---:B------:R-:W-:Y:S02]  /*49b0*/  IMAD R109, R88.reuse, R89, R109 ;  /* 0x00000059586d7224 */ /* 0x040fe400078e026d */
[----:B------:R-:W-:Y:S02]  /*49c0*/  IMAD.MOV R92, RZ, RZ, -R92 ;  /* 0x000000ffff5c7224 */ /* 0x000fe400078e0a5c */
[----:B------:R-:W-:Y:S01]  /*49d0*/  @!P4 IMAD.MOV R131, RZ, RZ, -R131 ;  /* 0x000000ffff83c224 */ /* 0x000fe200078e0a83 */
[C---:B------:R-:W-:Y:S01]  /*49e0*/  ISETP.GT.U32.AND P4, PT, R88.reuse, R109, PT ;  /* 0x0000006d5800720c */ /* 0x040fe20003f84070 */
[----:B------:R-:W-:Y:S01]  /*49f0*/  @!P3 IMAD.MOV R114, RZ, RZ, -R114 ;  /* 0x000000ffff72b224 */ /* 0x000fe200078e0a72 */
[----:B------:R-:W-:Y:S01]  /*4a00*/  ISETP.GE.AND P3, PT, R105, RZ, PT ;  /* 0x000000ff6900720c */ /* 0x000fe20003f66270 */
[----:B------:R-:W-:-:S02]  /*4a10*/  IMAD R133, R88, R92, R133 ;  /* 0x0000005c58857224 */ /* 0x000fc400078e0285 */
[----:B------:R-:W-:Y:S01]  /*4a20*/  @!P1 IMAD.IADD R216, R216, 0x1, -R88 ;  /* 0x00000001d8d89824 */ /* 0x000fe200078e0a58 */
[----:B------:R-:W-:-:S03]  /*4a30*/  LOP3.LUT R89, R87, 0x28, RZ, 0xfc, !PT ;  /* 0x0000002857597812 */ /* 0x000fc600078efcff */
[----:B------:R-:W-:Y:S01]  /*4a40*/  @!P6 IMAD.MOV R216, RZ, RZ, -R216 ;  /* 0x000000ffffd8e224 */ /* 0x000fe200078e0ad8 */
[----:B------:R-:W-:Y:S02]  /*4a50*/  ISETP.GT.U32.AND P6, PT, R88, R133, PT ;  /* 0x000000855800720c */ /* 0x000fe40003fc4070 */
[----:B------:R-:W-:Y:S01]  /*4a60*/  IABS R213, R89 ;  /* 0x0000005900d57213 */ /* 0x000fe20000000000 */
[----:B------:R-:W-:Y:S01]  /*4a70*/  @!P4 IMAD.IADD R109, R109, 0x1, -R88 ;  /* 0x000000016d6dc824 */ /* 0x000fe200078e0a58 */
[----:B------:R-:W-:Y:S01]  /*4a80*/  LOP3.LUT R92, R87, 0x2a, RZ, 0xfc, !PT ;  /* 0x0000002a575c7812 */ /* 0x000fe200078efcff */
[----:B------:R-:W-:Y:S01]  /*4a90*/  @!P3 IMAD.MOV R110, RZ, RZ, -R110 ;  /* 0x000000ffff6eb224 */ /* 0x000fe200078e0a6e */
[----:B------:R-:W-:Y:S02]  /*4aa0*/  ISETP.GE.AND P2, PT, R95, RZ, PT ;  /* 0x000000ff5f00720c */ /* 0x000fe40003f46270 */
[----:B------:R-:W-:Y:S02]  /*4ab0*/  ISETP.GE.AND P5, PT, R96, RZ, PT ;  /* 0x000000ff6000720c */ /* 0x000fe40003fa6270 */
[----:B------:R-:W-:Y:S01]  /*4ac0*/  ISETP.GE.AND P3, PT, R89, RZ, PT ;  /* 0x000000ff5900720c */ /* 0x000fe20003f66270 */
[----:B------:R-:W-:Y:S01]  /*4ad0*/  IMAD.HI.U32 R89, R86, R213, RZ ;  /* 0x000000d556597227 */ /* 0x000fe200078e00ff */
[----:B------:R-:W-:-:S02]  /*4ae0*/  LOP3.LUT R96, R87, 0x2c, RZ, 0xfc, !PT ;  /* 0x0000002c57607812 */ /* 0x000fc400078efcff */
[----:B------:R-:W-:Y:S02]  /*4af0*/  IABS R95, R92 ;  /* 0x0000005c005f7213 */ /* 0x000fe40000000000 */
[----:B------:R-:W-:Y:S01]  /*4b00*/  ISETP.GT.U32.AND P4, PT, R88, R109, PT ;  /* 0x0000006d5800720c */ /* 0x000fe20003f84070 */
[----:B------:R-:W-:Y:S01]  /*4b10*/  @!P6 IMAD.IADD R133, R133, 0x1, -R88 ;  /* 0x000000018585e824 */ /* 0x000fe200078e0a58 */
[----:B------:R-:W-:Y:S01]  /*4b20*/  ISETP.GE.AND P1, PT, R92, RZ, PT ;  /* 0x000000ff5c00720c */ /* 0x000fe20003f26270 */
[----:B------:R-:W-:Y:S01]  /*4b30*/  IMAD.MOV R89, RZ, RZ, -R89 ;  /* 0x000000ffff597224 */ /* 0x000fe200078e0a59 */
[----:B------:R-:W-:Y:S01]  /*4b40*/  IABS R135, R96 ;  /* 0x0000006000877213 */ /* 0x000fe20000000000 */
[----:B------:R-:W-:Y:S01]  /*4b50*/  IMAD.HI.U32 R92, R86, R95, RZ ;  /* 0x0000005f565c7227 */ /* 0x000fe200078e00ff */
[----:B------:R-:W-:-:S03]  /*4b60*/  ISETP.GT.U32.AND P6, PT, R88, R133, PT ;  /* 0x000000855800720c */ /* 0x000fc60003fc4070 */
[----:B------:R-:W-:Y:S02]  /*4b70*/  IMAD R213, R88, R89, R213 ;  /* 0x0000005958d57224 */ /* 0x000fe400078e02d5 */
[----:B------:R-:W-:Y:S02]  /*4b80*/  IMAD.MOV R108, RZ, RZ, -R92 ;  /* 0x000000ffff6c7224 */ /* 0x000fe400078e0a5c */
[----:B------:R-:W-:Y:S01]  /*4b90*/  IMAD.HI.U32 R89, R86, R135, RZ ;  /* 0x0000008756597227 */ /* 0x000fe200078e00ff */
[----:B------:R-:W-:-:S03]  /*4ba0*/  LOP3.LUT R99, R87, 0x32, RZ, 0xfc, !PT ;  /* 0x0000003257637812 */ /* 0x000fc600078efcff */
[C---:B------:R-:W-:Y:S02]  /*4bb0*/  IMAD R108, R88.reuse, R108, R95 ;  /* 0x0000006c586c7224 */ /* 0x040fe400078e025f */
[----:B------:R-:W-:Y:S02]  /*4bc0*/  IMAD.MOV R89, RZ, RZ, -R89 ;  /* 0x000000ffff597224 */ /* 0x000fe400078e0a59 */
[--C-:B------:R-:W-:Y:S01]  /*4bd0*/  @!P4 IMAD.IADD R109, R109, 0x1, -R88.reuse ;  /* 0x000000016d6dc824 */ /* 0x100fe200078e0a58 */
[----:B------:R-:W-:Y:S01]  /*4be0*/  IABS R107, R99 ;  /* 0x00000063006b7213 */ /* 0x000fe20000000000 */
[C---:B------:R-:W-:Y:S02]  /*4bf0*/  IMAD R135, R88.reuse, R89, R135 ;  /* 0x0000005958877224 */ /* 0x040fe400078e0287 */
[----:B------:R-:W-:Y:S01]  /*4c00*/  @!P2 IMAD.MOV R109, RZ, RZ, -R109 ;  /* 0x000000ffff6da224 */ /* 0x000fe200078e0a6d */
[C---:B------:R-:W-:Y:S01]  /*4c10*/  ISETP.GT.U32.AND P2, PT, R88.reuse, R108, PT ;  /* 0x0000006c5800720c */ /* 0x040fe20003f44070 */
[----:B------:R-:W-:Y:S01]  /*4c20*/  @!P6 IMAD.IADD R133, R133, 0x1, -R88 ;  /* 0x000000018585e824 */ /* 0x000fe200078e0a58 */
[----:B------:R-:W-:Y:S01]  /*4c30*/  ISETP.GT.U32.AND P4, PT, R88, R213, PT ;  /* 0x000000d55800720c */ /* 0x000fe20003f84070 */
[----:B------:R-:W-:Y:S01]  /*4c40*/  IMAD.HI.U32 R95, R86, R107, RZ ;  /* 0x0000006b565f7227 */ /* 0x000fe200078e00ff */
[----:B------:R-:W-:-:S02]  /*4c50*/  ISETP.GT.U32.AND P6, PT, R88, R135, PT ;  /* 0x000000875800720c */ /* 0x000fc40003fc4070 */
[C---:B------:R-:W-:Y:S01]  /*4c60*/  LOP3.LUT R100, R87.reuse, 0x30, RZ, 0xfc, !PT ;  /* 0x0000003057647812 */ /* 0x040fe200078efcff */
[----:B------:R-:W-:Y:S01]  /*4c70*/  IMAD.MOV R95, RZ, RZ, -R95 ;  /* 0x000000ffff5f7224 */ /* 0x000fe200078e0a5f */
[C---:B------:R-:W-:Y:S02]  /*4c80*/  LOP3.LUT R103, R87.reuse, 0x34, RZ, 0xfc, !PT ;  /* 0x0000003457677812 */ /* 0x040fe400078efcff */
[----:B------:R-:W-:Y:S01]  /*4c90*/  IABS R97, R100 ;  /* 0x0000006400617213 */ /* 0x000fe20000000000 */
[----:B------:R-:W-:Y:S01]  /*4ca0*/  IMAD R107, R88, R95, R107 ;  /* 0x0000005f586b7224 */ /* 0x000fe200078e026b */
[----:B------:R-:W-:Y:S01]  /*4cb0*/  LOP3.LUT R101, R87, 0x38, RZ, 0xfc, !PT ;  /* 0x0000003857657812 */ /* 0x000fe200078efcff */
[----:B------:R-:W-:Y:S01]  /*4cc0*/  @!P2 IMAD.IADD R108, R108, 0x1, -R88 ;  /* 0x000000016c6ca824 */ /* 0x000fe200078e0a58 */
[----:B------:R-:W-:Y:S01]  /*4cd0*/  IABS R95, R103 ;  /* 0x00000067005f7213 */ /* 0x000fe20000000000 */
[----:B------:R-:W-:Y:S01]  /*4ce0*/  IMAD.HI.U32 R92, R86, R97, RZ ;  /* 0x00000061565c7227 */ /* 0x000fe200078e00ff */
[----:B------:R-:W-:-:S03]  /*4cf0*/  IABS R209, R101 ;  /* 0x0000006500d17213 */ /* 0x000fc60000000000 */
[--C-:B------:R-:W-:Y:S02]  /*4d00*/  @!P4 IMAD.IADD R213, R213, 0x1, -R88.reuse ;  /* 0x00000001d5d5c824 */ /* 0x100fe400078e0a58 */
[----:B------:R-:W-:Y:S01]  /*4d10*/  @!P6 IMAD.IADD R135, R135, 0x1, -R88 ;  /* 0x000000018787e824 */ /* 0x000fe200078e0a58 */
[----:B------:R-:W-:Y:S01]  /*4d20*/  ISETP.GT.U32.AND P6, PT, R88, R108, PT ;  /* 0x0000006c5800720c */ /* 0x000fe20003fc4070 */
[----:B------:R-:W-:Y:S02]  /*4d30*/  IMAD.MOV R92, RZ, RZ, -R92 ;  /* 0x000000ffff5c7224 */ /* 0x000fe400078e0a5c */
[----:B------:R-:W-:Y:S01]  /*4d40*/  IMAD.HI.U32 R89, R86, R95, RZ ;  /* 0x0000005f56597227 */ /* 0x000fe200078e00ff */
[----:B------:R-:W-:-:S03]  /*4d50*/  ISETP.GT.U32.AND P4, PT, R88, R213, PT ;  /* 0x000000d55800720c */ /* 0x000fc60003f84070 */
[----:B------:R-:W-:Y:S01]  /*4d60*/  @!P5 IMAD.MOV R133, RZ, RZ, -R133 ;  /* 0x000000ffff85d224 */ /* 0x000fe200078e0a85 */
[C---:B------:R-:W-:Y:S01]  /*4d70*/  ISETP.GT.U32.AND P5, PT, R88.reuse, R135, PT ;  /* 0x000000875800720c */ /* 0x040fe20003fa4070 */
[----:B------:R-:W-:Y:S02]  /*4d80*/  IMAD R212, R88, R92, R97 ;  /* 0x0000005c58d47224 */ /* 0x000fe400078e0261 */
[----:B------:R-:W-:-:S04]  /*4d90*/  IMAD.HI.U32 R92, R86, R209, RZ ;  /* 0x000000d1565c7227 */ /* 0x000fc800078e00ff */
[----:B------:R-:W-:Y:S02]  /*4da0*/  IMAD.MOV R89, RZ, RZ, -R89 ;  /* 0x000000ffff597224 */ /* 0x000fe400078e0a59 */
[----:B------:R-:W-:Y:S02]  /*4db0*/  IMAD.MOV R92, RZ, RZ, -R92 ;  /* 0x000000ffff5c7224 */ /* 0x000fe400078e0a5c */
[C---:B------:R-:W-:Y:S02]  /*4dc0*/  IMAD R136, R88.reuse, R89, R95 ;  /* 0x0000005958887224 */ /* 0x040fe400078e025f */
[----:B------:R-:W-:Y:S02]  /*4dd0*/  IMAD R209, R88, R92, R209 ;  /* 0x0000005c58d17224 */ /* 0x000fe400078e02d1 */
[--C-:B------:R-:W-:Y:S01]  /*4de0*/  @!P6 IMAD.IADD R108, R108, 0x1, -R88.reuse ;  /* 0x000000016c6ce824 */ /* 0x100fe200078e0a58 */
[C---:B------:R-:W-:Y:S01]  /*4df0*/  ISETP.GT.U32.AND P6, PT, R88.reuse, R136, PT ;  /* 0x000000885800720c */ /* 0x040fe20003fc4070 */
[--C-:B------:R-:W-:Y:S01]  /*4e00*/  @!P4 IMAD.IADD R213, R213, 0x1, -R88.reuse ;  /* 0x00000001d5d5c824 */ /* 0x100fe200078e0a58 */
[C---:B------:R-:W-:Y:S01]  /*4e10*/  ISETP.GT.U32.AND P4, PT, R88.reuse, R107, PT ;  /* 0x0000006b5800720c */ /* 0x040fe20003f84070 */
[----:B------:R-:W-:Y:S01]  /*4e20*/  @!P5 IMAD.IADD R135, R135, 0x1, -R88 ;  /* 0x000000018787d824 */ /* 0x000fe200078e0a58 */
[----:B------:R-:W-:-:S02]  /*4e30*/  ISETP.GT.U32.AND P5, PT, R88, R209, PT ;  /* 0x000000d15800720c */ /* 0x000fc40003fa4070 */
[C---:B------:R-:W-:Y:S02]  /*4e40*/  LOP3.LUT R102, R87.reuse, 0x3a, RZ, 0xfc, !PT ;  /* 0x0000003a57667812 */ /* 0x040fe400078efcff */
[----:B------:R-:W-:Y:S02]  /*4e50*/  LOP3.LUT R97, R87, 0x3c, RZ, 0xfc, !PT ;  /* 0x0000003c57617812 */ /* 0x000fe400078efcff */
[----:B------:R-:W-:Y:S02]  /*4e60*/  IABS R105, R102 ;  /* 0x0000006600697213 */ /* 0x000fe40000000000 */
[----:B------:R-:W-:Y:S01]  /*4e70*/  IABS R137, R97 ;  /* 0x0000006100897213 */ /* 0x000fe20000000000 */
[----:B------:R-:W-:Y:S02]  /*4e80*/  @!P6 IMAD.IADD R136, R136, 0x1, -R88 ;  /* 0x000000018888e824 */ /* 0x000fe400078e0a58 */
[----:B------:R-:W-:Y:S01]  /*4e90*/  IMAD.HI.U32 R89, R86, R105, RZ ;  /* 0x0000006956597227 */ /* 0x000fe200078e00ff */
[----:B------:R-:W-:-:S03]  /*4ea0*/  ISETP.GT.U32.AND P2, PT, R88, R212, PT ;  /* 0x000000d45800720c */ /* 0x000fc60003f44070 */
[--C-:B------:R-:W-:Y:S02]  /*4eb0*/  @!P4 IMAD.IADD R107, R107, 0x1, -R88.reuse ;  /* 0x000000016b6bc824 */ /* 0x100fe400078e0a58 */
[----:B------:R-:W-:Y:S01]  /*4ec0*/  @!P5 IMAD.IADD R209, R209, 0x1, -R88 ;  /* 0x00000001d1d1d824 */ /* 0x000fe200078e0a58 */
[----:B------:R-:W-:Y:S01]  /*4ed0*/  ISETP.GT.U32.AND P5, PT, R88, R136, PT ;  /* 0x000000885800720c */ /* 0x000fe20003fa4070 */
[----:B------:R-:W-:Y:S02]  /*4ee0*/  IMAD.MOV R92, RZ, RZ, -R89 ;  /* 0x000000ffff5c7224 */ /* 0x000fe400078e0a59 */
[----:B------:R-:W-:Y:S01]  /*4ef0*/  IMAD.HI.U32 R89, R86, R137, RZ ;  /* 0x0000008956597227 */ /* 0x000fe200078e00ff */
[----:B------:R-:W-:-:S03]  /*4f00*/  ISETP.GT.U32.AND P4, PT, R88, R107, PT ;  /* 0x0000006b5800720c */ /* 0x000fc60003f84070 */
[----:B------:R-:W-:Y:S01]  /*4f10*/  @!P3 IMAD.MOV R213, RZ, RZ, -R213 ;  /* 0x000000ffffd5b224 */ /* 0x000fe200078e0ad5 */
[----:B------:R-:W-:Y:S01]  /*4f20*/  ISETP.GE.AND P3, PT, R96, RZ, PT ;  /* 0x000000ff6000720c */ /* 0x000fe20003f66270 */
[----:B------:R-:W-:-:S04]  /*4f30*/  IMAD.MOV R89, RZ, RZ, -R89 ;  /* 0x000000ffff597224 */ /* 0x000fc800078e0a59 */
[----:B------:R-:W-:Y:S02]  /*4f40*/  IMAD R137, R88, R89, R137 ;  /* 0x0000005958897224 */ /* 0x000fe400078e0289 */
[--C-:B------:R-:W-:Y:S02]  /*4f50*/  @!P2 IMAD.IADD R212, R212, 0x1, -R88.reuse ;  /* 0x00000001d4d4a824 */ /* 0x100fe400078e0a58 */
[----:B------:R-:W-:Y:S02]  /*4f60*/  IMAD R105, R88, R92, R105 ;  /* 0x0000005c58697224 */ /* 0x000fe400078e0269 */
[--C-:B------:R-:W-:Y:S01]  /*4f70*/  @!P5 IMAD.IADD R136, R136, 0x1, -R88.reuse ;  /* 0x000000018888d824 */ /* 0x100fe200078e0a58 */
[C---:B------:R-:W-:Y:S01]  /*4f80*/  ISETP.GT.U32.AND P5, PT, R88.reuse, R137, PT ;  /* 0x000000895800720c */ /* 0x040fe20003fa4070 */
[----:B------:R-:W-:Y:S01]  /*4f90*/  @!P4 IMAD.IADD R107, R107, 0x1, -R88 ;  /* 0x000000016b6bc824 */ /* 0x000fe200078e0a58 */
[----:B------:R-:W-:Y:S01]  /*4fa0*/  ISETP.GT.U32.AND P2, PT, R88, R212, PT ;  /* 0x000000d45800720c */ /* 0x000fe20003f44070 */
[----:B------:R-:W-:Y:S01]  /*4fb0*/  @!P3 IMAD.MOV R135, RZ, RZ, -R135 ;  /* 0x000000ffff87b224 */ /* 0x000fe200078e0a87 */
[----:B------:R-:W-:-:S02]  /*4fc0*/  ISETP.GE.AND P3, PT, R103, RZ, PT ;  /* 0x000000ff6700720c */ /* 0x000fc40003f66270 */
[----:B------:R-:W-:Y:S02]  /*4fd0*/  ISETP.GT.U32.AND P4, PT, R88, R105, PT ;  /* 0x000000695800720c */ /* 0x000fe40003f84070 */
[----:B------:R-:W-:-:S04]  /*4fe0*/  LOP3.LUT R89, R87, 0x40, RZ, 0xfc, !PT ;  /* 0x0000004057597812 */ /* 0x000fc800078efcff */
[----:B------:R-:W-:Y:S01]  /*4ff0*/  IABS R95, R89 ;  /* 0x00000059005f7213 */ /* 0x000fe20000000000 */
[--C-:B------:R-:W-:Y:S02]  /*5000*/  @!P5 IMAD.IADD R137, R137, 0x1, -R88.reuse ;  /* 0x000000018989d824 */ /* 0x100fe400078e0a58 */
[----:B------:R-:W-:Y:S01]  /*5010*/  @!P2 IMAD.IADD R212, R212, 0x1, -R88 ;  /* 0x00000001d4d4a824 */ /* 0x000fe200078e0a58 */
[----:B------:R-:W-:Y:S01]  /*5020*/  ISETP.GE.AND P2, PT, R100, RZ, PT ;  /* 0x000000ff6400720c */ /* 0x000fe20003f46270 */
[----:B------:R-:W-:Y:S01]  /*5030*/  @!P3 IMAD.MOV R136, RZ, RZ, -R136 ;  /* 0x000000ffff88b224 */ /* 0x000fe200078e0a88 */
[----:B------:R-:W-:Y:S01]  /*5040*/  ISETP.GE.AND P3, PT, R89, RZ, PT ;  /* 0x000000ff5900720c */ /* 0x000fe20003f66270 */
[----:B------:R-:W-:Y:S01]  /*5050*/  @!P4 IMAD.IADD R105, R105, 0x1, -R88 ;  /* 0x000000016969c824 */ /* 0x000fe200078e0a58 */
[----:B------:R-:W-:Y:S01]  /*5060*/  ISETP.GT.U32.AND P5, PT, R88, R137, PT ;  /* 0x000000895800720c */ /* 0x000fe20003fa4070 */
[----:B------:R-:W-:-:S03]  /*5070*/  IMAD.HI.U32 R89, R86, R95, RZ ;  /* 0x0000005f56597227 */ /* 0x000fc600078e00ff */
[C---:B------:R-:W-:Y:S01]  /*5080*/  ISETP.GT.U32.AND P4, PT, R88.reuse, R105, PT ;  /* 0x000000695800720c */ /* 0x040fe20003f84070 */
[----:B------:R-:W-:Y:S01]  /*5090*/  @!P1 IMAD.MOV R108, RZ, RZ, -R108 ;  /* 0x000000ffff6c9224 */ /* 0x000fe200078e0a6c */
[----:B------:R-:W-:Y:S01]  /*50a0*/  ISETP.GT.U32.AND P1, PT, R88, R209, PT ;  /* 0x000000d15800720c */ /* 0x000fe20003f24070 */
[----:B------:R-:W-:Y:S01]  /*50b0*/  IMAD.MOV R89, RZ, RZ, -R89 ;  /* 0x000000ffff597224 */ /* 0x000fe200078e0a59 */
[----:B------:R-:W-:-:S03]  /*50c0*/  ISETP.GE.AND P6, PT, R99, RZ, PT ;  /* 0x000000ff6300720c */ /* 0x000fc60003fc6270 */
[C---:B------:R-:W-:Y:S02]  /*50d0*/  IMAD R208, R88.reuse, R89, R95 ;  /* 0x0000005958d07224 */ /* 0x040fe400078e025f */
[----:B------:R-:W-:Y:S01]  /*50e0*/  @!P2 IMAD.MOV R212, RZ, RZ, -R212 ;  /* 0x000000ffffd4a224 */ /* 0x000fe200078e0ad4 */
[----:B------:R-:W-:Y:S01]  /*50f0*/  ISETP.GE.AND P2, PT, R101, RZ, PT ;  /* 0x000000ff6500720c */ /* 0x000fe20003f46270 */
[--C-:B------:R-:W-:Y:S01]  /*5100*/  @!P5 IMAD.IADD R137, R137, 0x1, -R88.reuse ;  /* 0x000000018989d824 */ /* 0x100fe200078e0a58 */
[C---:B------:R-:W-:Y:S02]  /*5110*/  LOP3.LUT R96, R87.reuse, 0x44, RZ, 0xfc, !PT ;  /* 0x0000004457607812 */ /* 0x040fe400078efcff */
[----:B------:R-:W-:Y:S02]  /*5120*/  ISETP.GT.U32.AND P5, PT, R88, R208, PT ;  /* 0x000000d05800720c */ /* 0x000fe40003fa4070 */
[----:B------:R-:W-:Y:S01]  /*5130*/  LOP3.LUT R92, R87, 0x42, RZ, 0xfc, !PT ;  /* 0x00000042575c7812 */ /* 0x000fe200078efcff */
[--C-:B------:R-:W-:Y:S01]  /*5140*/  @!P1 IMAD.IADD R209, R209, 0x1, -R88.reuse ;  /* 0x00000001d1d19824 */ /* 0x100fe200078e0a58 */
[----:B------:R-:W-:Y:S01]  /*5150*/  ISETP.GE.AND P1, PT, R97, RZ, PT ;  /* 0x000000ff6100720c */ /* 0x000fe20003f26270 */
[----:B------:R-:W-:Y:S01]  /*5160*/  @!P4 IMAD.IADD R105, R105, 0x1, -R88 ;  /* 0x000000016969c824 */ /* 0x000fe200078e0a58 */
[----:B------:R-:W-:-:S02]  /*5170*/  ISETP.GE.AND P4, PT, R96, RZ, PT ;  /* 0x000000ff6000720c */ /* 0x000fc40003f86270 */
[----:B------:R-:W-:Y:S02]  /*5180*/  IABS R97, R92 ;  /* 0x0000005c00617213 */ /* 0x000fe40000000000 */
[----:B------:R-:W-:Y:S01]  /*5190*/  IABS R96, R96 ;  /* 0x0000006000607213 */ /* 0x000fe20000000000 */
[----:B------:R-:W-:Y:S01]  /*51a0*/  @!P6 IMAD.MOV R107, RZ, RZ, -R107 ;  /* 0x000000ffff6be224 */ /* 0x000fe200078e0a6b */
[----:B------:R-:W-:Y:S01]  /*51b0*/  ISETP.GE.AND P6, PT, R102, RZ, PT ;  /* 0x000000ff6600720c */ /* 0x000fe20003fc6270 */
[----:B------:R-:W-:Y:S01]  /*51c0*/  IMAD.HI.U32 R89, R86, R97, RZ ;  /* 0x0000006156597227 */ /* 0x000fe200078e00ff */
[----:B------:R-:W-:-:S03]  /*51d0*/  LOP3.LUT R102, R87, 0x48, RZ, 0xfc, !PT ;  /* 0x0000004857667812 */ /* 0x000fc600078efcff */
[----:B------:R-:W-:Y:S02]  /*51e0*/  IMAD.MOV.U32 R95, RZ, RZ, R96 ;  /* 0x000000ffff5f7224 */ /* 0x000fe400078e0060 */
[----:B------:R-:W-:Y:S01]  /*51f0*/  @!P2 IMAD.MOV R209, RZ, RZ, -R209 ;  /* 0x000000ffffd1a224 */ /* 0x000fe200078e0ad1 */
[----:B------:R-:W-:Y:S01]  /*5200*/  ISETP.GE.AND P2, PT, R92, RZ, PT ;  /* 0x000000ff5c00720c */ /* 0x000fe20003f46270 */
[----:B------:R-:W-:Y:S01]  /*5210*/  @!P5 IMAD.IADD R208, R208, 0x1, -R88 ;  /* 0x00000001d0d0d824 */ /* 0x000fe200078e0a58 */
[----:B------:R-:W-:Y:S01]  /*5220*/  IABS R205, R102 ;  /* 0x0000006600cd7213 */ /* 0x000fe20000000000 */
[----:B------:R-:W-:-:S04]  /*5230*/  IMAD.HI.U32 R92, R86, R95, RZ ;  /* 0x0000005f565c7227 */ /* 0x000fc800078e00ff */
[----:B------:R-:W-:Y:S01]  /*5240*/  IMAD.MOV R104, RZ, RZ, -R89 ;  /* 0x000000ffff687224 */ /* 0x000fe200078e0a59 */
[C---:B------:R-:W-:Y:S01]  /*5250*/  ISETP.GT.U32.AND P5, PT, R88.reuse, R208, PT ;  /* 0x000000d05800720c */ /* 0x040fe20003fa4070 */
[----:B------:R-:W-:Y:S02]  /*5260*/  IMAD.MOV R92, RZ, RZ, -R92 ;  /* 0x000000ffff5c7224 */ /* 0x000fe400078e0a5c */
[----:B------:R-:W-:Y:S02]  /*5270*/  IMAD R104, R88, R104, R97 ;  /* 0x0000006858687224 */ /* 0x000fe400078e0261 */
[----:B------:R-:W-:Y:S01]  /*5280*/  IMAD.HI.U32 R89, R86, R205, RZ ;  /* 0x000000cd56597227 */ /* 0x000fe200078e00ff */
[----:B------:R-:W-:-:S03]  /*5290*/  LOP3.LUT R100, R87, 0x4a, RZ, 0xfc, !PT ;  /* 0x0000004a57647812 */ /* 0x000fc600078efcff */
[C---:B------:R-:W-:Y:S02]  /*52a0*/  IMAD R138, R88.reuse, R92, R95 ;  /* 0x0000005c588a7224 */ /* 0x040fe400078e025f */
[----:B------:R-:W-:Y:S01]  /*52b0*/  @!P6 IMAD.MOV R105, RZ, RZ, -R105 ;  /* 0x000000ffff69e224 */ /* 0x000fe200078e0a69 */
[C---:B------:R-:W-:Y:S01]  /*52c0*/  ISETP.GT.U32.AND P6, PT, R88.reuse, R104, PT ;  /* 0x000000685800720c */ /* 0x040fe20003fc4070 */
[----:B------:R-:W-:Y:S02]  /*52d0*/  IMAD.MOV R96, RZ, RZ, -R89 ;  /* 0x000000ffff607224 */ /* 0x000fe400078e0a59 */
[----:B------:R-:W-:Y:S01]  /*52e0*/  @!P1 IMAD.MOV R137, RZ, RZ, -R137 ;  /* 0x000000ffff899224 */ /* 0x000fe200078e0a89 */
[C---:B------:R-:W-:Y:S01]  /*52f0*/  ISETP.GT.U32.AND P1, PT, R88.reuse, R138, PT ;  /* 0x0000008a5800720c */ /* 0x040fe20003f24070 */
[----:B------:R-:W-:Y:S01]  /*5300*/  IMAD R205, R88, R96, R205 ;  /* 0x0000006058cd7224 */ /* 0x000fe200078e02cd */
[----:B------:R-:W-:Y:S01]  /*5310*/  IABS R103, R100 ;  /* 0x0000006400677213 */ /* 0x000fe20000000000 */
[----:B------:R-:W-:Y:S01]  /*5320*/  @!P5 IMAD.IADD R208, R208, 0x1, -R88 ;  /* 0x00000001d0d0d824 */ /* 0x000fe200078e0a58 */
[----:B------:R-:W-:-:S02]  /*5330*/  LOP3.LUT R101, R87, 0x4c, RZ, 0xfc, !PT ;  /* 0x0000004c57657812 */ /* 0x000fc400078efcff */
[----:B------:R-:W-:Y:S01]  /*5340*/  ISETP.GT.U32.AND P5, PT, R88, R205, PT ;  /* 0x000000cd5800720c */ /* 0x000fe20003fa4070 */
[----:B------:R-:W-:Y:S01]  /*5350*/  IMAD.HI.U32 R89, R86, R103, RZ ;  /* 0x0000006756597227 */ /* 0x000fe200078e00ff */
[----:B------:R-:W-:-:S03]  /*5360*/  IABS R139, R101 ;  /* 0x00000065008b7213 */ /* 0x000fc60000000000 */
[--C-:B------:R-:W-:Y:S01]  /*5370*/  @!P6 IMAD.IADD R104, R104, 0x1, -R88.reuse ;  /* 0x000000016868e824 */ /* 0x100fe200078e0a58 */
[----:B------:R-:W-:Y:S01]  /*5380*/  LOP3.LUT R96, R87, 0x50, RZ, 0xfc, !PT ;  /* 0x0000005057607812 */ /* 0x000fe200078efcff */
[----:B------:R-:W-:Y:S02]  /*5390*/  IMAD.MOV R89, RZ, RZ, -R89 ;  /* 0x000000ffff597224 */ /* 0x000fe400078e0a59 */
[----:B------:R-:W-:Y:S01]  /*53a0*/  @!P1 IMAD.IADD R138, R138, 0x1, -R88 ;  /* 0x000000018a8a9824 */ /* 0x000fe200078e0a58 */
[----:B------:R-:W-:Y:S01]  /*53b0*/  ISETP.GT.U32.AND P1, PT, R88, R104, PT ;  /* 0x000000685800720c */ /* 0x000fe20003f24070 */
[----:B------:R-:W-:Y:S01]  /*53c0*/  IMAD.HI.U32 R92, R86, R139, RZ ;  /* 0x0000008b565c7227 */ /* 0x000fe200078e00ff */
[----:B------:R-:W-:-:S03]  /*53d0*/  IABS R99, R96 ;  /* 0x0000006000637213 */ /* 0x000fc60000000000 */
[C---:B------:R-:W-:Y:S02]  /*53e0*/  IMAD R103, R88.reuse, R89, R103 ;  /* 0x0000005958677224 */ /* 0x040fe400078e0267 */
[----:B------:R-:W-:Y:S02]  /*53f0*/  @!P5 IMAD.IADD R205, R205, 0x1, -R88 ;  /* 0x00000001cdcdd824 */ /* 0x000fe400078e0a58 */
[----:B------:R-:W-:Y:S01]  /*5400*/  IMAD.MOV R92, RZ, RZ, -R92 ;  /* 0x000000ffff5c7224 */ /* 0x000fe200078e0a5c */
[----:B------:R-:W-:Y:S01]  /*5410*/  ISETP.GT.U32.AND P6, PT, R88, R103, PT ;  /* 0x000000675800720c */ /* 0x000fe20003fc4070 */
[----:B------:R-:W-:Y:S01]  /*5420*/  IMAD.HI.U32 R89, R86, R99, RZ ;  /* 0x0000006356597227 */ /* 0x000fe200078e00ff */
[----:B------:R-:W-:Y:S02]  /*5430*/  LOP3.LUT R97, R87, 0x52, RZ, 0xfc, !PT ;  /* 0x0000005257617812 */ /* 0x000fe400078efcff */
[C---:B------:R-:W-:Y:S01]  /*5440*/  ISETP.GT.U32.AND P5, PT, R88.reuse, R205, PT ;  /* 0x000000cd5800720c */ /* 0x040fe20003fa4070 */
[----:B------:R-:W-:Y:S01]  /*5450*/  IMAD R139, R88, R92, R139 ;  /* 0x0000005c588b7224 */ /* 0x000fe200078e028b */
[----:B------:R-:W-:Y:S01]  /*5460*/  IABS R119, R97 ;  /* 0x0000006100777213 */ /* 0x000fe20000000000 */
[----:B------:R-:W-:-:S02]  /*5470*/  IMAD.MOV R89, RZ, RZ, -R89 ;  /* 0x000000ffff597224 */ /* 0x000fc400078e0a59 */
[----:B------:R-:W-:Y:S01]  /*5480*/  @!P3 IMAD.MOV R208, RZ, RZ, -R208 ;  /* 0x000000ffffd0b224 */ /* 0x000fe200078e0ad0 */
[----:B------:R-:W-:Y:S01]  /*5490*/  ISETP.GT.U32.AND P3, PT, R88, R138, PT ;  /* 0x0000008a5800720c */ /* 0x000fe20003f64070 */
[----:B------:R-:W-:Y:S01]  /*54a0*/  @!P1 IMAD.IADD R104, R104, 0x1, -R88 ;  /* 0x0000000168689824 */ /* 0x000fe200078e0a58 */
[C---:B------:R-:W-:Y:S01]  /*54b0*/  ISETP.GT.U32.AND P1, PT, R88.reuse, R139, PT ;  /* 0x0000008b5800720c */ /* 0x040fe20003f24070 */
[----:B------:R-:W-:Y:S01]  /*54c0*/  IMAD R204, R88, R89, R99 ;  /* 0x0000005958cc7224 */ /* 0x000fe200078e0263 */
[----:B------:R-:W-:Y:S01]  /*54d0*/  LOP3.LUT R95, R87, 0x54, RZ, 0xfc, !PT ;  /* 0x00000054575f7812 */ /* 0x000fe200078efcff */
[----:B------:R-:W-:-:S03]  /*54e0*/  IMAD.HI.U32 R89, R86, R119, RZ ;  /* 0x0000007756597227 */ /* 0x000fc600078e00ff */
[----:B------:R-:W-:Y:S01]  /*54f0*/  IABS R141, R95 ;  /* 0x0000005f008d7213 */ /* 0x000fe20000000000 */
[--C-:B------:R-:W-:Y:S02]  /*5500*/  @!P6 IMAD.IADD R103, R103, 0x1, -R88.reuse ;  /* 0x000000016767e824 */ /* 0x100fe400078e0a58 */
[----:B------:R-:W-:Y:S02]  /*5510*/  IMAD.MOV R89, RZ, RZ, -R89 ;  /* 0x000000ffff597224 */ /* 0x000fe400078e0a59 */
[----:B------:R-:W-:Y:S01]  /*5520*/  @!P5 IMAD.IADD R205, R205, 0x1, -R88 ;  /* 0x00000001cdcdd824 */ /* 0x000fe200078e0a58 */
[----:B------:R-:W-:Y:S01]  /*5530*/  ISETP.GE.AND P5, PT, R102, RZ, PT ;  /* 0x000000ff6600720c */ /* 0x000fe20003fa6270 */
[C---:B------:R-:W-:Y:S01]  /*5540*/  IMAD R102, R88.reuse, R89, R119 ;  /* 0x0000005958667224 */ /* 0x040fe200078e0277 */
[----:B------:R-:W-:Y:S01]  /*5550*/  ISETP.GT.U32.AND P6, PT, R88, R103, PT ;  /* 0x000000675800720c */ /* 0x000fe20003fc4070 */
[----:B------:R-:W-:-:S04]  /*5560*/  IMAD.HI.U32 R89, R86, R141, RZ ;  /* 0x0000008d56597227 */ /* 0x000fc800078e00ff */
[--C-:B------:R-:W-:Y:S01]  /*5570*/  @!P3 IMAD.IADD R138, R138, 0x1, -R88.reuse ;  /* 0x000000018a8ab824 */ /* 0x100fe200078e0a58 */
[----:B------:R-:W-:Y:S01]  /*5580*/  ISETP.GT.U32.AND P3, PT, R88, R204, PT ;  /* 0x000000cc5800720c */ /* 0x000fe20003f64070 */
[----:B------:R-:W-:Y:S01]  /*5590*/  @!P1 IMAD.IADD R139, R139, 0x1, -R88 ;  /* 0x000000018b8b9824 */ /* 0x000fe200078e0a58 */
[----:B------:R-:W-:Y:S01]  /*55a0*/  ISETP.GE.AND P1, PT, R100, RZ, PT ;  /* 0x000000ff6400720c */ /* 0x000fe20003f26270 */
[----:B------:R-:W-:Y:S01]  /*55b0*/  IMAD.MOV R100, RZ, RZ, -R89 ;  /* 0x000000ffff647224 */ /* 0x000fe200078e0a59 */
[----:B------:R-:W-:-:S03]  /*55c0*/  LOP3.LUT R99, R87, 0x58, RZ, 0xfc, !PT ;  /* 0x0000005857637812 */ /* 0x000fc600078efcff */
[C---:B------:R-:W-:Y:S01]  /*55d0*/  IMAD R141, R88.reuse, R100, R141 ;  /* 0x00000064588d7224 */ /* 0x040fe200078e028d */
[----:B------:R-:W-:Y:S01]  /*55e0*/  IABS R118, R99 ;  /* 0x0000006300767213 */ /* 0x000fe20000000000 */
[----:B------:R-:W-:Y:S01]  /*55f0*/  @!P6 IMAD.IADD R103, R103, 0x1, -R88 ;  /* 0x000000016767e824 */ /* 0x000fe200078e0a58 */
[C---:B------:R-:W-:Y:S01]  /*5600*/  ISETP.GT.U32.AND P6, PT, R88.reuse, R102, PT ;  /* 0x000000665800720c */ /* 0x040fe20003fc4070 */
[----:B------:R-:W-:Y:S01]  /*5610*/  @!P2 IMAD.MOV R104, RZ, RZ, -R104 ;  /* 0x000000ffff68a224 */ /* 0x000fe200078e0a68 */
[C---:B------:R-:W-:Y:S01]  /*5620*/  ISETP.GT.U32.AND P2, PT, R88.reuse, R139, PT ;  /* 0x0000008b5800720c */ /* 0x040fe20003f44070 */
[----:B------:R-:W-:Y:S01]  /*5630*/  @!P5 IMAD.MOV R205, RZ, RZ, -R205 ;  /* 0x000000ffffcdd224 */ /* 0x000fe200078e0acd */
[----:B------:R-:W-:Y:S01]  /*5640*/  ISETP.GT.U32.AND P5, PT, R88, R141, PT ;  /* 0x0000008d5800720c */ /* 0x000fe20003fa4070 */
[----:B------:R-:W-:Y:S01]  /*5650*/  IMAD.MOV.U32 R89, RZ, RZ, R118 ;  /* 0x000000ffff597224 */ /* 0x000fe200078e0076 */
[----:B------:R-:W-:Y:S01]  /*5660*/  LOP3.LUT R92, R87, 0x5a, RZ, 0xfc, !PT ;  /* 0x0000005a575c7812 */ /* 0x000fe200078efcff */
[----:B------:R-:W-:Y:S01]  /*5670*/  @!P3 IMAD.IADD R204, R204, 0x1, -R88 ;  /* 0x00000001ccccb824 */ /* 0x000fe200078e0a58 */
[----:B------:R-:W-:Y:S01]  /*5680*/  ISETP.GE.AND P3, PT, R101, RZ, PT ;  /* 0x000000ff6500720c */ /* 0x000fe20003f66270 */
[----:B------:R-:W-:Y:S01]  /*5690*/  IMAD.HI.U32 R100, R86, R89, RZ ;  /* 0x0000005956647227 */ /* 0x000fe200078e00ff */
[----:B------:R-:W-:-:S03]  /*56a0*/  IABS R119, R92 ;  /* 0x0000005c00777213 */ /* 0x000fc60000000000 */
[----:B------:R-:W-:Y:S01]  /*56b0*/  @!P4 IMAD.MOV R138, RZ, RZ, -R138 ;  /* 0x000000ffff8ac224 */ /* 0x000fe200078e0a8a */
[----:B------:R-:W-:Y:S01]  /*56c0*/  ISETP.GT.U32.AND P4, PT, R88, R204, PT ;  /* 0x000000cc5800720c */ /* 0x000fe20003f84070 */
[----:B------:R-:W-:Y:S02]  /*56d0*/  IMAD.MOV R100, RZ, RZ, -R100 ;  /* 0x000000ffff647224 */ /* 0x000fe400078e0a64 */
[----:B------:R-:W-:Y:S02]  /*56e0*/  IMAD.MOV.U32 R101, RZ, RZ, R119 ;  /* 0x000000ffff657224 */ /* 0x000fe400078e0077 */
[--C-:B------:R-:W-:Y:S02]  /*56f0*/  @!P6 IMAD.IADD R102, R102, 0x1, -R88.reuse ;  /* 0x000000016666e824 */ /* 0x100fe400078e0a58 */
[--C-:B------:R-:W-:Y:S02]  /*5700*/  @!P2 IMAD.IADD R139, R139, 0x1, -R88.reuse ;  /* 0x000000018b8ba824 */ /* 0x100fe400078e0a58 */
[----:B------:R-:W-:-:S02]  /*5710*/  @!P5 IMAD.IADD R141, R141, 0x1, -R88 ;  /* 0x000000018d8dd824 */ /* 0x000fc400078e0a58 */
[----:B------:R-:W-:Y:S02]  /*5720*/  IMAD R168, R88, R100, R89 ;  /* 0x0000006458a87224 */ /* 0x000fe400078e0259 */
[----:B------:R-:W-:Y:S01]  /*5730*/  IMAD.HI.U32 R89, R86, R101, RZ ;  /* 0x0000006556597227 */ /* 0x000fe200078e00ff */
[----:B------:R-:W-:-:S03]  /*5740*/  ISETP.GT.U32.AND P6, PT, R88, R102, PT ;  /* 0x000000665800720c */ /* 0x000fc60003fc4070 */
[----:B------:R-:W-:Y:S01]  /*5750*/  @!P3 IMAD.MOV R139, RZ, RZ, -R139 ;  /* 0x000000ffff8bb224 */ /* 0x000fe200078e0a8b */
[----:B------:R-:W-:Y:S01]  /*5760*/  ISETP.GT.U32.AND P3, PT, R88, R141, PT ;  /* 0x0000008d5800720c */ /* 0x000fe20003f64070 */
[----:B------:R-:W-:Y:S02]  /*5770*/  IMAD.MOV R89, RZ, RZ, -R89 ;  /* 0x000000ffff597224 */ /* 0x000fe400078e0a59 */
[--C-:B------:R-:W-:Y:S01]  /*5780*/  @!P4 IMAD.IADD R204, R204, 0x1, -R88.reuse ;  /* 0x00000001ccccc824 */ /* 0x100fe200078e0a58 */
[----:B------:R-:W-:Y:S01]  /*5790*/  ISETP.GE.AND P4, PT, R97, RZ, PT ;  /* 0x000000ff6100720c */ /* 0x000fe20003f86270 */
[C---:B------:R-:W-:Y:S01]  /*57a0*/  IMAD R101, R88.reuse, R89, R101 ;  /* 0x0000005958657224 */ /* 0x040fe200078e0265 */
[----:B------:R-:W-:Y:S02]  /*57b0*/  LOP3.LUT R89, R87, 0x5c, RZ, 0xfc, !PT ;  /* 0x0000005c57597812 */ /* 0x000fe400078efcff */
[----:B------:R-:W-:Y:S02]  /*57c0*/  ISETP.GT.U32.AND P2, PT, R88, R168, PT ;  /* 0x000000a85800720c */ /* 0x000fe40003f44070 */
[----:B------:R-:W-:Y:S01]  /*57d0*/  IABS R97, R89 ;  /* 0x0000005900617213 */ /* 0x000fe20000000000 */
[--C-:B------:R-:W-:Y:S01]  /*57e0*/  @!P6 IMAD.IADD R102, R102, 0x1, -R88.reuse ;  /* 0x000000016666e824 */ /* 0x100fe200078e0a58 */
[----:B------:R-:W-:Y:S01]  /*57f0*/  ISETP.GE.AND P6, PT, R95, RZ, PT ;  /* 0x000000ff5f00720c */ /* 0x000fe20003fc6270 */
[----:B------:R-:W-:Y:S01]  /*5800*/  @!P3 IMAD.IADD R141, R141, 0x1, -R88 ;  /* 0x000000018d8db824 */ /* 0x000fe200078e0a58 */
[----:B------:R-:W-:Y:S01]  /*5810*/  ISETP.GE.AND P3, PT, R89, RZ, PT ;  /* 0x000000ff5900720c */ /* 0x000fe20003f66270 */
[----:B------:R-:W-:-:S04]  /*5820*/  IMAD.HI.U32 R89, R86, R97, RZ ;  /* 0x0000006156597227 */ /* 0x000fc800078e00ff */
[----:B------:R-:W-:Y:S01]  /*5830*/  @!P4 IMAD.MOV R102, RZ, RZ, -R102 ;  /* 0x000000ffff66c224 */ /* 0x000fe200078e0a66 */
[----:B------:R-:W-:Y:S01]  /*5840*/  ISETP.GT.U32.AND P4, PT, R88, R101, PT ;  /* 0x000000655800720c */ /* 0x000fe20003f84070 */
[----:B------:R-:W-:Y:S02]  /*5850*/  IMAD.MOV R144, RZ, RZ, -R89 ;  /* 0x000000ffff907224 */ /* 0x000fe400078e0a59 */
[----:B------:R-:W-:Y:S01]  /*5860*/  @!P1 IMAD.MOV R103, RZ, RZ, -R103 ;  /* 0x000000ffff679224 */ /* 0x000fe200078e0a67 */
[----:B------:R-:W-:Y:S01]  /*5870*/  ISETP.GE.AND P1, PT, R96, RZ, PT ;  /* 0x000000ff6000720c */ /* 0x000fe20003f26270 */
[----:B------:R-:W-:Y:S02]  /*5880*/  @!P2 IMAD.IADD R168, R168, 0x1, -R88 ;  /* 0x00000001a8a8a824 */ /* 0x000fe400078e0a58 */
[C---:B------:R-:W-:Y:S02]  /*5890*/  IMAD R144, R88.reuse, R144, R97 ;  /* 0x0000009058907224 */ /* 0x040fe400078e0261 */
[----:B------:R-:W-:Y:S01]  /*58a0*/  @!P6 IMAD.MOV R141, RZ, RZ, -R141 ;  /* 0x000000ffff8de224 */ /* 0x000fe200078e0a8d */
[----:B------:R-:W-:-:S02]  /*58b0*/  ISETP.GT.U32.AND P2, PT, R88, R168, PT ;  /* 0x000000a85800720c */ /* 0x000fc40003f44070 */
[----:B------:R-:W-:Y:S02]  /*58c0*/  ISETP.GT.U32.AND P6, PT, R88, R144, PT ;  /* 0x000000905800720c */ /* 0x000fe40003fc4070 */
[----:B------:R-:W-:Y:S01]  /*58d0*/  LOP3.LUT R95, R87, 0x60, RZ, 0xfc, !PT ;  /* 0x00000060575f7812 */ /* 0x000fe200078efcff */
[----:B------:R-:W-:Y:S01]  /*58e0*/  @!P4 IMAD.IADD R101, R101, 0x1, -R88 ;  /* 0x000000016565c824 */ /* 0x000fe200078e0a58 */
[----:B------:R-:W-:Y:S02]  /*58f0*/  ISETP.GE.AND P5, PT, R99, RZ, PT ;  /* 0x000000ff6300720c */ /* 0x000fe40003fa6270 */
[----:B------:R-:W-:Y:S01]  /*5900*/  IABS R99, R95 ;  /* 0x0000005f00637213 */ /* 0x000fe20000000000 */
[----:B------:R-:W-:Y:S01]  /*5910*/  @!P1 IMAD.MOV R204, RZ, RZ, -R204 ;  /* 0x000000ffffcc9224 */ /* 0x000fe200078e0acc */
[----:B------:R-:W-:Y:S02]  /*5920*/  ISETP.GE.AND P1, PT, R92, RZ, PT ;  /* 0x000000ff5c00720c */ /* 0x000fe40003f26270 */
[----:B------:R-:W-:Y:S01]  /*5930*/  ISETP.GT.U32.AND P4, PT, R88, R101, PT ;  /* 0x000000655800720c */ /* 0x000fe20003f84070 */
[----:B------:R-:W-:Y:S01]  /*5940*/  IMAD.HI.U32 R92, R86, R99, RZ ;  /* 0x00000063565c7227 */ /* 0x000fe200078e00ff */
[----:B------:R-:W-:-:S03]  /*5950*/  LOP3.LUT R96, R87, 0x62, RZ, 0xfc, !PT ;  /* 0x0000006257607812 */ /* 0x000fc600078efcff */
[--C-:B------:R-:W-:Y:S01]  /*5960*/  @!P2 IMAD.IADD R168, R168, 0x1, -R88.reuse ;  /* 0x00000001a8a8a824 */ /* 0x100fe200078e0a58 */
[----:B------:R-:W-:Y:S01]  /*5970*/  ISETP.GE.AND P2, PT, R95, RZ, PT ;  /* 0x000000ff5f00720c */ /* 0x000fe20003f46270 */
[----:B------:R-:W-:Y:S01]  /*5980*/  @!P6 IMAD.IADD R144, R144, 0x1, -R88 ;  /* 0x000000019090e824 */ /* 0x000fe200078e0a58 */
[----:B------:R-:W-:Y:S01]  /*5990*/  IABS R95, R96 ;  /* 0x00000060005f7213 */ /* 0x000fe20000000000 */
[----:B------:R-:W-:Y:S01]  /*59a0*/  IMAD.MOV R92, RZ, RZ, -R92 ;  /* 0x000000ffff5c7224 */ /* 0x000fe200078e0a5c */
[----:B------:R-:W-:Y:S02]  /*59b0*/  LOP3.LUT R202, R87, 0x64, RZ, 0xfc, !PT ;  /* 0x0000006457ca7812 */ /* 0x000fe400078efcff */
[C---:B------:R-:W-:Y:S01]  /*59c0*/  ISETP.GT.U32.AND P6, PT, R88.reuse, R144, PT ;  /* 0x000000905800720c */ /* 0x040fe20003fc4070 */
[----:B------:R-:W-:Y:S02]  /*59d0*/  IMAD R166, R88, R92, R99 ;  /* 0x0000005c58a67224 */ /* 0x000fe400078e0263 */
[----:B------:R-:W-:Y:S01]  /*59e0*/  IMAD.HI.U32 R92, R86, R95, RZ ;  /* 0x0000005f565c7227 */ /* 0x000fe200078e00ff */
[----:B------:R-:W-:-:S03]  /*59f0*/  IABS R100, R202 ;  /* 0x000000ca00647213 */ /* 0x000fc60000000000 */
[----:B------:R-:W-:Y:S01]  /*5a00*/  @!P4 IMAD.IADD R101, R101, 0x1, -R88 ;  /* 0x000000016565c824 */ /* 0x000fe200078e0a58 */
[C---:B------:R-:W-:Y:S01]  /*5a10*/  ISETP.GT.U32.AND P4, PT, R88.reuse, R166, PT ;  /* 0x000000a65800720c */ /* 0x040fe20003f84070 */
[----:B------:R-:W-:Y:S01]  /*5a20*/  IMAD.MOV R92, RZ, RZ, -R92 ;  /* 0x000000ffff5c7224 */ /* 0x000fe200078e0a5c */
[----:B------:R-:W-:Y:S01]  /*5a30*/  LOP3.LUT R118, R87, 0x68, RZ, 0xfc, !PT ;  /* 0x0000006857767812 */ /* 0x000fe200078efcff */
[----:B------:R-:W-:Y:S02]  /*5a40*/  IMAD.MOV.U32 R89, RZ, RZ, R100 ;  /* 0x000000ffff597224 */ /* 0x000fe400078e0064 */
[----:B------:R-:W-:Y:S01]  /*5a50*/  IMAD R100, R88, R92, R95 ;  /* 0x0000005c58647224 */ /* 0x000fe200078e025f */
[----:B------:R-:W-:Y:S01]  /*5a60*/  IABS R164, R118 ;  /* 0x0000007600a47213 */ /* 0x000fe20000000000 */
[----:B------:R-:W-:-:S03]  /*5a70*/  @!P6 IMAD.IADD R144, R144, 0x1, -R88 ;  /* 0x000000019090e824 */ /* 0x000fc600078e0a58 */
[----:B------:R-:W-:Y:S01]  /*5a80*/  ISETP.GT.U32.AND P6, PT, R88, R100, PT ;  /* 0x000000645800720c */ /* 0x000fe20003fc4070 */
[----:B------:R-:W-:-:S04]  /*5a90*/  IMAD.HI.U32 R122, R86, R164, RZ ;  /* 0x000000a4567a7227 */ /* 0x000fc800078e00ff */
[----:B------:R-:W-:Y:S02]  /*5aa0*/  @!P4 IMAD.IADD R166, R166, 0x1, -R88 ;  /* 0x00000001a6a6c824 */ /* 0x000fe400078e0a58 */
[----:B------:R-:W-:Y:S02]  /*5ab0*/  IMAD.MOV R122, RZ, RZ, -R122 ;  /* 0x000000ffff7a7224 */ /* 0x000fe400078e0a7a */
[----:B------:R-:W-:Y:S01]  /*5ac0*/  IMAD.HI.U32 R97, R86, R89, RZ ;  /* 0x0000005956617227 */ /* 0x000fe200078e00ff */
[----:B------:R-:W-:-:S03]  /*5ad0*/  ISETP.GT.U32.AND P4, PT, R88, R166, PT ;  /* 0x000000a65800720c */ /* 0x000fc60003f84070 */
[----:B------:R-:W-:Y:S02]  /*5ae0*/  IMAD R164, R88, R122, R164 ;  /* 0x0000007a58a47224 */ /* 0x000fe400078e02a4 */
[--C-:B------:R-:W-:Y:S01]  /*5af0*/  @!P6 IMAD.IADD R100, R100, 0x1, -R88.reuse ;  /* 0x000000016464e824 */ /* 0x100fe200078e0a58 */
[C---:B------:R-:W-:Y:S01]  /*5b00*/  LOP3.LUT R126, R87.reuse, 0x6a, RZ, 0xfc, !PT ;  /* 0x0000006a577e7812 */ /* 0x040fe200078efcff */
[----:B------:R-:W-:Y:S01]  /*5b10*/  IMAD.MOV R97, RZ, RZ, -R97 ;  /* 0x000000ffff617224 */ /* 0x000fe200078e0a61 */
[C---:B------:R-:W-:Y:S02]  /*5b20*/  ISETP.GT.U32.AND P6, PT, R88.reuse, R164, PT ;  /* 0x000000a45800720c */ /* 0x040fe40003fc4070 */
[----:B------:R-:W-:Y:S01]  /*5b30*/  IABS R99, R126 ;  /* 0x0000007e00637213 */ /* 0x000fe20000000000 */
[----:B------:R-:W-:Y:S01]  /*5b40*/  IMAD R92, R88, R97, R89 ;  /* 0x00000061585c7224 */ /* 0x000fe200078e0259 */
[----:B------:R-:W-:Y:S01]  /*5b50*/  LOP3.LUT R203, R87, 0x6c, RZ, 0xfc, !PT ;  /* 0x0000006c57cb7812 */ /* 0x000fe200078efcff */
[----:B------:R-:W-:-:S02]  /*5b60*/  @!P4 IMAD.IADD R166, R166, 0x1, -R88 ;  /* 0x00000001a6a6c824 */ /* 0x000fc400078e0a58 */
[----:B------:R-:W-:Y:S01]  /*5b70*/  IMAD.HI.U32 R121, R86, R99, RZ ;  /* 0x0000006356797227 */ /* 0x000fe200078e00ff */
[----:B------:R-:W-:Y:S02]  /*5b80*/  ISETP.GT.U32.AND P4, PT, R88, R92, PT ;  /* 0x0000005c5800720c */ /* 0x000fe40003f84070 */
[----:B------:R-:W-:Y:S01]  /*5b90*/  IABS R89, R203 ;  /* 0x000000cb00597213 */ /* 0x000fe20000000000 */
[----:B------:R-:W-:Y:S02]  /*5ba0*/  IMAD.MOV R121, RZ, RZ, -R121 ;  /* 0x000000ffff797224 */ /* 0x000fe400078e0a79 */
[----:B------:R-:W-:Y:S01]  /*5bb0*/  @!P6 IMAD.IADD R164, R164, 0x1, -R88 ;  /* 0x00000001a4a4e824 */ /* 0x000fe200078e0a58 */
[----:B------:R-:W-:Y:S01]  /*5bc0*/  ISETP.GT.U32.AND P6, PT, R88, R100, PT ;  /* 0x000000645800720c */ /* 0x000fe20003fc4070 */
[----:B------:R-:W-:Y:S01]  /*5bd0*/  IMAD.HI.U32 R95, R86, R89, RZ ;  /* 0x00000059565f7227 */ /* 0x000fe200078e00ff */
[----:B------:R-:W-:-:S03]  /*5be0*/  LOP3.LUT R120, R87, 0x70, RZ, 0xfc, !PT ;  /* 0x0000007057787812 */ /* 0x000fc600078efcff */
[----:B------:R-:W-:Y:S01]  /*5bf0*/  IMAD R99, R88, R121, R99 ;  /* 0x0000007958637224 */ /* 0x000fe200078e0263 */
[C---:B------:R-:W-:Y:S01]  /*5c00*/  LOP3.LUT R123, R87.reuse, 0x78, RZ, 0xfc, !PT ;  /* 0x00000078577b7812 */ /* 0x040fe200078efcff */
[----:B------:R-:W-:Y:S02]  /*5c10*/  IMAD.MOV R95, RZ, RZ, -R95 ;  /* 0x000000ffff5f7224 */ /* 0x000fe400078e0a5f */
[----:B------:R-:W-:Y:S01]  /*5c20*/  @!P4 IMAD.IADD R92, R92, 0x1, -R88 ;  /* 0x000000015c5cc824 */ /* 0x000fe200078e0a58 */
[C---:B------:R-:W-:Y:S01]  /*5c30*/  ISETP.GT.U32.AND P4, PT, R88.reuse, R99, PT ;  /* 0x000000635800720c */ /* 0x040fe20003f84070 */
[----:B------:R-:W-:Y:S01]  /*5c40*/  IMAD R89, R88, R95, R89 ;  /* 0x0000005f58597224 */ /* 0x000fe200078e0259 */
[----:B------:R-:W-:Y:S02]  /*5c50*/  IABS R158, R120 ;  /* 0x00000078009e7213 */ /* 0x000fe40000000000 */
[----:B------:R-:W-:Y:S01]  /*5c60*/  IABS R156, R123 ;  /* 0x0000007b009c7213 */ /* 0x000fe20000000000 */
[----:B------:R-:W-:Y:S01]  /*5c70*/  @!P5 IMAD.MOV R168, RZ, RZ, -R168 ;  /* 0x000000ffffa8d224 */ /* 0x000fe200078e0aa8 */
[----:B------:R-:W-:Y:S01]  /*5c80*/  ISETP.GE.AND P5, PT, R96, RZ, PT ;  /* 0x000000ff6000720c */ /* 0x000fe20003fa6270 */
[----:B------:R-:W-:Y:S01]  /*5c90*/  @!P1 IMAD.MOV R101, RZ, RZ, -R101 ;  /* 0x000000ffff659224 */ /* 0x000fe200078e0a65 */
[----:B------:R-:W-:Y:S01]  /*5ca0*/  ISETP.GT.U32.AND P1, PT, R88, R92, PT ;  /* 0x0000005c5800720c */ /* 0x000fe20003f24070 */
[----:B------:R-:W-:Y:S01]  /*5cb0*/  @!P6 IMAD.IADD R100, R100, 0x1, -R88 ;  /* 0x000000016464e824 */ /* 0x000fe200078e0a58 */
[----:B------:R-:W-:Y:S01]  /*5cc0*/  ISETP.GT.U32.AND P6, PT, R88, R89, PT ;  /* 0x000000595800720c */ /* 0x000fe20003fc4070 */
[----:B------:R-:W-:Y:S01]  /*5cd0*/  IMAD.HI.U32 R96, R86, R158, RZ ;  /* 0x0000009e56607227 */ /* 0x000fe200078e00ff */
[----:B------:R-:W-:-:S03]  /*5ce0*/  LOP3.LUT R125, R87, 0x72, RZ, 0xfc, !PT ;  /* 0x00000072577d7812 */ /* 0x000fc600078efcff */
[----:B------:R-:W-:Y:S01]  /*5cf0*/  IMAD.HI.U32 R124, R86, R156, RZ ;  /* 0x0000009c567c7227 */ /* 0x000fe200078e00ff */
[----:B------:R-:W-:-:S03]  /*5d00*/  IABS R97, R125 ;  /* 0x0000007d00617213 */ /* 0x000fc60000000000 */
[----:B------:R-:W-:Y:S02]  /*5d10*/  IMAD.MOV R96, RZ, RZ, -R96 ;  /* 0x000000ffff607224 */ /* 0x000fe400078e0a60 */
[----:B------:R-:W-:Y:S02]  /*5d20*/  IMAD.MOV R124, RZ, RZ, -R124 ;  /* 0x000000ffff7c7224 */ /* 0x000fe400078e0a7c */
[----:B------:R-:W-:Y:S01]  /*5d30*/  @!P4 IMAD.IADD R99, R99, 0x1, -R88 ;  /* 0x000000016363c824 */ /* 0x000fe200078e0a58 */
[C---:B------:R-:W-:Y:S01]  /*5d40*/  ISETP.GT.U32.AND P4, PT, R88.reuse, R164, PT ;  /* 0x000000a45800720c */ /* 0x040fe20003f84070 */
[C---:B------:R-:W-:Y:S02]  /*5d50*/  IMAD R158, R88.reuse, R96, R158 ;  /* 0x00000060589e7224 */ /* 0x040fe400078e029e */
[----:B------:R-:W-:Y:S02]  /*5d60*/  IMAD R156, R88, R124, R156 ;  /* 0x0000007c589c7224 */ /* 0x000fe400078e029c */
[----:B------:R-:W-:-:S04]  /*5d70*/  IMAD.HI.U32 R119, R86, R97, RZ ;  /* 0x0000006156777227 */ /* 0x000fc800078e00ff */
[----:B------:R-:W-:Y:S01]  /*5d80*/  @!P3 IMAD.MOV R144, RZ, RZ, -R144 ;  /* 0x000000ffff90b224 */ /* 0x000fe200078e0a90 */
[----:B------:R-:W-:Y:S01]  /*5d90*/  ISETP.GT.U32.AND P3, PT, R88, R99, PT ;  /* 0x000000635800720c */ /* 0x000fe20003f64070 */
[--C-:B------:R-:W-:Y:S01]  /*5da0*/  @!P1 IMAD.IADD R92, R92, 0x1, -R88.reuse ;  /* 0x000000015c5c9824 */ /* 0x100fe200078e0a58 */
[C---:B------:R-:W-:Y:S01]  /*5db0*/  ISETP.GT.U32.AND P1, PT, R88.reuse, R158, PT ;  /* 0x0000009e5800720c */ /* 0x040fe20003f24070 */
[----:B------:R-:W-:Y:S01]  /*5dc0*/  @!P6 IMAD.IADD R89, R89, 0x1, -R88 ;  /* 0x000000015959e824 */ /* 0x000fe200078e0a58 */
[----:B------:R-:W-:Y:S01]  /*5dd0*/  ISETP.GT.U32.AND P6, PT, R88, R156, PT ;  /* 0x0000009c5800720c */ /* 0x000fe20003fc4070 */
[----:B------:R-:W-:Y:S01]  /*5de0*/  IMAD.MOV R119, RZ, RZ, -R119 ;  /* 0x000000ffff777224 */ /* 0x000fe200078e0a77 */
[----:B------:R-:W-:-:S03]  /*5df0*/  LOP3.LUT R121, R87, 0x80, RZ, 0xfc, !PT ;  /* 0x0000008057797812 */ /* 0x000fc600078efcff */
[----:B------:R-:W-:Y:S01]  /*5e00*/  IMAD R97, R88, R119, R97 ;  /* 0x0000007758617224 */ /* 0x000fe200078e0261 */
[C---:B------:R-:W-:Y:S01]  /*5e10*/  LOP3.LUT R122, R87.reuse, 0x7a, RZ, 0xfc, !PT ;  /* 0x0000007a577a7812 */ /* 0x040fe200078efcff */
[--C-:B------:R-:W-:Y:S01]  /*5e20*/  @!P4 IMAD.IADD R164, R164, 0x1, -R88.reuse ;  /* 0x00000001a4a4c824 */ /* 0x100fe200078e0a58 */
[----:B------:R-:W-:Y:S02]  /*5e30*/  IABS R150, R121 ;  /* 0x0000007900967213 */ /* 0x000fe40000000000 */
[----:B------:R-:W-:Y:S02]  /*5e40*/  ISETP.GT.U32.AND P4, PT, R88, R97, PT ;  /* 0x000000615800720c */ /* 0x000fe40003f84070 */
[----:B------:R-:W-:Y:S01]  /*5e50*/  LOP3.LUT R119, R87, 0x82, RZ, 0xfc, !PT ;  /* 0x0000008257777812 */ /* 0x000fe200078efcff */
[----:B------:R-:W-:Y:S01]  /*5e60*/  @!P3 IMAD.IADD R99, R99, 0x1, -R88 ;  /* 0x000000016363b824 */ /* 0x000fe200078e0a58 */
[----:B------:R-:W-:Y:S01]  /*5e70*/  IABS R96, R122 ;  /* 0x0000007a00607213 */ /* 0x000fe20000000000 */
[----:B------:R-:W-:Y:S01]  /*5e80*/  @!P2 IMAD.MOV R166, RZ, RZ, -R166 ;  /* 0x000000ffffa6a224 */ /* 0x000fe200078e0aa6 */
[----:B------:R-:W-:Y:S01]  /*5e90*/  ISETP.GE.AND P3, PT, R118, RZ, PT ;  /* 0x000000ff7600720c */ /* 0x000fe20003f66270 */
[--C-:B------:R-:W-:Y:S01]  /*5ea0*/  @!P1 IMAD.IADD R158, R158, 0x1, -R88.reuse ;  /* 0x000000019e9e9824 */ /* 0x100fe200078e0a58 */
[----:B------:R-:W-:Y:S01]  /*5eb0*/  ISETP.GT.U32.AND P2, PT, R88, R89, PT ;  /* 0x000000595800720c */ /* 0x000fe20003f44070 */
[----:B------:R-:W-:Y:S01]  /*5ec0*/  @!P6 IMAD.IADD R156, R156, 0x1, -R88 ;  /* 0x000000019c9ce824 */ /* 0x000fe200078e0a58 */
[----:B------:R-:W-:Y:S01]  /*5ed0*/  IABS R95, R119 ;  /* 0x00000077005f7213 */ /* 0x000fe20000000000 */
[----:B------:R-:W-:Y:S01]  /*5ee0*/  IMAD.HI.U32 R124, R86, R150, RZ ;  /* 0x00000096567c7227 */ /* 0x000fe200078e00ff */
[----:B------:R-:W-:-:S02]  /*5ef0*/  ISETP.GE.AND P1, PT, R126, RZ, PT ;  /* 0x000000ff7e00720c */ /* 0x000fc40003f26270 */
[C---:B------:R-:W-:Y:S01]  /*5f00*/  ISETP.GT.U32.AND P6, PT, R88.reuse, R156, PT ;  /* 0x0000009c5800720c */ /* 0x040fe20003fc4070 */
[----:B------:R-:W-:Y:S01]  /*5f10*/  @!P5 IMAD.MOV R100, RZ, RZ, -R100 ;  /* 0x000000ffff64d224 */ /* 0x000fe200078e0a64 */
[----:B------:R-:W-:Y:S01]  /*5f20*/  ISETP.GT.U32.AND P5, PT, R88, R158, PT ;  /* 0x0000009e5800720c */ /* 0x000fe20003fa4070 */
[----:B------:R-:W-:-:S04]  /*5f30*/  IMAD.HI.U32 R127, R86, R96, RZ ;  /* 0x00000060567f7227 */ /* 0x000fc800078e00ff */
[----:B------:R-:W-:Y:S02]  /*5f40*/  IMAD.MOV R124, RZ, RZ, -R124 ;  /* 0x000000ffff7c7224 */ /* 0x000fe400078e0a7c */
[----:B------:R-:W-:-:S04]  /*5f50*/  IMAD.HI.U32 R118, R86, R95, RZ ;  /* 0x0000005f56767227 */ /* 0x000fc800078e00ff */
[----:B------:R-:W-:Y:S02]  /*5f60*/  IMAD.MOV R126, RZ, RZ, -R127 ;  /* 0x000000ffff7e7224 */ /* 0x000fe400078e0a7f */
[----:B------:R-:W-:Y:S01]  /*5f70*/  @!P4 IMAD.IADD R97, R97, 0x1, -R88 ;  /* 0x000000016161c824 */ /* 0x000fe200078e0a58 */
[----:B------:R-:W-:Y:S01]  /*5f80*/  ISETP.GE.AND P4, PT, R120, RZ, PT ;  /* 0x000000ff7800720c */ /* 0x000fe20003f86270 */
[C---:B------:R-:W-:Y:S01]  /*5f90*/  IMAD R150, R88.reuse, R124, R150 ;  /* 0x0000007c58967224 */ /* 0x040fe200078e0296 */
[----:B------:R-:W-:Y:S01]  /*5fa0*/  LOP3.LUT R120, R87, 0x88, RZ, 0xfc, !PT ;  /* 0x0000008857787812 */ /* 0x000fe200078efcff */
[----:B------:R-:W-:Y:S02]  /*5fb0*/  IMAD.MOV R118, RZ, RZ, -R118 ;  /* 0x000000ffff767224 */ /* 0x000fe400078e0a76 */
[C---:B------:R-:W-:Y:S02]  /*5fc0*/  IMAD R96, R88.reuse, R126, R96 ;  /* 0x0000007e58607224 */ /* 0x040fe400078e0260 */
[----:B------:R-:W-:Y:S01]  /*5fd0*/  @!P3 IMAD.MOV R164, RZ, RZ, -R164 ;  /* 0x000000ffffa4b224 */ /* 0x000fe200078e0aa4 */
[C---:B------:R-:W-:Y:S01]  /*5fe0*/  ISETP.GT.U32.AND P3, PT, R88.reuse, R97, PT ;  /* 0x000000615800720c */ /* 0x040fe20003f64070 */
[--C-:B------:R-:W-:Y:S01]  /*5ff0*/  @!P2 IMAD.IADD R89, R89, 0x1, -R88.reuse ;  /* 0x000000015959a824 */ /* 0x100fe200078e0a58 */
[C---:B------:R-:W-:Y:S01]  /*6000*/  ISETP.GT.U32.AND P2, PT, R88.reuse, R150, PT ;  /* 0x000000965800720c */ /* 0x040fe20003f44070 */
[C---:B------:R-:W-:Y:S01]  /*6010*/  IMAD R95, R88.reuse, R118, R95 ;  /* 0x00000076585f7224 */ /* 0x040fe200078e025f */
[----:B------:R-:W-:Y:S01]  /*6020*/  IABS R148, R120 ;  /* 0x0000007800947213 */ /* 0x000fe20000000000 */
[----:B------:R-:W-:Y:S01]  /*6030*/  @!P1 IMAD.MOV R99, RZ, RZ, -R99 ;  /* 0x000000ffff639224 */ /* 0x000fe200078e0a63 */
[----:B------:R-:W-:Y:S01]  /*6040*/  ISETP.GT.U32.AND P1, PT, R88, R96, PT ;  /* 0x000000605800720c */ /* 0x000fe20003f24070 */
[--C-:B------:R-:W-:Y:S01]  /*6050*/  @!P5 IMAD.IADD R158, R158, 0x1, -R88.reuse ;  /* 0x000000019e9ed824 */ /* 0x100fe200078e0a58 */
[----:B------:R-:W-:Y:S01]  /*6060*/  ISETP.GT.U32.AND P5, PT, R88, R95, PT ;  /* 0x0000005f5800720c */ /* 0x000fe20003fa4070 */
[----:B------:R-:W-:Y:S01]  /*6070*/  @!P6 IMAD.IADD R156, R156, 0x1, -R88 ;  /* 0x000000019c9ce824 */ /* 0x000fe200078e0a58 */
[----:B------:R-:W-:Y:S01]  /*6080*/  ISETP.GE.AND P6, PT, R123, RZ, PT ;  /* 0x000000ff7b00720c */ /* 0x000fe20003fc6270 */
[----:B------:R-:W-:Y:S01]  /*6090*/  IMAD.HI.U32 R124, R86, R148, RZ ;  /* 0x00000094567c7227 */ /* 0x000fe200078e00ff */
[----:B------:R-:W-:-:S03]  /*60a0*/  LOP3.LUT R118, R87, 0x90, RZ, 0xfc, !PT ;  /* 0x0000009057767812 */ /* 0x000fc600078efcff */
[----:B------:R-:W-:Y:S01]  /*60b0*/  IMAD.MOV R124, RZ, RZ, -R124 ;  /* 0x000000ffff7c7224 */ /* 0x000fe200078e0a7c */
[----:B------:R-:W-:Y:S01]  /*60c0*/  IABS R142, R118 ;  /* 0x00000076008e7213 */ /* 0x000fe20000000000 */
[--C-:B------:R-:W-:Y:S01]  /*60d0*/  @!P3 IMAD.IADD R97, R97, 0x1, -R88.reuse ;  /* 0x000000016161b824 */ /* 0x100fe200078e0a58 */
[----:B------:R-:W-:Y:S01]  /*60e0*/  ISETP.GE.AND P3, PT, R125, RZ, PT ;  /* 0x000000ff7d00720c */ /* 0x000fe20003f66270 */
[----:B------:R-:W-:Y:S02]  /*60f0*/  @!P2 IMAD.IADD R150, R150, 0x1, -R88 ;  /* 0x000000019696a824 */ /* 0x000fe400078e0a58 */
[----:B------:R-:W-:Y:S02]  /*6100*/  IMAD R148, R88, R124, R148 ;  /* 0x0000007c58947224 */ /* 0x000fe400078e0294 */
[----:B------:R-:W-:Y:S01]  /*6110*/  @!P1 IMAD.IADD R96, R96, 0x1, -R88 ;  /* 0x0000000160609824 */ /* 0x000fe200078e0a58 */
[----:B------:R-:W-:Y:S01]  /*6120*/  ISETP.GE.AND P1, PT, R122, RZ, PT ;  /* 0x000000ff7a00720c */ /* 0x000fe20003f26270 */
[----:B------:R-:W-:Y:S01]  /*6130*/  @!P4 IMAD.MOV R158, RZ, RZ, -R158 ;  /* 0x000000ffff9ec224 */ /* 0x000fe200078e0a9e */
[----:B------:R-:W-:Y:S01]  /*6140*/  ISETP.GT.U32.AND P4, PT, R88, R150, PT ;  /* 0x000000965800720c */ /* 0x000fe20003f84070 */
[----:B------:R-:W-:-:S02]  /*6150*/  @!P5 IMAD.IADD R95, R95, 0x1, -R88 ;  /* 0x000000015f5fd824 */ /* 0x000fc400078e0a58 */
[----:B------:R-:W-:Y:S01]  /*6160*/  @!P6 IMAD.MOV R156, RZ, RZ, -R156 ;  /* 0x000000ffff9ce224 */ /* 0x000fe200078e0a9c */
[----:B------:R-:W-:Y:S01]  /*6170*/  ISETP.GT.U32.AND P6, PT, R88, R148, PT ;  /* 0x000000945800720c */ /* 0x000fe20003fc4070 */
[----:B------:R-:W-:Y:S01]  /*6180*/  IMAD.HI.U32 R122, R86, R142, RZ ;  /* 0x0000008e567a7227 */ /* 0x000fe200078e00ff */
[----:B------:R-:W-:-:S03]  /*6190*/  ISETP.GT.U32.AND P5, PT, R88, R95, PT ;  /* 0x0000005f5800720c */ /* 0x000fc60003fa4070 */
[----:B------:R-:W-:Y:S02]  /*61a0*/  IMAD.MOV R122, RZ, RZ, -R122 ;  /* 0x000000ffff7a7224 */ /* 0x000fe400078e0a7a */
[----:B------:R-:W-:Y:S01]  /*61b0*/  @!P3 IMAD.MOV R97, RZ, RZ, -R97 ;  /* 0x000000ffff61b224 */ /* 0x000fe200078e0a61 */
[----:B------:R-:W-:Y:S01]  /*61c0*/  ISETP.GE.AND P3, PT, R121, RZ, PT ;  /* 0x000000ff7900720c */ /* 0x000fe20003f66270 */
[----:B------:R-:W-:Y:S01]  /*61d0*/  IMAD R142, R88, R122, R142 ;  /* 0x0000007a588e7224 */ /* 0x000fe200078e028e */
[----:B------:R-:W-:Y:S01]  /*61e0*/  LOP3.LUT R121, R87, 0x98, RZ, 0xfc, !PT ;  /* 0x0000009857797812 */ /* 0x000fe200078efcff */
[--C-:B------:R-:W-:Y:S02]  /*61f0*/  @!P4 IMAD.IADD R150, R150, 0x1, -R88.reuse ;  /* 0x000000019696c824 */ /* 0x100fe400078e0a58 */
[--C-:B------:R-:W-:Y:S01]  /*6200*/  @!P6 IMAD.IADD R148, R148, 0x1, -R88.reuse ;  /* 0x000000019494e824 */ /* 0x100fe200078e0a58 */
[C---:B------:R-:W-:Y:S02]  /*6210*/  ISETP.GT.U32.AND P4, PT, R88.reuse, R142, PT ;  /* 0x0000008e5800720c */ /* 0x040fe40003f84070 */
[----:B------:R-:W-:Y:S01]  /*6220*/  IABS R140, R121 ;  /* 0x00000079008c7213 */ /* 0x000fe20000000000 */
[----:B------:R-:W-:Y:S01]  /*6230*/  @!P5 IMAD.IADD R95, R95, 0x1, -R88 ;  /* 0x000000015f5fd824 */ /* 0x000fe200078e0a58 */
[----:B------:R-:W-:-:S02]  /*6240*/  ISETP.GT.U32.AND P2, PT, R88, R96, PT ;  /* 0x000000605800720c */ /* 0x000fc40003f44070 */
[----:B------:R-:W-:Y:S01]  /*6250*/  ISETP.GE.AND P5, PT, R120, RZ, PT ;  /* 0x000000ff7800720c */ /* 0x000fe20003fa6270 */
[----:B------:R-:W-:Y:S01]  /*6260*/  IMAD.HI.U32 R120, R86, R140, RZ ;  /* 0x0000008c56787227 */ /* 0x000fe200078e00ff */
[----:B------:R-:W-:-:S03]  /*6270*/  ISETP.GT.U32.AND P6, PT, R88, R148, PT ;  /* 0x000000945800720c */ /* 0x000fc60003fc4070 */
[----:B------:R-:W-:Y:S02]  /*6280*/  IMAD.MOV R120, RZ, RZ, -R120 ;  /* 0x000000ffff787224 */ /* 0x000fe400078e0a78 */
[----:B------:R-:W-:Y:S02]  /*6290*/  @!P4 IMAD.IADD R142, R142, 0x1, -R88 ;  /* 0x000000018e8ec824 */ /* 0x000fe400078e0a58 */
[----:B------:R-:W-:Y:S02]  /*62a0*/  IMAD R140, R88, R120, R140 ;  /* 0x00000078588c7224 */ /* 0x000fe400078e028c */
[--C-:B------:R-:W-:Y:S01]  /*62b0*/  @!P2 IMAD.IADD R96, R96, 0x1, -R88.reuse ;  /* 0x000000016060a824 */ /* 0x100fe200078e0a58 */
[----:B------:R-:W-:Y:S02]  /*62c0*/  ISETP.GT.U32.AND P4, PT, R88, R142, PT ;  /* 0x0000008e5800720c */ /* 0x000fe40003f84070 */
[----:B------:R-:W-:Y:S01]  /*62d0*/  ISETP.GE.AND P2, PT, R119, RZ, PT ;  /* 0x000000ff7700720c */ /* 0x000fe20003f46270 */
[----:B------:R-:W-:Y:S01]  /*62e0*/  @!P6 IMAD.IADD R148, R148, 0x1, -R88 ;  /* 0x000000019494e824 */ /* 0x000fe200078e0a58 */
[----:B------:R-:W-:-:S02]  /*62f0*/  ISETP.GT.U32.AND P6, PT, R88, R140, PT ;  /* 0x0000008c5800720c */ /* 0x000fc40003fc4070 */
[----:B------:R-:W-:Y:S01]  /*6300*/  LOP3.LUT R119, R87, 0xa0, RZ, 0xfc, !PT ;  /* 0x000000a057777812 */ /* 0x000fe200078efcff */
[----:B------:R-:W-:-:S03]  /*6310*/  @!P1 IMAD.MOV R96, RZ, RZ, -R96 ;  /* 0x000000ffff609224 */ /* 0x000fc600078e0a60 */
[----:B------:R-:W-:Y:S02]  /*6320*/  IABS R134, R119 ;  /* 0x0000007700867213 */ /* 0x000fe40000000000 */
[----:B------:R-:W-:Y:S02]  /*6330*/  ISETP.GE.AND P1, PT, R118, RZ, PT ;  /* 0x000000ff7600720c */ /* 0x000fe40003f26270 */
[----:B------:R-:W-:Y:S01]  /*6340*/  LOP3.LUT R132, R87, 0xa8, RZ, 0xfc, !PT ;  /* 0x000000a857847812 */ /* 0x000fe200078efcff */
[----:B------:R-:W-:-:S04]  /*6350*/  IMAD.HI.U32 R118, R86, R134, RZ ;  /* 0x0000008656767227 */ /* 0x000fc800078e00ff */
[--C-:B------:R-:W-:Y:S01]  /*6360*/  @!P4 IMAD.IADD R142, R142, 0x1, -R88.reuse ;  /* 0x000000018e8ec824 */ /* 0x100fe200078e0a58 */
[----:B------:R-:W-:Y:S01]  /*6370*/  ISETP.GE.AND P4, PT, R132, RZ, PT ;  /* 0x000000ff8400720c */ /* 0x000fe20003f86270 */
[----:B------:R-:W-:Y:S01]  /*6380*/  @!P6 IMAD.IADD R140, R140, 0x1, -R88 ;  /* 0x000000018c8ce824 */ /* 0x000fe200078e0a58 */
[----:B------:R-:W-:Y:S01]  /*6390*/  IABS R132, R132 ;  /* 0x0000008400847213 */ /* 0x000fe20000000000 */
[----:B------:R-:W-:-:S03]  /*63a0*/  IMAD.MOV R118, RZ, RZ, -R118 ;  /* 0x000000ffff767224 */ /* 0x000fc600078e0a76 */
[C---:B------:R-:W-:Y:S01]  /*63b0*/  ISETP.GT.U32.AND P6, PT, R88.reuse, R140, PT ;  /* 0x0000008c5800720c */ /* 0x040fe20003fc4070 */
[----:B------:R-:W-:Y:S02]  /*63c0*/  IMAD R134, R88, R118, R134 ;  /* 0x0000007658867224 */ /* 0x000fe400078e0286 */
[----:B------:R-:W-:-:S04]  /*63d0*/  IMAD.HI.U32 R118, R86, R132, RZ ;  /* 0x0000008456767227 */ /* 0x000fc800078e00ff */
[----:B------:R-:W-:Y:S01]  /*63e0*/  @!P5 IMAD.MOV R148, RZ, RZ, -R148 ;  /* 0x000000ffff94d224 */ /* 0x000fe200078e0a94 */
[----:B------:R-:W-:Y:S01]  /*63f0*/  ISETP.GT.U32.AND P5, PT, R88, R134, PT ;  /* 0x000000865800720c */ /* 0x000fe20003fa4070 */
[----:B------:R-:W-:-:S04]  /*6400*/  IMAD.MOV R118, RZ, RZ, -R118 ;  /* 0x000000ffff767224 */ /* 0x000fc800078e0a76 */
[----:B------:R-:W-:Y:S02]  /*6410*/  IMAD R132, R88, R118, R132 ;  /* 0x0000007658847224 */ /* 0x000fe400078e0284 */
[----:B------:R-:W-:-:S03]  /*6420*/  @!P6 IMAD.IADD R140, R140, 0x1, -R88 ;  /* 0x000000018c8ce824 */ /* 0x000fc600078e0a58 */
[----:B------:R-:W-:Y:S01]  /*6430*/  ISETP.GT.U32.AND P6, PT, R88, R132, PT ;  /* 0x000000845800720c */ /* 0x000fe20003fc4070 */
[----:B------:R-:W-:Y:S01]  /*6440*/  @!P2 IMAD.MOV R95, RZ, RZ, -R95 ;  /* 0x000000ffff5fa224 */ /* 0x000fe200078e0a5f */
[----:B------:R-:W-:Y:S01]  /*6450*/  ISETP.GE.AND P2, PT, R119, RZ, PT ;  /* 0x000000ff7700720c */ /* 0x000fe20003f46270 */
[----:B------:R-:W-:Y:S01]  /*6460*/  @!P3 IMAD.MOV R150, RZ, RZ, -R150 ;  /* 0x000000ffff96b224 */ /* 0x000fe200078e0a96 */
[----:B------:R-:W-:Y:S01]  /*6470*/  ISETP.GE.AND P3, PT, R121, RZ, PT ;  /* 0x000000ff7900720c */ /* 0x000fe20003f66270 */
[----:B------:R-:W-:Y:S01]  /*6480*/  @!P5 IMAD.IADD R134, R134, 0x1, -R88 ;  /* 0x000000018686d824 */ /* 0x000fe200078e0a58 */
[C---:B------:R-:W-:Y:S02]  /*6490*/  LOP3.LUT R119, R87.reuse, 0xb0, RZ, 0xfc, !PT ;  /* 0x000000b057777812 */ /* 0x040fe400078efcff */
[----:B------:R-:W-:Y:S02]  /*64a0*/  LOP3.LUT R121, R87, 0xb8, RZ, 0xfc, !PT ;  /* 0x000000b857797812 */ /* 0x000fe400078efcff */
[----:B------:R-:W-:-:S02]  /*64b0*/  IABS R127, R119 ;  /* 0x00000077007f7213 */ /* 0x000fc40000000000 */
[----:B------:R-:W-:Y:S02]  /*64c0*/  LOP3.LUT R120, R87, 0xc0, RZ, 0xfc, !PT ;  /* 0x000000c057787812 */ /* 0x000fe400078efcff */
[----:B------:R-:W-:Y:S02]  /*64d0*/  IABS R126, R121 ;  /* 0x00000079007e7213 */ /* 0x000fe40000000000 */
[----:B------:R-:W-:Y:S01]  /*64e0*/  ISETP.GT.U32.AND P5, PT, R88, R134, PT ;  /* 0x000000865800720c */ /* 0x000fe20003fa4070 */
[----:B------:R-:W-:Y:S01]  /*64f0*/  @!P1 IMAD.MOV R142, RZ, RZ, -R142 ;  /* 0x000000ffff8e9224 */ /* 0x000fe200078e0a8e */
[----:B------:R-:W-:Y:S01]  /*6500*/  IABS R125, R120 ;  /* 0x00000078007d7213 */ /* 0x000fe20000000000 */
[----:B------:R-:W-:Y:S01]  /*6510*/  @!P6 IMAD.IADD R132, R132, 0x1, -R88 ;  /* 0x000000018484e824 */ /* 0x000fe200078e0a58 */
[----:B------:R-:W-:Y:S01]  /*6520*/  ISETP.GE.AND P1, PT, R119, RZ, PT ;  /* 0x000000ff7700720c */ /* 0x000fe20003f26270 */
[----:B------:R-:W-:-:S04]  /*6530*/  IMAD.HI.U32 R122, R86, R127, RZ ;  /* 0x0000007f567a7227 */ /* 0x000fc800078e00ff */
[----:B------:R-:W-:Y:S01]  /*6540*/  IMAD.HI.U32 R119, R86, R126, RZ ;  /* 0x0000007e56777227 */ /* 0x000fe200078e00ff */
[----:B------:R-:W-:-:S03]  /*6550*/  ISETP.GT.U32.AND P6, PT, R88, R132, PT ;  /* 0x000000845800720c */ /* 0x000fc60003fc4070 */
[----:B------:R-:W-:Y:S02]  /*6560*/  IMAD.MOV R122, RZ, RZ, -R122 ;  /* 0x000000ffff7a7224 */ /* 0x000fe400078e0a7a */
[----:B------:R-:W-:-:S04]  /*6570*/  IMAD.HI.U32 R118, R86, R125, RZ ;  /* 0x0000007d56767227 */ /* 0x000fc800078e00ff */
[----:B------:R-:W-:Y:S02]  /*6580*/  IMAD.MOV R119, RZ, RZ, -R119 ;  /* 0x000000ffff777224 */ /* 0x000fe400078e0a77 */
[C---:B------:R-:W-:Y:S02]  /*6590*/  IMAD R127, R88.reuse, R122, R127 ;  /* 0x0000007a587f7224 */ /* 0x040fe400078e027f */
[----:B------:R-:W-:Y:S02]  /*65a0*/  IMAD.MOV R118, RZ, RZ, -R118 ;  /* 0x000000ffff767224 */ /* 0x000fe400078e0a76 */
[----:B------:R-:W-:Y:S02]  /*65b0*/  IMAD R126, R88, R119, R126 ;  /* 0x00000077587e7224 */ /* 0x000fe400078e027e */
[----:B------:R-:W-:Y:S01]  /*65c0*/  @!P5 IMAD.IADD R134, R134, 0x1, -R88 ;  /* 0x000000018686d824 */ /* 0x000fe200078e0a58 */
[C---:B------:R-:W-:Y:S01]  /*65d0*/  ISETP.GT.U32.AND P5, PT, R88.reuse, R127, PT ;  /* 0x0000007f5800720c */ /* 0x040fe20003fa4070 */
[----:B------:R-:W-:-:S02]  /*65e0*/  IMAD R125, R88, R118, R125 ;  /* 0x00000076587d7224 */ /* 0x000fc400078e027d */
[----:B------:R-:W-:Y:S01]  /*65f0*/  @!P2 IMAD.MOV R134, RZ, RZ, -R134 ;  /* 0x000000ffff86a224 */ /* 0x000fe200078e0a86 */
[----:B------:R-:W-:Y:S01]  /*6600*/  ISETP.GT.U32.AND P2, PT, R88, R126, PT ;  /* 0x0000007e5800720c */ /* 0x000fe20003f44070 */
[----:B------:R-:W-:Y:S01]  /*6610*/  @!P6 IMAD.IADD R132, R132, 0x1, -R88 ;  /* 0x000000018484e824 */ /* 0x000fe200078e0a58 */
[----:B------:R-:W-:Y:S01]  /*6620*/  ISETP.GT.U32.AND P6, PT, R88, R125, PT ;  /* 0x0000007d5800720c */ /* 0x000fe20003fc4070 */
[----:B------:R-:W-:Y:S01]  /*6630*/  @!P3 IMAD.MOV R140, RZ, RZ, -R140 ;  /* 0x000000ffff8cb224 */ /* 0x000fe200078e0a8c */
[----:B------:R-:W-:Y:S02]  /*6640*/  ISETP.GE.AND P3, PT, R121, RZ, PT ;  /* 0x000000ff7900720c */ /* 0x000fe40003f66270 */
[C---:B------:R-:W-:Y:S02]  /*6650*/  LOP3.LUT R121, R87.reuse, 0xc8, RZ, 0xfc, !PT ;  /* 0x000000c857797812 */ /* 0x040fe400078efcff */
[----:B------:R-:W-:Y:S01]  /*6660*/  LOP3.LUT R220, R87, 0xd0, RZ, 0xfc, !PT ;  /* 0x000000d057dc7812 */ /* 0x000fe200078efcff */
[----:B------:R-:W-:Y:S01]  /*6670*/  @!P5 IMAD.IADD R127, R127, 0x1, -R88 ;  /* 0x000000017f7fd824 */ /* 0x000fe200078e0a58 */
[----:B------:R-:W-:-:S02]  /*6680*/  IABS R124, R121 ;  /* 0x00000079007c7213 */ /* 0x000fc40000000000 */
[----:B------:R-:W-:Y:S01]  /*6690*/  IABS R123, R220 ;  /* 0x000000dc007b7213 */ /* 0x000fe20000000000 */
[--C-:B------:R-:W-:Y:S01]  /*66a0*/  @!P2 IMAD.IADD R126, R126, 0x1, -R88.reuse ;  /* 0x000000017e7ea824 */ /* 0x100fe200078e0a58 */
[----:B------:R-:W-:Y:S01]  /*66b0*/  ISETP.GT.U32.AND P2, PT, R88, R127, PT ;  /* 0x0000007f5800720c */ /* 0x000fe20003f44070 */
[----:B------:R-:W-:Y:S02]  /*66c0*/  @!P6 IMAD.IADD R125, R125, 0x1, -R88 ;  /* 0x000000017d7de824 */ /* 0x000fe400078e0a58 */
[----:B------:R-:W-:Y:S01]  /*66d0*/  IMAD.HI.U32 R159, R86, R124, RZ ;  /* 0x0000007c569f7227 */ /* 0x000fe200078e00ff */
[----:B------:R-:W-:-:S03]  /*66e0*/  ISETP.GT.U32.AND P6, PT, R88, R126, PT ;  /* 0x0000007e5800720c */ /* 0x000fc60003fc4070 */
[----:B------:R-:W-:Y:S01]  /*66f0*/  IMAD.HI.U32 R119, R86, R123, RZ ;  /* 0x0000007b56777227 */ /* 0x000fe200078e00ff */
[----:B------:R-:W-:-:S03]  /*6700*/  LOP3.LUT R226, R87, 0xd8, RZ, 0xfc, !PT ;  /* 0x000000d857e27812 */ /* 0x000fc600078efcff */
[----:B------:R-:W-:Y:S02]  /*6710*/  IMAD.MOV R159, RZ, RZ, -R159 ;  /* 0x000000ffff9f7224 */ /* 0x000fe400078e0a9f */
[----:B------:R-:W-:Y:S02]  /*6720*/  IMAD.MOV R119, RZ, RZ, -R119 ;  /* 0x000000ffff777224 */ /* 0x000fe400078e0a77 */
[C---:B------:R-:W-:Y:S01]  /*6730*/  IMAD R124, R88.reuse, R159, R124 ;  /* 0x0000009f587c7224 */ /* 0x040fe200078e027c */
[----:B------:R-:W-:Y:S01]  /*6740*/  IABS R122, R226 ;  /* 0x000000e2007a7213 */ /* 0x000fe20000000000 */
[C---:B------:R-:W-:Y:S01]  /*6750*/  IMAD R123, R88.reuse, R119, R123 ;  /* 0x00000077587b7224 */ /* 0x040fe200078e027b */
[----:B------:R-:W-:Y:S01]  /*6760*/  LOP3.LUT R221, R87, 0xe0, RZ, 0xfc, !PT ;  /* 0x000000e057dd7812 */ /* 0x000fe200078efcff */
[----:B------:R-:W-:Y:S01]  /*6770*/  @!P2 IMAD.IADD R127, R127, 0x1, -R88 ;  /* 0x000000017f7fa824 */ /* 0x000fe200078e0a58 */
[----:B------:R-:W-:Y:S01]  /*6780*/  ISETP.GT.U32.AND P2, PT, R88, R124, PT ;  /* 0x0000007c5800720c */ /* 0x000fe20003f44070 */
[----:B------:R-:W-:Y:S01]  /*6790*/  @!P4 IMAD.MOV R132, RZ, RZ, -R132 ;  /* 0x000000ffff84c224 */ /* 0x000fe200078e0a84 */
[----:B------:R-:W-:Y:S01]  /*67a0*/  LOP3.LUT R219, R87, 0xe8, RZ, 0xfc, !PT ;  /* 0x000000e857db7812 */ /* 0x000fe200078efcff */
[----:B------:R-:W-:Y:S01]  /*67b0*/  @!P6 IMAD.IADD R126, R126, 0x1, -R88 ;  /* 0x000000017e7ee824 */ /* 0x000fe200078e0a58 */
[----:B------:R-:W-:Y:S01]  /*67c0*/  ISETP.GT.U32.AND P4, PT, R88, R125, PT ;  /* 0x0000007d5800720c */ /* 0x000fe20003f84070 */
[----:B------:R-:W-:Y:S01]  /*67d0*/  IMAD.HI.U32 R118, R86, R122, RZ ;  /* 0x0000007a56767227 */ /* 0x000fe200078e00ff */
[----:B------:R-:W-:-:S02]  /*67e0*/  ISETP.GT.U32.AND P6, PT, R88, R123, PT ;  /* 0x0000007b5800720c */ /* 0x000fc40003fc4070 */
[----:B------:R-:W-:Y:S02]  /*67f0*/  ISETP.GE.AND P5, PT, R120, RZ, PT ;  /* 0x000000ff7800720c */ /* 0x000fe40003fa6270 */
[----:B------:R-:W-:Y:S01]  /*6800*/  IABS R228, R221 ;  /* 0x000000dd00e47213 */ /* 0x000fe20000000000 */
[----:B------:R-:W-:Y:S01]  /*6810*/  IMAD.MOV R118, RZ, RZ, -R118 ;  /* 0x000000ffff767224 */ /* 0x000fe200078e0a76 */
[----:B------:R-:W-:Y:S02]  /*6820*/  IABS R120, R219 ;  /* 0x000000db00787213 */ /* 0x000fe40000000000 */
[C---:B------:R-:W-:Y:S01]  /*6830*/  LOP3.LUT R218, R87.reuse, 0xf0, RZ, 0xfc, !PT ;  /* 0x000000f057da7812 */ /* 0x040fe200078efcff */
[----:B------:R-:W-:Y:S01]  /*6840*/  IMAD.HI.U32 R229, R86, R228, RZ ;  /* 0x000000e456e57227 */ /* 0x000fe200078e00ff */
[----:B------:R-:W-:-:S03]  /*6850*/  LOP3.LUT R159, R87, 0xf8, RZ, 0xfc, !PT ;  /* 0x000000f8579f7812 */ /* 0x000fc600078efcff */
[----:B------:R-:W-:Y:S02]  /*6860*/  IMAD R122, R88, R118, R122 ;  /* 0x00000076587a7224 */ /* 0x000fe400078e027a */
[----:B------:R-:W-:Y:S01]  /*6870*/  IMAD.HI.U32 R227, R86, R120, RZ ;  /* 0x0000007856e37227 */ /* 0x000fe200078e00ff */
[----:B------:R-:W-:-:S03]  /*6880*/  IABS R119, R218 ;  /* 0x000000da00777213 */ /* 0x000fc60000000000 */
[----:B------:R-:W-:Y:S02]  /*6890*/  IMAD.MOV R229, RZ, RZ, -R229 ;  /* 0x000000ffffe57224 */ /* 0x000fe400078e0ae5 */
[--C-:B------:R-:W-:Y:S01]  /*68a0*/  @!P2 IMAD.IADD R124, R124, 0x1, -R88.reuse ;  /* 0x000000017c7ca824 */ /* 0x100fe200078e0a58 */
[----:B------:R-:W-:Y:S01]  /*68b0*/  IABS R118, R159 ;  /* 0x0000009f00767213 */ /* 0x000fe20000000000 */
[--C-:B------:R-:W-:Y:S01]  /*68c0*/  @!P4 IMAD.IADD R125, R125, 0x1, -R88.reuse ;  /* 0x000000017d7dc824 */ /* 0x100fe200078e0a58 */
[C---:B------:R-:W-:Y:S01]  /*68d0*/  ISETP.GT.U32.AND P4, PT, R88.reuse, R122, PT ;  /* 0x0000007a5800720c */ /* 0x040fe20003f84070 */
[----:B------:R-:W-:Y:S02]  /*68e0*/  IMAD.MOV R227, RZ, RZ, -R227 ;  /* 0x000000ffffe37224 */ /* 0x000fe400078e0ae3 */
[----:B------:R-:W-:Y:S01]  /*68f0*/  @!P6 IMAD.IADD R123, R123, 0x1, -R88 ;  /* 0x000000017b7be824 */ /* 0x000fe200078e0a58 */
[----:B------:R-:W-:Y:S01]  /*6900*/  ISETP.GE.AND P2, PT, R121, RZ, PT ;  /* 0x000000ff7900720c */ /* 0x000fe20003f46270 */
[----:B------:R-:W-:-:S02]  /*6910*/  IMAD R121, R88, R229, R228 ;  /* 0x000000e558797224 */ /* 0x000fc400078e02e4 */
[----:B------:R-:W-:Y:S01]  /*6920*/  @!P1 IMAD.MOV R127, RZ, RZ, -R127 ;  /* 0x000000ffff7f9224 */ /* 0x000fe200078e0a7f */
[C---:B------:R-:W-:Y:S01]  /*6930*/  ISETP.GT.U32.AND P1, PT, R88.reuse, R124, PT ;  /* 0x0000007c5800720c */ /* 0x040fe20003f24070 */
[C---:B------:R-:W-:Y:S02]  /*6940*/  IMAD R120, R88.reuse, R227, R120 ;  /* 0x000000e358787224 */ /* 0x040fe400078e0278 */
[----:B------:R-:W-:Y:S01]  /*6950*/  @!P3 IMAD.MOV R126, RZ, RZ, -R126 ;  /* 0x000000ffff7eb224 */ /* 0x000fe200078e0a7e */
[----:B------:R-:W-:Y:S01]  /*6960*/  ISETP.GT.U32.AND P3, PT, R88, R123, PT ;  /* 0x0000007b5800720c */ /* 0x000fe20003f64070 */
[----:B------:R-:W-:Y:S01]  /*6970*/  IMAD.HI.U32 R227, R86, R119, RZ ;  /* 0x0000007756e37227 */ /* 0x000fe200078e00ff */
[----:B------:R-:W-:-:S03]  /*6980*/  ISETP.GT.U32.AND P6, PT, R88, R121, PT ;  /* 0x000000795800720c */ /* 0x000fc60003fc4070 */
[----:B------:R-:W-:-:S04]  /*6990*/  IMAD.HI.U32 R228, R86, R118, RZ ;  /* 0x0000007656e47227 */ /* 0x000fc800078e00ff */
[----:B------:R-:W-:Y:S02]  /*69a0*/  IMAD.MOV R227, RZ, RZ, -R227 ;  /* 0x000000ffffe37224 */ /* 0x000fe400078e0ae3 */
[----:B------:R-:W-:Y:S02]  /*69b0*/  IMAD.MOV R228, RZ, RZ, -R228 ;  /* 0x000000ffffe47224 */ /* 0x000fe400078e0ae4 */
[----:B------:R-:W-:Y:S01]  /*69c0*/  @!P5 IMAD.MOV R125, RZ, RZ, -R125 ;  /* 0x000000ffff7dd224 */ /* 0x000fe200078e0a7d */
[C---:B------:R-:W-:Y:S01]  /*69d0*/  ISETP.GT.U32.AND P5, PT, R88.reuse, R120, PT ;  /* 0x000000785800720c */ /* 0x040fe20003fa4070 */
[----:B------:R-:W-:Y:S02]  /*69e0*/  IMAD R119, R88, R227, R119 ;  /* 0x000000e358777224 */ /* 0x000fe400078e0277 */
[----:B------:R-:W-:Y:S02]  /*69f0*/  @!P4 IMAD.IADD R122, R122, 0x1, -R88 ;  /* 0x000000017a7ac824 */ /* 0x000fe400078e0a58 */
[----:B------:R-:W-:-:S02]  /*6a00*/  IMAD R118, R88, R228, R118 ;  /* 0x000000e458767224 */ /* 0x000fc400078e0276 */
[--C-:B------:R-:W-:Y:S01]  /*6a10*/  @!P1 IMAD.IADD R124, R124, 0x1, -R88.reuse ;  /* 0x000000017c7c9824 */ /* 0x100fe200078e0a58 */
[C---:B------:R-:W-:Y:S01]  /*6a20*/  ISETP.GT.U32.AND P1, PT, R88.reuse, R119, PT ;  /* 0x000000775800720c */ /* 0x040fe20003f24070 */
[--C-:B------:R-:W-:Y:S01]  /*6a30*/  @!P3 IMAD.IADD R123, R123, 0x1, -R88.reuse ;  /* 0x000000017b7bb824 */ /* 0x100fe200078e0a58 */
[C---:B------:R-:W-:Y:S02]  /*6a40*/  ISETP.GT.U32.AND P4, PT, R88.reuse, R122, PT ;  /* 0x0000007a5800720c */ /* 0x040fe40003f84070 */
[----:B------:R-:W-:Y:S01]  /*6a50*/  ISETP.GT.U32.AND P3, PT, R88, R118, PT ;  /* 0x000000765800720c */ /* 0x000fe20003f64070 */
[----:B------:R-:W-:Y:S02]  /*6a60*/  @!P6 IMAD.IADD R121, R121, 0x1, -R88 ;  /* 0x000000017979e824 */ /* 0x000fe400078e0a58 */
[----:B------:R-:W-:Y:S01]  /*6a70*/  @!P2 IMAD.MOV R124, RZ, RZ, -R124 ;  /* 0x000000ffff7ca224 */ /* 0x000fe200078e0a7c */
[----:B------:R-:W-:Y:S01]  /*6a80*/  ISETP.GE.AND P2, PT, R226, RZ, PT ;  /* 0x000000ffe200720c */ /* 0x000fe20003f46270 */
[----:B------:R-:W-:Y:S01]  /*6a90*/  @!P5 IMAD.IADD R120, R120, 0x1, -R88 ;  /* 0x000000017878d824 */ /* 0x000fe200078e0a58 */
[----:B------:R-:W-:-:S03]  /*6aa0*/  ISETP.GT.U32.AND P6, PT, R88, R121, PT ;  /* 0x000000795800720c */ /* 0x000fc60003fc4070 */
[--C-:B------:R-:W-:Y:S01]  /*6ab0*/  @!P1 IMAD.IADD R119, R119, 0x1, -R88.reuse ;  /* 0x0000000177779824 */ /* 0x100fe200078e0a58 */
[----:B------:R-:W-:Y:S01]  /*6ac0*/  ISETP.GT.U32.AND P5, PT, R88, R120, PT ;  /* 0x000000785800720c */ /* 0x000fe20003fa4070 */
[--C-:B------:R-:W-:Y:S02]  /*6ad0*/  @!P4 IMAD.IADD R122, R122, 0x1, -R88.reuse ;  /* 0x000000017a7ac824 */ /* 0x100fe400078e0a58 */
[----:B------:R-:W-:Y:S01]  /*6ae0*/  @!P3 IMAD.IADD R118, R118, 0x1, -R88 ;  /* 0x000000017676b824 */ /* 0x000fe200078e0a58 */
[----:B------:R-:W-:-:S03]  /*6af0*/  ISETP.GT.U32.AND P3, PT, R88, R119, PT ;  /* 0x000000775800720c */ /* 0x000fc60003f64070 */
[----:B------:R-:W-:Y:S01]  /*6b00*/  @!P2 IMAD.MOV R122, RZ, RZ, -R122 ;  /* 0x000000ffff7aa224 */ /* 0x000fe200078e0a7a */
[----:B------:R-:W-:Y:S01]  /*6b10*/  ISETP.GT.U32.AND P2, PT, R88, R118, PT ;  /* 0x000000765800720c */ /* 0x000fe20003f44070 */
[--C-:B------:R-:W-:Y:S01]  /*6b20*/  @!P6 IMAD.IADD R121, R121, 0x1, -R88.reuse ;  /* 0x000000017979e824 */ /* 0x100fe200078e0a58 */
[----:B------:R-:W-:Y:S02]  /*6b30*/  ISETP.GE.AND P4, PT, R220, RZ, PT ;  /* 0x000000ffdc00720c */ /* 0x000fe40003f86270 */
[----:B------:R-:W-:Y:S02]  /*6b40*/  ISETP.GE.AND P6, PT, R221, RZ, PT ;  /* 0x000000ffdd00720c */ /* 0x000fe40003fc6270 */
[----:B------:R-:W-:Y:S01]  /*6b50*/  ISETP.GE.AND P1, PT, R219, RZ, PT ;  /* 0x000000ffdb00720c */ /* 0x000fe20003f26270 */
[--C-:B------:R-:W-:Y:S01]  /*6b60*/  @!P5 IMAD.IADD R120, R120, 0x1, -R88.reuse ;  /* 0x000000017878d824 */ /* 0x100fe200078e0a58 */
[----:B------:R-:W-:Y:S01]  /*6b70*/  ISETP.GE.AND P5, PT, R218, RZ, PT ;  /* 0x000000ffda00720c */ /* 0x000fe20003fa6270 */
[----:B------:R-:W-:Y:S01]  /*6b80*/  VIADD R235, R94, 0x3f ;  /* 0x0000003f5eeb7836 */ /* 0x000fe20000000000 */
[----:B------:R-:W-:Y:S01]  /*6b90*/  LOP3.LUT R234, R234, 0x3f, RZ, 0xc0, !PT ;  /* 0x0000003feaea7812 */ /* 0x000fe200078ec0ff */
[--C-:B------:R-:W-:Y:S01]  /*6ba0*/  @!P3 IMAD.IADD R119, R119, 0x1, -R88.reuse ;  /* 0x000000017777b824 */ /* 0x100fe200078e0a58 */
[----:B------:R-:W-:Y:S01]  /*6bb0*/  ISETP.GE.AND P3, PT, R159, RZ, PT ;  /* 0x000000ff9f00720c */ /* 0x000fe20003f66270 */
[----:B------:R-:W-:Y:S01]  /*6bc0*/  @!P2 IMAD.IADD R118, R118, 0x1, -R88 ;  /* 0x000000017676a824 */ /* 0x000fe200078e0a58 */
[----:B------:R-:W-:-:S02]  /*6bd0*/  ISETP.NE.AND P2, PT, R85, RZ, PT ;  /* 0x000000ff5500720c */ /* 0x000fc40003f45270 */
[----:B------:R-:W-:Y:S01]  /*6be0*/  LOP3.LUT R159, RZ, R85, RZ, 0x33, !PT ;  /* 0x00000055ff9f7212 */ /* 0x000fe200078e33ff */
[----:B------:R-:W-:Y:S01]  /*6bf0*/  @!P4 IMAD.MOV R123, RZ, RZ, -R123 ;  /* 0x000000ffff7bc224 */ /* 0x000fe200078e0a7b */
[----:B------:R-:W-:Y:S01]  /*6c00*/  ISETP.GE.AND P4, PT, R202, RZ, PT ;  /* 0x000000ffca00720c */ /* 0x000fe20003f86270 */
[----:B------:R-:W-:Y:S01]  /*6c10*/  @!P6 IMAD.MOV R121, RZ, RZ, -R121 ;  /* 0x000000ffff79e224 */ /* 0x000fe200078e0a79 */
[----:B------:R-:W-:Y:S01]  /*6c20*/  ISETP.GE.AND P6, PT, R203, RZ, PT ;  /* 0x000000ffcb00720c */ /* 0x000fe20003fc6270 */
[----:B------:R-:W-:Y:S01]  /*6c30*/  @!P1 IMAD.MOV R120, RZ, RZ, -R120 ;  /* 0x000000ffff789224 */ /* 0x000fe200078e0a78 */
[----:B------:R-:W-:Y:S01]  /*6c40*/  ISETP.GT.AND P1, PT, R235, 0x3f, PT ;  /* 0x0000003feb00780c */ /* 0x000fe20003f24270 */
[C---:B------:R-:W-:Y:S01]  /*6c50*/  IMAD R203, R234.reuse, R113, RZ ;  /* 0x00000071eacb7224 */ /* 0x040fe200078e02ff */
[----:B------:R-:W-:Y:S02]  /*6c60*/  LOP3.LUT R202, R87, 0x74, RZ, 0xfc, !PT ;  /* 0x0000007457ca7812 */ /* 0x000fe400078efcff */
[----:B------:R-:W-:Y:S01]  /*6c70*/  SEL R91, R159, R91, !P2 ;  /* 0x0000005b9f5b7207 */ /* 0x000fe20005000000 */
[----:B------:R-:W-:Y:S01]  /*6c80*/  @!P5 IMAD.MOV R119, RZ, RZ, -R119 ;  /* 0x000000ffff77d224 */ /* 0x000fe200078e0a77 */
[----:B------:R-:W-:-:S02]  /*6c90*/  ISETP.LT.AND P1, PT, R234, R94, P1 ;  /* 0x0000005eea00720c */ /* 0x000fc40000f21270 */
[----:B------:R-:W-:Y:S01]  /*6ca0*/  IABS R94, R202 ;  /* 0x000000ca005e7213 */ /* 0x000fe20000000000 */
[----:B------:R-:W-:Y:S01]  /*6cb0*/  IMAD R91, R91, UR8, RZ ;  /* 0x000000085b5b7c24 */ /* 0x000fe2000f8e02ff */
[----:B------:R-:W-:Y:S02]  /*6cc0*/  IADD3 R85, P5, PT, R203, UR18, RZ ;  /* 0x00000012cb557c10 */ /* 0x000fe4000ffbe0ff */
[----:B------:R-:W-:Y:S01]  /*6cd0*/  SEL R220, R159, R84, !P2 ;  /* 0x000000549fdc7207 */ /* 0x000fe20005000000 */
[----:B------:R-:W-:Y:S01]  /*6ce0*/  IMAD.HI.U32 R218, R86, R94, RZ ;  /* 0x0000005e56da7227 */ /* 0x000fe200078e00ff */
[----:B------:R-:W-:Y:S02]  /*6cf0*/  LEA.HI.X.SX32 R84, R203, UR19, 0x1, P5 ;  /* 0x00000013cb547c11 */ /* 0x000fe4000a8f0eff */
[-C--:B------:R-:W-:Y:S01]  /*6d00*/  IADD3 R203, P5, PT, R91, R85.reuse, RZ ;  /* 0x000000555bcb7210 */ /* 0x080fe20007fbe0ff */
[----:B------:R-:W-:Y:S01]  /*6d10*/  IMAD R220, R220, UR8, RZ ;  /* 0x00000008dcdc7c24 */ /* 0x000fe2000f8e02ff */
[----:B------:R-:W-:Y:S01]  /*6d20*/  SEL R219, R159, R90, !P2 ;  /* 0x0000005a9fdb7207 */ /* 0x000fe20005000000 */
[----:B------:R-:W-:Y:S01]  /*6d30*/  @!P3 IMAD.MOV R118, RZ, RZ, -R118 ;  /* 0x000000ffff76b224 */ /* 0x000fe200078e0a76 */
[----:B------:R-:W-:Y:S01]  /*6d40*/  ISETP.GE.AND P3, PT, R202, RZ, PT ;  /* 0x000000ffca00720c */ /* 0x000fe20003f66270 */
[----:B------:R-:W-:Y:S01]  /*6d50*/  IMAD.MOV R218, RZ, RZ, -R218 ;  /* 0x000000ffffda7224 */ /* 0x000fe200078e0ada */
[----:B------:R-:W-:Y:S01]  /*6d60*/  LEA.HI.X.SX32 R202, R91, R84, 0x1, P5 ;  /* 0x000000545bca7211 */ /* 0x000fe200028f0eff */
[----:B------:R-:W-:Y:S01]  /*6d70*/  IMAD R219, R219, UR8, RZ ;  /* 0x00000008dbdb7c24 */ /* 0x000fe2000f8e02ff */
[----:B------:R-:W-:Y:S01]  /*6d80*/  IADD3 R221, P5, PT, R220, R85, RZ ;  /* 0x00000055dcdd7210 */ /* 0x000fe20007fbe0ff */
[----:B------:R-:W-:Y:S01]  /*6d90*/  IMAD R94, R88, R218, R94 ;  /* 0x000000da585e7224 */ /* 0x000fe200078e025e */
[----:B------:R-:W-:Y:S01]  /*6da0*/  PRMT R200, RZ, 0x7610, R200 ;  /* 0x00007610ffc87816 */ /* 0x000fe200000000c8 */
[----:B------:R-:W-:Y:S01]  /*6db0*/  @P1 IMAD.MOV.U32 R90, RZ, RZ, R203 ;  /* 0x000000ffff5a1224 */ /* 0x000fe200078e00cb */
[----:B------:R-:W-:Y:S01]  /*6dc0*/  SEL R218, R159, R211, !P2 ;  /* 0x000000d39fda7207 */ /* 0x000fe20005000000 */
[----:B------:R-:W-:Y:S01]  /*6dd0*/  @P1 IMAD.MOV.U32 R91, RZ, RZ, R202 ;  /* 0x000000ffff5b1224 */ /* 0x000fe200078e00ca */
[----:B------:R-:W-:-:S02]  /*6de0*/  LEA.HI.X.SX32 R227, R220, R84, 0x1, P5 ;  /* 0x00000054dce37211 */ /* 0x000fc400028f0eff */
[-C--:B------:R-:W-:Y:S01]  /*6df0*/  IADD3 R211, P5, PT, R219, R85.reuse, RZ ;  /* 0x00000055dbd37210 */ /* 0x080fe20007fbe0ff */
[----:B------:R-:W-:Y:S01]  /*6e00*/  IMAD R218, R218, UR8, RZ ;  /* 0x00000008dada7c24 */ /* 0x000fe2000f8e02ff */
[----:B------:R0:W2:Y:S01]  /*6e10*/  @P1 LDG.E.U8 R200, desc[UR26][R90.64] ;  /* 0x0000001a5ac81981 */ /* 0x0000a2000c1e1100 */
[----:B------:R-:W-:Y:S02]  /*6e20*/  PRMT R4, RZ, 0x7610, R4 ;  /* 0x00007610ff047816 */ /* 0x000fe40000000004 */
[----:B------:R-:W-:Y:S02]  /*6e30*/  SEL R226, R159, R210, !P2 ;  /* 0x000000d29fe27207 */ /* 0x000fe40005000000 */
[----:B------:R-:W-:Y:S02]  /*6e40*/  LEA.HI.X.SX32 R210, R219, R84, 0x1, P5 ;  /* 0x00000054dbd27211 */ /* 0x000fe400028f0eff */
[----:B------:R-:W-:Y:S01]  /*6e50*/  IADD3 R219, P5, PT, R218, R85, RZ ;  /* 0x00000055dadb7210 */ /* 0x000fe20007fbe0ff */
[----:B0-----:R-:W-:-:S02]  /*6e60*/  @P1 IMAD.MOV.U32 R90, RZ, RZ, R221 ;  /* 0x000000ffff5a1224 */ /* 0x001fc400078e00dd */
[----:B------:R-:W-:Y:S01]  /*6e70*/  @P1 IMAD.MOV.U32 R91, RZ, RZ, R227 ;  /* 0x000000ffff5b1224 */ /* 0x000fe200078e00e3 */
[----:B------:R-:W-:Y:S01]  /*6e80*/  PRMT R199, RZ, 0x7610, R199 ;  /* 0x00007610ffc77816 */ /* 0x000fe200000000c7 */
[----:B------:R-:W-:Y:S01]  /*6e90*/  IMAD R226, R226, UR8, RZ ;  /* 0x00000008e2e27c24 */ /* 0x000fe2000f8e02ff */
[----:B------:R-:W-:Y:S02]  /*6ea0*/  SEL R234, R159, R216, !P2 ;  /* 0x000000d89fea7207 */ /* 0x000fe40005000000 */
[----:B------:R0:W2:Y:S01]  /*6eb0*/  @P1 LDG.E.U8 R4, desc[UR26][R90.64] ;  /* 0x0000001a5a041981 */ /* 0x0000a2000c1e1100 */
[----:B------:R-:W-:-:S03]  /*6ec0*/  LEA.HI.X.SX32 R218, R218, R84, 0x1, P5 ;  /* 0x00000054dada7211 */ /* 0x000fc600028f0eff */
[----:B------:R-:W-:Y:S01]  /*6ed0*/  STL [R1+0x330], R221 ;  /* 0x000330dd01007387 */ /* 0x000fe20000100800 */
[----:B------:R-:W-:-:S03]  /*6ee0*/  IMAD R234, R234, UR8, RZ ;  /* 0x00000008eaea7c24 */ /* 0x000fc6000f8e02ff */
[----:B------:R1:W-:Y:S01]  /*6ef0*/  STL [R1+0x32c], R227 ;  /* 0x00032ce301007387 */ /* 0x0003e20000100800 */
[----:B0-----:R-:W-:Y:S02]  /*6f00*/  @P1 IMAD.MOV.U32 R90, RZ, RZ, R211 ;  /* 0x000000ffff5a1224 */ /* 0x001fe400078e00d3 */
[----:B------:R-:W-:Y:S01]  /*6f10*/  @P1 IMAD.MOV.U32 R91, RZ, RZ, R210 ;  /* 0x000000ffff5b1224 */ /* 0x000fe200078e00d2 */
[----:B------:R-:W-:Y:S02]  /*6f20*/  PRMT R184, RZ, 0x7610, R184 ;  /* 0x00007610ffb87816 */ /* 0x000fe400000000b8 */
[----:B------:R-:W-:Y:S02]  /*6f30*/  SEL R242, R159, R213, !P2 ;  /* 0x000000d59ff27207 */ /* 0x000fe40005000000 */
[----:B------:R0:W2:Y:S01]  /*6f40*/  @P1 LDG.E.U8 R199, desc[UR26][R90.64] ;  /* 0x0000001a5ac71981 */ /* 0x0000a2000c1e1100 */
[----:B-1----:R-:W-:-:S04]  /*6f50*/  IADD3 R227, P5, PT, R226, R85, RZ ;  /* 0x00000055e2e37210 */ /* 0x002fc80007fbe0ff */
[----:B------:R-:W-:Y:S01]  /*6f60*/  LEA.HI.X.SX32 R226, R226, R84, 0x1, P5 ;  /* 0x00000054e2e27211 */ /* 0x000fe200028f0eff */
[----:B------:R-:W-:Y:S01]  /*6f70*/  IMAD R242, R242, UR8, RZ ;  /* 0x00000008f2f27c24 */ /* 0x000fe2000f8e02ff */
[C---:B------:R-:W-:Y:S01]  /*6f80*/  IADD3 R235, P5, PT, R234.reuse, R85, RZ ;  /* 0x00000055eaeb7210 */ /* 0x040fe20007fbe0ff */
[----:B0-----:R-:W-:Y:S02]  /*6f90*/  @P1 IMAD.MOV.U32 R90, RZ, RZ, R219 ;  /* 0x000000ffff5a1224 */ /* 0x001fe400078e00db */
[----:B------:R-:W-:Y:S01]  /*6fa0*/  @P1 IMAD.MOV.U32 R91, RZ, RZ, R218 ;  /* 0x000000ffff5b1224 */ /* 0x000fe200078e00da */
[----:B------:R-:W-:Y:S02]  /*6fb0*/  PRMT R183, RZ, 0x7610, R183 ;  /* 0x00007610ffb77816 */ /* 0x000fe400000000b7 */
[----:B------:R-:W-:Y:S02]  /*6fc0*/  SEL R250, R159, R212, !P2 ;  /* 0x000000d49ffa7207 */ /* 0x000fe40005000000 */
[----:B------:R0:W2:Y:S01]  /*6fd0*/  @P1 LDG.E.U8 R184, desc[UR26][R90.64] ;  /* 0x0000001a5ab81981 */ /* 0x0000a2000c1e1100 */
[----:B------:R-:W-:-:S02]  /*6fe0*/  LEA.HI.X.SX32 R234, R234, R84, 0x1, P5 ;  /* 0x00000054eaea7211 */ /* 0x000fc400028f0eff */
[----:B------:R-:W-:Y:S01]  /*6ff0*/  IADD3 R243, P5, PT, R242, R85, RZ ;  /* 0x00000055f2f37210 */ /* 0x000fe20007fbe0ff */
[----:B------:R-:W-:Y:S01]  /*7000*/  IMAD R250, R250, UR8, RZ ;  /* 0x00000008fafa7c24 */ /* 0x000fe2000f8e02ff */
[----:B------:R-:W-:Y:S01]  /*7010*/  PRMT R82, RZ, 0x7610, R82 ;  /* 0x00007610ff527816 */ /* 0x000fe20000000052 */
[----:B0-----:R-:W-:Y:S02]  /*7020*/  @P1 IMAD.MOV.U32 R90, RZ, RZ, R227 ;  /* 0x000000ffff5a1224 */ /* 0x001fe400078e00e3 */
[----:B------:R-:W-:Y:S01]  /*7030*/  @P1 IMAD.MOV.U32 R91, RZ, RZ, R226 ;  /* 0x000000ffff5b1224 */ /* 0x000fe200078e00e2 */
[----:B------:R-:W-:Y:S02]  /*7040*/  SEL R209, R159, R209, !P2 ;  /* 0x000000d19fd17207 */ /* 0x000fe40005000000 */
[----:B------:R-:W-:Y:S02]  /*7050*/  LEA.HI.X.SX32 R242, R242, R84, 0x1, P5 ;  /* 0x00000054f2f27211 */ /* 0x000fe400028f0eff */
[----:B------:R0:W2:Y:S01]  /*7060*/  @P1 LDG.E.U8 R183, desc[UR26][R90.64] ;  /* 0x0000001a5ab71981 */ /* 0x0000a2000c1e1100 */
[----:B------:R-:W-:Y:S01]  /*7070*/  IADD3 R251, P5, PT, R250, R85, RZ ;  /* 0x00000055fafb7210 */ /* 0x000fe20007fbe0ff */
[----:B------:R-:W-:Y:S01]  /*7080*/  IMAD R209, R209, UR8, RZ ;  /* 0x00000008d1d17c24 */ /* 0x000fe2000f8e02ff */
[----:B------:R-:W-:-:S02]  /*7090*/  PRMT R33, RZ, 0x7610, R33 ;  /* 0x00007610ff217816 */ /* 0x000fc40000000021 */
[----:B------:R-:W-:Y:S01]  /*70a0*/  SEL R208, R159, R208, !P2 ;  /* 0x000000d09fd07207 */ /* 0x000fe20005000000 */
[----:B0-----:R-:W-:Y:S02]  /*70b0*/  @P1 IMAD.MOV.U32 R90, RZ, RZ, R235 ;  /* 0x000000ffff5a1224 */ /* 0x001fe400078e00eb */
[----:B------:R-:W-:Y:S01]  /*70c0*/  @P1 IMAD.MOV.U32 R91, RZ, RZ, R234 ;  /* 0x000000ffff5b1224 */ /* 0x000fe200078e00ea */
[----:B------:R-:W-:-:S04]  /*70d0*/  LEA.HI.X.SX32 R250, R250, R84, 0x1, P5 ;  /* 0x00000054fafa7211 */ /* 0x000fc800028f0eff */
[----:B------:R0:W2:Y:S01]  /*70e0*/  @P1 LDG.E.U8 R82, desc[UR26][R90.64] ;  /* 0x0000001a5a521981 */ /* 0x0000a2000c1e1100 */
[----:B------:R-:W-:Y:S01]  /*70f0*/  IADD3 R220, P5, PT, R209, R85, RZ ;  /* 0x00000055d1dc7210 */ /* 0x000fe20007fbe0ff */
[----:B------:R-:W-:Y:S01]  /*7100*/  IMAD R208, R208, UR8, RZ ;  /* 0x00000008d0d07c24 */ /* 0x000fe2000f8e02ff */
[----:B------:R-:W-:Y:S02]  /*7110*/  PRMT R31, RZ, 0x7610, R31 ;  /* 0x00007610ff1f7816 */ /* 0x000fe4000000001f */
[----:B------:R-:W-:Y:S01]  /*7120*/  SEL R205, R159, R205, !P2 ;  /* 0x000000cd9fcd7207 */ /* 0x000fe20005000000 */
[----:B0-----:R-:W-:Y:S02]  /*7130*/  @P1 IMAD.MOV.U32 R90, RZ, RZ, R243 ;  /* 0x000000ffff5a1224 */ /* 0x001fe400078e00f3 */
[----:B------:R-:W-:Y:S01]  /*7140*/  @P1 IMAD.MOV.U32 R91, RZ, RZ, R242 ;  /* 0x000000ffff5b1224 */ /* 0x000fe200078e00f2 */
[----:B------:R-:W-:-:S04]  /*7150*/  LEA.HI.X.SX32 R228, R209, R84, 0x1, P5 ;  /* 0x00000054d1e47211 */ /* 0x000fc800028f0eff */
[----:B------:R0:W2:Y:S01]  /*7160*/  @P1 LDG.E.U8 R33, desc[UR26][R90.64] ;  /* 0x0000001a5a211981 */ /* 0x0000a2000c1e1100 */
[C---:B------:R-:W-:Y:S01]  /*7170*/  IADD3 R221, P5, PT, R208.reuse, R85, RZ ;  /* 0x00000055d0dd7210 */ /* 0x040fe20007fbe0ff */
[----:B------:R-:W-:Y:S01]  /*7180*/  IMAD R205, R205, UR8, RZ ;  /* 0x00000008cdcd7c24 */ /* 0x000fe2000f8e02ff */
[----:B------:R-:W-:Y:S02]  /*7190*/  PRMT R32, RZ, 0x7610, R32 ;  /* 0x00007610ff207816 */ /* 0x000fe40000000020 */
[----:B------:R-:W-:Y:S01]  /*71a0*/  SEL R204, R159, R204, !P2 ;  /* 0x000000cc9fcc7207 */ /* 0x000fe20005000000 */
[----:B0-----:R-:W-:Y:S02]  /*71b0*/  @P1 IMAD.MOV.U32 R90, RZ, RZ, R251 ;  /* 0x000000ffff5a1224 */ /* 0x001fe400078e00fb */
[----:B------:R-:W-:Y:S01]  /*71c0*/  @P1 IMAD.MOV.U32 R91, RZ, RZ, R250 ;  /* 0x000000ffff5b1224 */ /* 0x000fe200078e00fa */
[----:B------:R-:W-:-:S04]  /*71d0*/  LEA.HI.X.SX32 R212, R208, R84, 0x1, P5 ;  /* 0x00000054d0d47211 */ /* 0x000fc800028f0eff */
[----:B------:R0:W2:Y:S01]  /*71e0*/  @P1 LDG.E.U8 R31, desc[UR26][R90.64] ;  /* 0x0000001a5a1f1981 */ /* 0x0000a2000c1e1100 */
[----:B------:R-:W-:Y:S01]  /*71f0*/  IADD3 R213, P5, PT, R205, R85, RZ ;  /* 0x00000055cdd57210 */ /* 0x000fe20007fbe0ff */
[----:B------:R-:W-:Y:S01]  /*7200*/  IMAD R204, R204, UR8, RZ ;  /* 0x00000008cccc7c24 */ /* 0x000fe2000f8e02ff */
[----:B------:R-:W-:Y:S01]  /*7210*/  PRMT R29, RZ, 0x7610, R29 ;  /* 0x00007610ff1d7816 */ /* 0x000fe2000000001d */
[----:B------:R1:W-:Y:S01]  /*7220*/  STL [R1+0x18], R220 ;  /* 0x000018dc01007387 */ /* 0x0003e20000100800 */
[----:B------:R-:W-:Y:S01]  /*7230*/  SEL R168, R159, R168, !P2 ;  /* 0x000000a89fa87207 */ /* 0x000fe20005000000 */
[----:B0-----:R-:W-:Y:S02]  /*7240*/  @P1 IMAD.MOV.U32 R90, RZ, RZ, R220 ;  /* 0x000000ffff5a1224 */ /* 0x001fe400078e00dc */
[----:B------:R-:W-:Y:S01]  /*7250*/  @P1 IMAD.MOV.U32 R91, RZ, RZ, R228 ;  /* 0x000000ffff5b1224 */ /* 0x000fe200078e00e4 */
[----:B------:R-:W-:Y:S01]  /*7260*/  STL [R1+0x14], R228 ;  /* 0x000014e401007387 */ /* 0x000fe20000100800 */
[----:B-1----:R-:W-:-:S03]  /*7270*/  LEA.HI.X.SX32 R220, R205, R84, 0x1, P5 ;  /* 0x00000054cddc7211 */ /* 0x002fc600028f0eff */
[----:B------:R0:W2:Y:S01]  /*7280*/  @P1 LDG.E.U8 R32, desc[UR26][R90.64] ;  /* 0x0000001a5a201981 */ /* 0x0000a2000c1e1100 */
[----:B------:R-:W-:-:S03]  /*7290*/  IMAD R168, R168, UR8, RZ ;  /* 0x00000008a8a87c24 */ /* 0x000fc6000f8e02ff */
[----:B------:R-:W-:Y:S01]  /*72a0*/  STL [R1+0x38], R221 ;  /* 0x000038dd01007387 */ /* 0x000fe20000100800 */
[----:B------:R-:W-:-:S03]  /*72b0*/  PRMT R30, RZ, 0x7610, R30 ;  /* 0x00007610ff1e7816 */ /* 0x000fc6000000001e */
[----:B------:R1:W-:Y:S01]  /*72c0*/  STL [R1+0x34], R212 ;  /* 0x000034d401007387 */ /* 0x0003e20000100800 */
[----:B0-----:R-:W-:Y:S02]  /*72d0*/  @P1 IMAD.MOV.U32 R90, RZ, RZ, R221 ;  /* 0x000000ffff5a1224 */ /* 0x001fe400078e00dd */
[----:B------:R-:W-:Y:S01]  /*72e0*/  @P1 IMAD.MOV.U32 R91, RZ, RZ, R212 ;  /* 0x000000ffff5b1224 */ /* 0x000fe200078e00d4 */
[----:B------:R-:W-:-:S04]  /*72f0*/  SEL R166, R159, R166, !P2 ;  /* 0x000000a69fa67207 */ /* 0x000fc80005000000 */
[----:B------:R0:W2:Y:S01]  /*7300*/  @P1 LDG.E.U8 R29, desc[UR26][R90.64] ;  /* 0x0000001a5a1d1981 */ /* 0x0000a2000c1e1100 */
[----:B-1----:R-:W-:Y:S01]  /*7310*/  IADD3 R212, P5, PT, R204, R85, RZ ;  /* 0x00000055ccd47210 */ /* 0x002fe20007fbe0ff */
[----:B------:R-:W-:-:S03]  /*7320*/  IMAD R166, R166, UR8, RZ ;  /* 0x00000008a6a67c24 */ /* 0x000fc6000f8e02ff */
[----:B------:R-:W-:Y:S02]  /*7330*/  LEA.HI.X.SX32 R204, R204, R84, 0x1, P5 ;  /* 0x00000054cccc7211 */ /* 0x000fe400028f0eff */
[----:B------:R-:W-:Y:S01]  /*7340*/  IADD3 R205, P5, PT, R168, R85, RZ ;  /* 0x00000055a8cd7210 */ /* 0x000fe20007fbe0ff */
[----:B0-----:R-:W-:Y:S02]  /*7350*/  @P1 IMAD.MOV.U32 R90, RZ, RZ, R213 ;  /* 0x000000ffff5a1224 */ /* 0x001fe400078e00d5 */
[----:B------:R-:W-:Y:S01]  /*7360*/  @P1 IMAD.MOV.U32 R91, RZ, RZ, R220 ;  /* 0x000000ffff5b1224 */ /* 0x000fe200078e00dc */
[----:B------:R-:W-:Y:S01]  /*7370*/  PRMT R27, RZ, 0x7610, R27 ;  /* 0x00007610ff1b7816 */ /* 0x000fe2000000001b */
[----:B------:R0:W-:Y:S01]  /*7380*/  STL [R1+0x58], R213 ;  /* 0x000058d501007387 */ /* 0x0001e20000100800 */
[----:B------:R-:W-:-:S03]  /*7390*/  SEL R164, R159, R164, !P2 ;  /* 0x000000a49fa47207 */ /* 0x000fc60005000000 */
[----:B------:R1:W2:Y:S04]  /*73a0*/  @P1 LDG.E.U8 R30, desc[UR26][R90.64] ;  /* 0x0000001a5a1e1981 */ /* 0x0002a8000c1e1100 */
[----:B------:R-:W-:Y:S01]  /*73b0*/  STL [R1+0x54], R220 ;  /* 0x000054dc01007387 */ /* 0x000fe20000100800 */
[----:B0-----:R-:W-:-:S03]  /*73c0*/  LEA.HI.X.SX32 R213, R168, R84, 0x1, P5 ;  /* 0x00000054a8d57211 */ /* 0x001fc600028f0eff */
[----:B------:R0:W-:Y:S01]  /*73d0*/  STL [R1+0x78], R212 ;  /* 0x000078d401007387 */ /* 0x0001e20000100800 */
[----:B-1----:R-:W-:Y:S02]  /*73e0*/  @P1 IMAD.MOV.U32 R90, RZ, RZ, R212 ;  /* 0x000000ffff5a1224 */ /* 0x002fe400078e00d4 */
[----:B------:R-:W-:Y:S01]  /*73f0*/  @P1 IMAD.MOV.U32 R91, RZ, RZ, R204 ;  /* 0x000000ffff5b1224 */ /* 0x000fe200078e00cc */
[----:B------:R-:W-:Y:S01]  /*7400*/  STL [R1+0x74], R204 ;  /* 0x000074cc01007387 */ /* 0x000fe20000100800 */
[----:B------:R-:W-:Y:S01]  /*7410*/  IMAD R164, R164, UR8, RZ ;  /* 0x00000008a4a47c24 */ /* 0x000fe2000f8e02ff */
[----:B------:R-:W-:Y:S02]  /*7420*/  PRMT R28, RZ, 0x7610, R28 ;  /* 0x00007610ff1c7816 */ /* 0x000fe4000000001c */
[----:B0-----:R-:W-:Y:S01]  /*7430*/  IADD3 R212, P5, PT, R166, R85, RZ ;  /* 0x00000055a6d47210 */ /* 0x001fe20007fbe0ff */
[----:B------:R-:W-:Y:S01]  /*7440*/  STL [R1+0x98], R205 ;  /* 0x000098cd01007387 */ /* 0x000fe20000100800 */
[----:B------:R-:W-:-:S03]  /*7450*/  SEL R158, R159, R158, !P2 ;  /* 0x0000009e9f9e7207 */ /* 0x000fc60005000000 */
[----:B------:R0:W2:Y:S04]  /*7460*/  @P1 LDG.E.U8 R27, desc[UR26][R90.64] ;  /* 0x0000001a5a1b1981 */ /* 0x0000a8000c1e1100 */
[----:B------:R1:W-:Y:S01]  /*7470*/  STL [R1+0x94], R213 ;  /* 0x000094d501007387 */ /* 0x0003e20000100800 */
[----:B------:R-:W-:Y:S02]  /*7480*/  IMAD R158, R158, UR8, RZ ;  /* 0x000000089e9e7c24 */ /* 0x000fe4000f8e02ff */
[----:B0-----:R-:W-:Y:S02]  /*7490*/  @P1 IMAD.MOV.U32 R90, RZ, RZ, R205 ;  /* 0x000000ffff5a1224 */ /* 0x001fe400078e00cd */
[----:B------:R-:W-:Y:S01]  /*74a0*/  @P1 IMAD.MOV.U32 R91, RZ, RZ, R213 ;  /* 0x000000ffff5b1224 */ /* 0x000fe200078e00d5 */
[----:B-1----:R-:W-:-:S02]  /*74b0*/  LEA.HI.X.SX32 R213, R166, R84, 0x1, P5 ;  /* 0x00000054a6d57211 */ /* 0x002fc400028f0eff */
[CC--:B------:R-:W-:Y:S02]  /*74c0*/  IADD3 R204, P5, PT, R164.reuse, R85.reuse, RZ ;  /* 0x00000055a4cc7210 */ /* 0x0c0fe40007fbe0ff */
[----:B------:R0:W2:Y:S01]  /*74d0*/  @P1 LDG.E.U8 R28, desc[UR26][R90.64] ;  /* 0x0000001a5a1c1981 */ /* 0x0000a2000c1e1100 */
[----:B------:R-:W-:Y:S02]  /*74e0*/  PRMT R25, RZ, 0x7610, R25 ;  /* 0x00007610ff197816 */ /* 0x000fe40000000019 */
[----:B------:R-:W-:Y:S01]  /*74f0*/  SEL R156, R159, R156, !P2 ;  /* 0x0000009c9f9c7207 */ /* 0x000fe20005000000 */
[----:B------:R1:W-:Y:S01]  /*7500*/  STL [R1+0xb8], R212 ;  /* 0x0000b8d401007387 */ /* 0x0003e20000100800 */
[----:B------:R-:W-:Y:S01]  /*7510*/  LEA.HI.X.SX32 R205, R164, R84, 0x1, P5 ;  /* 0x00000054a4cd7211 */ /* 0x000fe200028f0eff */
[----:B0-----:R-:W-:Y:S02]  /*7520*/  @P1 IMAD.MOV.U32 R90, RZ, RZ, R212 ;  /* 0x000000ffff5a1224 */ /* 0x001fe400078e00d4 */
[----:B------:R-:W-:Y:S01]  /*7530*/  @P1 IMAD.MOV.U32 R91, RZ, RZ, R213 ;  /* 0x000000ffff5b1224 */ /* 0x000fe200078e00d5 */
[----:B-1----:R-:W-:Y:S01]  /*7540*/  IADD3 R212, P5, PT, R158, R85, RZ ;  /* 0x000000559ed47210 */ /* 0x002fe20007fbe0ff */
[----:B------:R-:W-:Y:S01]  /*7550*/  IMAD R156, R156, UR8, RZ ;  /* 0x000000089c9c7c24 */ /* 0x000fe2000f8e02ff */
[----:B------:R-:W-:-:S02]  /*7560*/  PRMT R26, RZ, 0x7610, R26 ;  /* 0x00007610ff1a7816 */ /* 0x000fc4000000001a */
[----:B------:R0:W2:Y:S01]  /*7570*/  @P1 LDG.E.U8 R25, desc[UR26][R90.64] ;  /* 0x0000001a5a191981 */ /* 0x0000a2000c1e1100 */
[----:B------:R-:W-:-:S03]  /*7580*/  SEL R150, R159, R150, !P2 ;  /* 0x000000969f967207 */ /* 0x000fc60005000000 */
[----:B------:R1:W-:Y:S01]  /*7590*/  STL [R1+0xb4], R213 ;  /* 0x0000b4d501007387 */ /* 0x0003e20000100800 */
[----:B------:R-:W-:Y:S01]  /*75a0*/  PRMT R23, RZ, 0x7610, R23 ;  /* 0x00007610ff177816 */ /* 0x000fe20000000017 */
[----:B------:R-:W-:Y:S02]  /*75b0*/  IMAD R150, R150, UR8, RZ ;  /* 0x0000000896967c24 */ /* 0x000fe4000f8e02ff */
[----:B------:R3:W-:Y:S01]  /*75c0*/  STL [R1+0xd8], R204 ;  /* 0x0000d8cc01007387 */ /* 0x0007e20000100800 */
[----:B0-----:R-:W-:Y:S02]  /*75d0*/  @P1 IMAD.MOV.U32 R90, RZ, RZ, R204 ;  /* 0x000000ffff5a1224 */ /* 0x001fe400078e00cc */
[----:B------:R-:W-:Y:S01]  /*75e0*/  @P1 IMAD.MOV.U32 R91, RZ, RZ, R205 ;  /* 0x000000ffff5b1224 */ /* 0x000fe200078e00cd */
[----:B-1----:R-:W-:Y:S01]  /*75f0*/  LEA.HI.X.SX32 R213, R158, R84, 0x1, P5 ;  /* 0x000000549ed57211 */ /* 0x002fe200028f0eff */
[----:B------:R0:W-:Y:S01]  /*7600*/  STL [R1+0xd4], R205 ;  /* 0x0000d4cd01007387 */ /* 0x0001e20000100800 */
[----:B------:R-:W-:-:S02]  /*7610*/  SEL R148, R159, R148, !P2 ;  /* 0x000000949f947207 */ /* 0x000fc40005000000 */
[-C--:B---3--:R-:W-:Y:S01]  /*7620*/  IADD3 R204, P5, PT, R156, R85.reuse, RZ ;  /* 0x000000559ccc7210 */ /* 0x088fe20007fbe0ff */
[----:B------:R1:W3:Y:S01]  /*7630*/  @P1 LDG.E.U8 R26, desc[UR26][R90.64] ;  /* 0x0000001a5a1a1981 */ /* 0x0002e2000c1e1100 */
[----:B------:R-:W-:Y:S01]  /*7640*/  PRMT R24, RZ, 0x7610, R24 ;  /* 0x00007610ff187816 */ /* 0x000fe20000000018 */
[----:B------:R-:W-:Y:S02]  /*7650*/  IMAD R148, R148, UR8, RZ ;  /* 0x0000000894947c24 */ /* 0x000fe4000f8e02ff */
[----:B------:R4:W-:Y:S01]  /*7660*/  STL [R1+0xf8], R212 ;  /* 0x0000f8d401007387 */ /* 0x0009e20000100800 */
[----:B0-----:R-:W-:Y:S01]  /*7670*/  LEA.HI.X.SX32 R205, R156, R84, 0x1, P5 ;  /* 0x000000549ccd7211 */ /* 0x001fe200028f0eff */
[----:B-1----:R-:W-:Y:S02]  /*7680*/  @P1 IMAD.MOV.U32 R90, RZ, RZ, R212 ;  /* 0x000000ffff5a1224 */ /* 0x002fe400078e00d4 */
[----:B------:R-:W-:Y:S01]  /*7690*/  @P1 IMAD.MOV.U32 R91, RZ, RZ, R213 ;  /* 0x000000ffff5b1224 */ /* 0x000fe200078e00d5 */
[----:B----4-:R-:W-:Y:S01]  /*76a0*/  IADD3 R212, P5, PT, R150, R85, RZ ;  /* 0x0000005596d47210 */ /* 0x010fe20007fbe0ff */
[----:B------:R0:W-:Y:S01]  /*76b0*/  STL [R1+0xf4], R213 ;  /* 0x0000f4d501007387 */ /* 0x0001e20000100800 */
[----:B------:R-:W-:-:S03]  /*76c0*/  SEL R142, R159, R142, !P2 ;  /* 0x0000008e9f8e7207 */ /* 0x000fc60005000000 */
[----:B------:R1:W4:Y:S01]  /*76d0*/  @P1 LDG.E.U8 R23, desc[UR26][R90.64] ;  /* 0x0000001a5a171981 */ /* 0x000322000c1e1100 */
[----:B------:R-:W-:Y:S01]  /*76e0*/  PRMT R21, RZ, 0x7610, R21 ;  /* 0x00007610ff157816 */ /* 0x000fe20000000015 */
[----:B------:R-:W-:Y:S02]  /*76f0*/  IMAD R142, R142, UR8, RZ ;  /* 0x000000088e8e7c24 */ /* 0x000fe4000f8e02ff */
[----:B------:R1:W-:Y:S01]  /*7700*/  STL [R1+0x118], R204 ;  /* 0x000118cc01007387 */ /* 0x0003e20000100800 */
[----:B0-----:R-:W-:Y:S01]  /*7710*/  LEA.HI.X.SX32 R213, R150, R84, 0x1, P5 ;  /* 0x0000005496d57211 */ /* 0x001fe200028f0eff */
[----:B-1----:R-:W-:Y:S02]  /*7720*/  @P1 IMAD.MOV.U32 R90, RZ, RZ, R204 ;  /* 0x000000ffff5a1224 */ /* 0x002fe400078e00cc */
[----:B------:R-:W-:Y:S01]  /*7730*/  @P1 IMAD.MOV.U32 R91, RZ, RZ, R205 ;  /* 0x000000ffff5b1224 */ /* 0x000fe200078e00cd */
[----:B------:R-:W-:Y:S01]  /*7740*/  IADD3 R204, P5, PT, R148, R85, RZ ;  /* 0x0000005594cc7210 */ /* 0x000fe20007fbe0ff */
[----:B------:R0:W-:Y:S01]  /*7750*/  STL [R1+0x114], R205 ;  /* 0x000114cd01007387 */ /* 0x0001e20000100800 */
[----:B------:R-:W-:-:S03]  /*7760*/  SEL R140, R159, R140, !P2 ;  /* 0x0000008c9f8c7207 */ /* 0x000fc60005000000 */
[----:B------:R1:W2:Y:S01]  /*7770*/  @P1 LDG.E.U8 R24, desc[UR26][R90.64] ;  /* 0x0000001a5a181981 */ /* 0x0002a2000c1e1100 */
        /* <DEDUP_REMOVED lines=46> */
[----:B------:R-:W-:Y:S02]  /*7a60*/  IADD3 R212, P5, PT, R127, R85, RZ ;  /* 0x000000557fd47210 */ /* 0x000fe40007fbe0ff */
[----:B------:R-:W-:-:S02]  /*7a70*/  SEL R125, R159, R125, !P2 ;  /* 0x0000007d9f7d7207 */ /* 0x000fc40005000000 */
[----:B------:R0:W2:Y:S01]  /*7a80*/  @P1 LDG.E.U8 R182, desc[UR26][R90.64] ;  /* 0x0000001a5ab61981 */ /* 0x0000a2000c1e1100 */
[----:B------:R-:W-:-:S03]  /*7a90*/  LEA.HI.X.SX32 R127, R127, R84, 0x1, P5 ;  /* 0x000000547f7f7211 */ /* 0x000fc600028f0eff */
[----:B------:R-:W-:Y:S01]  /*7aa0*/  STL [R1+0x1bc], R213 ;  /* 0x0001bcd501007387 */ /* 0x000fe20000100800 */
[----:B------:R-:W-:-:S03]  /*7ab0*/  IMAD R125, R125, UR8, RZ ;  /* 0x000000087d7d7c24 */ /* 0x000fc6000f8e02ff */
[----:B------:R1:W-:Y:S01]  /*7ac0*/  STL [R1+0x228], R204 ;  /* 0x000228cc01007387 */ /* 0x0003e20000100800 */
[----:B0-----:R-:W-:Y:S02]  /*7ad0*/  @P1 IMAD.MOV.U32 R90, RZ, RZ, R204 ;  /* 0x000000ffff5a1224 */ /* 0x001fe400078e00cc */
[----:B------:R-:W-:Y:S01]  /*7ae0*/  @P1 IMAD.MOV.U32 R91, RZ, RZ, R205 ;  /* 0x000000ffff5b1224 */ /* 0x000fe200078e00cd */
[----:B------:R-:W-:Y:S01]  /*7af0*/  PRMT R181, RZ, 0x7610, R181 ;  /* 0x00007610ffb57816 */ /* 0x000fe200000000b5 */
[----:B------:R0:W-:Y:S01]  /*7b00*/  STL [R1+0x224], R205 ;  /* 0x000224cd01007387 */ /* 0x0001e20000100800 */
[----:B------:R-:W-:Y:S02]  /*7b10*/  SEL R124, R159, R124, !P2 ;  /* 0x0000007c9f7c7207 */ /* 0x000fe40005000000 */
[----:B-1----:R-:W-:Y:S01]  /*7b20*/  IADD3 R204, P5, PT, R126, R85, RZ ;  /* 0x000000557ecc7210 */ /* 0x002fe20007fbe0ff */
[----:B------:R1:W2:Y:S02]  /*7b30*/  @P1 LDG.E.U8 R140, desc[UR26][R90.64] ;  /* 0x0000001a5a8c1981 */ /* 0x0002a4000c1e1100 */
[----:B------:R-:W-:Y:S01]  /*7b40*/  IMAD R124, R124, UR8, RZ ;  /* 0x000000087c7c7c24 */ /* 0x000fe2000f8e02ff */
[----:B0-----:R-:W-:-:S02]  /*7b50*/  LEA.HI.X.SX32 R205, R126, R84, 0x1, P5 ;  /* 0x000000547ecd7211 */ /* 0x001fc400028f0eff */
[----:B------:R-:W-:Y:S01]  /*7b60*/  IADD3 R126, P5, PT, R125, R85, RZ ;  /* 0x000000557d7e7210 */ /* 0x000fe20007fbe0ff */
[----:B-1----:R-:W-:Y:S02]  /*7b70*/  @P1 IMAD.MOV.U32 R90, RZ, RZ, R212 ;  /* 0x000000ffff5a1224 */ /* 0x002fe400078e00d4 */
[----:B------:R-:W-:Y:S01]  /*7b80*/  @P1 IMAD.MOV.U32 R91, RZ, RZ, R127 ;  /* 0x000000ffff5b1224 */ /* 0x000fe200078e007f */
[----:B------:R-:W-:Y:S02]  /*7b90*/  PRMT R11, RZ, 0x7610, R11 ;  /* 0x00007610ff0b7816 */ /* 0x000fe4000000000b */
        /* <DEDUP_REMOVED lines=13> */
[----:B------:R-:W-:-:S02]  /*7c70*/  IMAD R122, R122, UR8, RZ ;  /* 0x000000087a7a7c24 */ /* 0x000fc4000f8e02ff */
[----:B------:R-:W-:Y:S01]  /*7c80*/  STL [R1+0x254], R205 ;  /* 0x000254cd01007387 */ /* 0x000fe20000100800 */
[----:B0-----:R-:W-:-:S03]  /*7c90*/  LEA.HI.X.SX32 R204, R124, R84, 0x1, P5 ;  /* 0x000000547ccc7211 */ /* 0x001fc600028f0eff */
[----:B------:R0:W-:Y:S01]  /*7ca0*/  STL [R1+0x270], R126 ;  /* 0x0002707e01007387 */ /* 0x0001e20000100800 */
[----:B-1----:R-:W-:Y:S02]  /*7cb0*/  @P1 IMAD.MOV.U32 R90, RZ, RZ, R126 ;  /* 0x000000ffff5a1224 */ /* 0x002fe400078e007e */
[----:B------:R-:W-:Y:S01]  /*7cc0*/  @P1 IMAD.MOV.U32 R91, RZ, RZ, R125 ;  /* 0x000000ffff5b1224 */ /* 0x000fe200078e007d */
[----:B------:R-:W-:Y:S02]  /*7cd0*/  PRMT R18, RZ, 0x7610, R18 ;  /* 0x00007610ff127816 */ /* 0x000fe40000000012 */
[----:B------:R-:W-:Y:S02]  /*7ce0*/  SEL R121, R159, R121, !P2 ;  /* 0x000000799f797207 */ /* 0x000fe40005000000 */
[----:B------:R1:W2:Y:S01]  /*7cf0*/  @P1 LDG.E.U8 R81, desc[UR26][R90.64] ;  /* 0x0000001a5a511981 */ /* 0x0002a2000c1e1100 */
[----:B0-----:R-:W-:-:S04]  /*7d00*/  IADD3 R126, P5, PT, R123, R85, RZ ;  /* 0x000000557b7e7210 */ /* 0x001fc80007fbe0ff */
[----:B------:R-:W-:Y:S01]  /*7d10*/  LEA.HI.X.SX32 R123, R123, R84, 0x1, P5 ;  /* 0x000000547b7b7211 */ /* 0x000fe200028f0eff */
[----:B------:R-:W-:Y:S01]  /*7d20*/  IMAD R121, R121, UR8, RZ ;  /* 0x0000000879797c24 */ /* 0x000fe2000f8e02ff */
[----:B------:R-:W-:Y:S01]  /*7d30*/  IADD3 R124, P5, PT, R122, R85, RZ ;  /* 0x000000557a7c7210 */ /* 0x000fe20007fbe0ff */
[----:B-1----:R-:W-:Y:S02]  /*7d40*/  @P1 IMAD.MOV.U32 R90, RZ, RZ, R127 ;  /* 0x000000ffff5a1224 */ /* 0x002fe400078e007f */
[----:B------:R-:W-:Y:S01]  /*7d50*/  @P1 IMAD.MOV.U32 R91, RZ, RZ, R204 ;  /* 0x000000ffff5b1224 */ /* 0x000fe200078e00cc */
[----:B------:R-:W-:Y:S01]  /*7d60*/  PRMT R19, RZ, 0x7610, R19 ;  /* 0x00007610ff137816 */ /* 0x000fe20000000013 */
[----:B------:R0:W-:Y:S01]  /*7d70*/  STL [R1+0x26c], R125 ;  /* 0x00026c7d01007387 */ /* 0x0001e20000100800 */
[----:B------:R-:W-:-:S03]  /*7d80*/  SEL R120, R159, R120, !P2 ;  /* 0x000000789f787207 */ /* 0x000fc60005000000 */
[----:B------:R1:W2:Y:S01]  /*7d90*/  @P1 LDG.E.U8 R18, desc[UR26][R90.64] ;  /* 0x0000001a5a121981 */ /* 0x0002a2000c1e1100 */
[----:B------:R-:W-:Y:S01]  /*7da0*/  PRMT R16, RZ, 0x7610, R16 ;  /* 0x00007610ff107816 */ /* 0x000fe20000000010 */
[----:B------:R-:W-:Y:S01]  /*7db0*/  IMAD R120, R120, UR8, RZ ;  /* 0x0000000878787c24 */ /* 0x000fe2000f8e02ff */
[----:B0-----:R-:W-:Y:S01]  /*7dc0*/  LEA.HI.X.SX32 R125, R122, R84, 0x1, P5 ;  /* 0x000000547a7d7211 */ /* 0x001fe200028f0eff */
[----:B-1----:R-:W-:Y:S02]  /*7dd0*/  @P1 IMAD.MOV.U32 R90, RZ, RZ, R126 ;  /* 0x000000ffff5a1224 */ /* 0x002fe400078e007e */
[----:B------:R-:W-:Y:S01]  /*7de0*/  @P1 IMAD.MOV.U32 R91, RZ, RZ, R123 ;  /* 0x000000ffff5b1224 */ /* 0x000fe200078e007b */
[----:B------:R-:W-:Y:S01]  /*7df0*/  IADD3 R122, P5, PT, R121, R85, RZ ;  /* 0x00000055797a7210 */ /* 0x000fe20007fbe0ff */
[----:B------:R-:W-:Y:S01]  /*7e00*/  STL [R1+0x288], R127 ;  /* 0x0002887f01007387 */ /* 0x000fe20000100800 */
[----:B------:R-:W-:-:S03]  /*7e10*/  SEL R119, R159, R119, !P2 ;  /* 0x000000779f777207 */ /* 0x000fc60005000000 */
[----:B------:R0:W2:Y:S01]  /*7e20*/  @P1 LDG.E.U8 R19, desc[UR26][R90.64] ;  /* 0x0000001a5a131981 */ /* 0x0000a2000c1e1100 */
[----:B------:R-:W-:-:S03]  /*7e30*/  LEA.HI.X.SX32 R121, R121, R84, 0x1, P5 ;  /* 0x0000005479797211 */ /* 0x000fc600028f0eff */
[----:B------:R-:W-:Y:S01]  /*7e40*/  STL [R1+0x284], R204 ;  /* 0x000284cc01007387 */ /* 0x000fe20000100800 */
[----:B------:R-:W-:-:S03]  /*7e50*/  IMAD R119, R119, UR8, RZ ;  /* 0x0000000877777c24 */ /* 0x000fc6000f8e02ff */
[----:B------:R-:W-:Y:S01]  /*7e60*/  STL [R1+0x2a0], R126 ;  /* 0x0002a07e01007387 */ /* 0x000fe20000100800 */
[----:B0-----:R-:W-:Y:S02]  /*7e70*/  @P1 IMAD.MOV.U32 R90, RZ, RZ, R124 ;  /* 0x000000ffff5a1224 */ /* 0x001fe400078e007c */
[----:B------:R-:W-:Y:S01]  /*7e80*/  @P1 IMAD.MOV.U32 R91, RZ, RZ, R125 ;  /* 0x000000ffff5b1224 */ /* 0x000fe200078e007d */
[----:B------:R0:W-:Y:S01]  /*7e90*/  STL [R1+0x29c], R123 ;  /* 0x00029c7b01007387 */ /* 0x0001e20000100800 */
[----:B------:R-:W-:Y:S02]  /*7ea0*/  PRMT R17, RZ, 0x7610, R17 ;  /* 0x00007610ff117816 */ /* 0x000fe40000000011 */
[----:B------:R-:W-:Y:S01]  /*7eb0*/  SEL R118, R159, R118, !P2 ;  /* 0x000000769f767207 */ /* 0x000fe20005000000 */
[----:B------:R1:W2:Y:S01]  /*7ec0*/  @P1 LDG.E.U8 R16, desc[UR26][R90.64] ;  /* 0x0000001a5a101981 */ /* 0x0002a2000c1e1100 */
[----:B0-----:R-:W-:-:S03]  /*7ed0*/  IADD3 R123, P5, PT, R120, R85, RZ ;  /* 0x00000055787b7210 */ /* 0x001fc60007fbe0ff */
[----:B------:R0:W-:Y:S01]  /*7ee0*/  STL [R1+0x2b8], R124 ;  /* 0x0002b87c01007387 */ /* 0x0001e20000100800 */
[----:B-1----:R-:W-:-:S03]  /*7ef0*/  @P1 IMAD.MOV.U32 R90, RZ, RZ, R122 ;  /* 0x000000ffff5a1224 */ /* 0x002fc600078e007a */
[----:B------:R-:W-:Y:S01]  /*7f00*/  STL [R1+0x2b4], R125 ;  /* 0x0002b47d01007387 */ /* 0x000fe20000100800 */
[----:B------:R-:W-:-:S03]  /*7f10*/  @P1 IMAD.MOV.U32 R91, RZ, RZ, R121 ;  /* 0x000000ffff5b1224 */ /* 0x000fc600078e0079 */
[----:B------:R1:W-:Y:S01]  /*7f20*/  STL [R1+0x2d0], R122 ;  /* 0x0002d07a01007387 */ /* 0x0003e20000100800 */
[----:B0-----:R-:W-:Y:S01]  /*7f30*/  LEA.HI.X.SX32 R124, R120, R84, 0x1, P5 ;  /* 0x00000054787c7211 */ /* 0x001fe200028f0eff */
[----:B------:R-:W-:Y:S01]  /*7f40*/  IMAD R118, R118, UR8, RZ ;  /* 0x0000000876767c24 */ /* 0x000fe2000f8e02ff */
[----:B------:R-:W-:Y:S01]  /*7f50*/  PRMT R14, RZ, 0x7610, R14 ;  /* 0x00007610ff0e7816 */ /* 0x000fe2000000000e */
[----:B------:R0:W2:Y:S01]  /*7f60*/  @P1 LDG.E.U8 R17, desc[UR26][R90.64] ;  /* 0x0000001a5a111981 */ /* 0x0000a2000c1e1100 */
[----:B------:R-:W-:Y:S02]  /*7f70*/  SEL R204, R159, R117, !P2 ;  /* 0x000000759fcc7207 */ /* 0x000fe40005000000 */
[----:B-1----:R-:W-:-:S03]  /*7f80*/  IADD3 R122, P5, PT, R119, R85, RZ ;  /* 0x00000055777a7210 */ /* 0x002fc60007fbe0ff */
[----:B------:R-:W-:Y:S01]  /*7f90*/  IMAD R204, R204, UR8, RZ ;  /* 0x00000008cccc7c24 */ /* 0x000fe2000f8e02ff */
[----:B------:R-:W-:Y:S01]  /*7fa0*/  LEA.HI.X.SX32 R119, R119, R84, 0x1, P5 ;  /* 0x0000005477777211 */ /* 0x000fe200028f0eff */
[----:B0-----:R-:W-:Y:S02]  /*7fb0*/  @P1 IMAD.MOV.U32 R90, RZ, RZ, R123 ;  /* 0x000000ffff5a1224 */ /* 0x001fe400078e007b */
[----:B------:R-:W-:Y:S01]  /*7fc0*/  @P1 IMAD.MOV.U32 R91, RZ, RZ, R124 ;  /* 0x000000ffff5b1224 */ /* 0x000fe200078e007c */
[----:B------:R-:W-:Y:S01]  /*7fd0*/  IADD3 R120, P5, PT, R118, R85, RZ ;  /* 0x0000005576787210 */ /* 0x000fe20007fbe0ff */
[----:B------:R0:W-:Y:S01]  /*7fe0*/  STL [R1+0x2cc], R121 ;  /* 0x0002cc7901007387 */ /* 0x0001e20000100800 */
[----:B------:R-:W-:Y:S02]  /*7ff0*/  PRMT R15, RZ, 0x7610, R15 ;  /* 0x00007610ff0f7816 */ /* 0x000fe4000000000f */
[----:B------:R-:W-:Y:S01]  /*8000*/  SEL R212, R159, R116, !P2 ;  /* 0x000000749fd47207 */ /* 0x000fe20005000000 */
[----:B------:R1:W2:Y:S01]  /*8010*/  @P1 LDG.E.U8 R14, desc[UR26][R90.64] ;  /* 0x0000001a5a0e1981 */ /* 0x0002a2000c1e1100 */
[----:B------:R-:W-:-:S02]  /*8020*/  PRMT R12, RZ, 0x7610, R12 ;  /* 0x00007610ff0c7816 */ /* 0x000fc4000000000c */
[----:B0-----:R-:W-:Y:S01]  /*8030*/  LEA.HI.X.SX32 R121, R118, R84, 0x1, P5 ;  /* 0x0000005476797211 */ /* 0x001fe200028f0eff */
[----:B-1----:R-:W-:Y:S02]  /*8040*/  @P1 IMAD.MOV.U32 R90, RZ, RZ, R122 ;  /* 0x000000ffff5a1224 */ /* 0x002fe400078e007a */
[----:B------:R-:W-:Y:S01]  /*8050*/  @P1 IMAD.MOV.U32 R91, RZ, RZ, R119 ;  /* 0x000000ffff5b1224 */ /* 0x000fe200078e0077 */
[-C--:B------:R-:W-:Y:S01]  /*8060*/  IADD3 R205, P5, PT, R204, R85.reuse, RZ ;  /* 0x00000055cccd7210 */ /* 0x080fe20007fbe0ff */
[----:B------:R-:W-:Y:S01]  /*8070*/  IMAD R212, R212, UR8, RZ ;  /* 0x00000008d4d47c24 */ /* 0x000fe2000f8e02ff */
[----:B------:R-:W-:Y:S02]  /*8080*/  SEL R220, R159, R114, !P2 ;  /* 0x000000729fdc7207 */ /* 0x000fe40005000000 */
[----:B------:R0:W2:Y:S01]  /*8090*/  @P1 LDG.E.U8 R15, desc[UR26][R90.64] ;  /* 0x0000001a5a0f1981 */ /* 0x0000a2000c1e1100 */
[----:B------:R-:W-:Y:S02]  /*80a0*/  LEA.HI.X.SX32 R204, R204, R84, 0x1, P5 ;  /* 0x00000054cccc7211 */ /* 0x000fe400028f0eff */
[----:B------:R-:W-:Y:S01]  /*80b0*/  IADD3 R213, P5, PT, R212, R85, RZ ;  /* 0x00000055d4d57210 */ /* 0x000fe20007fbe0ff */
[----:B------:R-:W-:Y:S01]  /*80c0*/  IMAD R220, R220, UR8, RZ ;  /* 0x00000008dcdc7c24 */ /* 0x000fe2000f8e02ff */
[----:B------:R-:W-:Y:S01]  /*80d0*/  PRMT R13, RZ, 0x7610, R13 ;  /* 0x00007610ff0d7816 */ /* 0x000fe2000000000d */
[----:B0-----:R-:W-:-:S02]  /*80e0*/  @P1 IMAD.MOV.U32 R90, RZ, RZ, R120 ;  /* 0x000000ffff5a1224 */ /* 0x001fc400078e0078 */
[----:B------:R-:W-:Y:S01]  /*80f0*/  @P1 IMAD.MOV.U32 R91, RZ, RZ, R121 ;  /* 0x000000ffff5b1224 */ /* 0x000fe200078e0079 */
[C---:B------:R-:W-:Y:S02]  /*8100*/  SEL R228, R159.reuse, R110, !P2 ;  /* 0x0000006e9fe47207 */ /* 0x040fe40005000000 */
[----:B------:R-:W-:Y:S02]  /*8110*/  LEA.HI.X.SX32 R212, R212, R84, 0x1, P5 ;  /* 0x00000054d4d47211 */ /* 0x000fe400028f0eff */
[----:B------:R0:W2:Y:S01]  /*8120*/  @P1 LDG.E.U8 R12, desc[UR26][R90.64] ;  /* 0x0000001a5a0c1981 */ /* 0x0000a2000c1e1100 */
[----:B------:R-:W-:Y:S01]  /*8130*/  IADD3 R221, P5, PT, R220, R85, RZ ;  /* 0x00000055dcdd7210 */ /* 0x000fe20007fbe0ff */
[----:B------:R-:W-:Y:S01]  /*8140*/  IMAD R228, R228, UR8, RZ ;  /* 0x00000008e4e47c24 */ /* 0x000fe2000f8e02ff */
[----:B------:R-:W-:Y:S02]  /*8150*/  PRMT R195, RZ, 0x7610, R195 ;  /* 0x00007610ffc37816 */ /* 0x000fe400000000c3 */
[----:B------:R-:W-:Y:S01]  /*8160*/  SEL R236, R159, R109, !P2 ;  /* 0x0000006d9fec7207 */ /* 0x000fe20005000000 */
[----:B0-----:R-:W-:-:S02]  /*8170*/  @P1 IMAD.MOV.U32 R90, RZ, RZ, R205 ;  /* 0x000000ffff5a1224 */ /* 0x001fc400078e00cd */
        /* <DEDUP_REMOVED lines=45> */
[----:B------:R-:W-:Y:S01]  /*8450*/  PRMT R111, RZ, 0x7610, R111 ;  /* 0x00007610ff6f7816 */ /* 0x000fe2000000006f */
[----:B------:R-:W-:Y:S01]  /*8460*/  STL [R1+0x2e8], R123 ;  /* 0x0002e87b01007387 */ /* 0x000fe20000100800 */
[----:B------:R-:W-:Y:S01]  /*8470*/  SEL R102, R159, R102, !P2 ;  /* 0x000000669f667207 */ /* 0x000fe20005000000 */
[----:B0-----:R-:W-:Y:S02]  /*8480*/  @P1 IMAD.MOV.U32 R90, RZ, RZ, R118 ;  /* 0x000000ffff5a1224 */ /* 0x001fe400078e0076 */
[----:B------:R-:W-:Y:S01]  /*8490*/  @P1 IMAD.MOV.U32 R91, RZ, RZ, R252 ;  /* 0x000000ffff5b1224 */ /* 0x000fe200078e00fc */
[----:B------:R-:W-:Y:S01]  /*84a0*/  STL [R1+0x2e4], R124 ;  /* 0x0002e47c01007387 */ /* 0x000fe20000100800 */
[----:B------:R-:W-:-:S03]  /*84b0*/  LEA.HI.X.SX32 R104, R104, R84, 0x1, P5 ;  /* 0x0000005468687211 */ /* 0x000fc600028f0eff */
[----:B------:R0:W2:Y:S01]  /*84c0*/  @P1 LDG.E.U8 R132, desc[UR26][R90.64] ;  /* 0x0000001a5a841981 */ /* 0x0000a2000c1e1100 */
[----:B------:R-:W-:-:S03]  /*84d0*/  IADD3 R105, P5, PT, R103, R85, RZ ;  /* 0x0000005567697210 */ /* 0x000fc60007fbe0ff */
[----:B------:R-:W-:Y:S01]  /*84e0*/  STL [R1+0x300], R122 ;  /* 0x0003007a01007387 */ /* 0x000fe20000100800 */
[----:B------:R-:W-:-:S03]  /*84f0*/  IMAD R102, R102, UR8, RZ ;  /* 0x0000000866667c24 */ /* 0x000fc6000f8e02ff */
[----:B------:R-:W-:Y:S01]  /*8500*/  STL [R1+0x2fc], R119 ;  /* 0x0002fc7701007387 */ /* 0x000fe20000100800 */
[----:B0-----:R-:W-:Y:S02]  /*8510*/  @P1 IMAD.MOV.U32 R90, RZ, RZ, R116 ;  /* 0x000000ffff5a1224 */ /* 0x001fe400078e0074 */
[----:B------:R-:W-:Y:S01]  /*8520*/  @P1 IMAD.MOV.U32 R91, RZ, RZ, R117 ;  /* 0x000000ffff5b1224 */ /* 0x000fe200078e0075 */
[----:B------:R-:W-:Y:S01]  /*8530*/  STL [R1+0x318], R120 ;  /* 0x0003187801007387 */ /* 0x000fe20000100800 */
[----:B------:R-:W-:-:S03]  /*8540*/  PRMT R20, RZ, 0x7610, R20 ;  /* 0x00007610ff147816 */ /* 0x000fc60000000014 */
[----:B------:R-:W-:Y:S01]  /*8550*/  STL [R1+0x314], R121 ;  /* 0x0003147901007387 */ /* 0x000fe20000100800 */
[----:B------:R-:W-:-:S03]  /*8560*/  SEL R101, R159, R101, !P2 ;  /* 0x000000659f657207 */ /* 0x000fc60005000000 */
[----:B------:R-:W-:Y:S01]  /*8570*/  STL [R1], R118 ;  /* 0x0000007601007387 */ /* 0x000fe20000100800 */
[----:B------:R-:W-:-:S03]  /*8580*/  LEA.HI.X.SX32 R107, R103, R84, 0x1, P5 ;  /* 0x00000054676b7211 */ /* 0x000fc600028f0eff */
[----:B------:R-:W-:Y:S04]  /*8590*/  STL [R1+0x20], R116 ;  /* 0x0000207401007387 */ /* 0x000fe80000100800 */
[----:B------:R0:W2:Y:S04]  /*85a0*/  @P1 LDG.E.U8 R111, desc[UR26][R90.64] ;  /* 0x0000001a5a6f1981 */ /* 0x0000a8000c1e1100 */
        /* <DEDUP_REMOVED lines=9> */
[----:B0-----:R-:W-:Y:S01]  /*8640*/  IADD3 R104, P5, PT, R102, R85, RZ ;  /* 0x0000005566687210 */ /* 0x001fe20007fbe0ff */
[----:B-1----:R-:W-:-:S03]  /*8650*/  @P1 IMAD.MOV.U32 R90, RZ, RZ, R105 ;  /* 0x000000ffff5a1224 */ /* 0x002fc600078e0069 */
[-C--:B------:R-:W-:Y:S01]  /*8660*/  LEA.HI.X.SX32 R102, R102, R84.reuse, 0x1, P5 ;  /* 0x0000005466667211 */ /* 0x080fe200028f0eff */
[----:B------:R-:W-:Y:S01]  /*8670*/  @P1 IMAD.MOV.U32 R91, RZ, RZ, R107 ;  /* 0x000000ffff5b1224 */ /* 0x000fe200078e006b */
[----:B------:R-:W-:Y:S01]  /*8680*/  IADD3 R103, P5, PT, R101, R85, RZ ;  /* 0x0000005565677210 */ /* 0x000fe20007fbe0ff */
[----:B------:R-:W-:Y:S01]  /*8690*/  IMAD R100, R100, UR8, RZ ;  /* 0x0000000864647c24 */ /* 0x000fe2000f8e02ff */
[----:B------:R-:W-:Y:S02]  /*86a0*/  PRMT R10, RZ, 0x7610, R10 ;  /* 0x00007610ff0a7816 */ /* 0x000fe4000000000a */
[----:B------:R0:W2:Y:S01]  /*86b0*/  @P1 LDG.E.U8 R9, desc[UR26][R90.64] ;  /* 0x0000001a5a091981 */ /* 0x0000a2000c1e1100 */
[----:B------:R-:W-:Y:S02]  /*86c0*/  SEL R99, R159, R99, !P2 ;  /* 0x000000639f637207 */ /* 0x000fe40005000000 */
[----:B------:R-:W-:Y:S01]  /*86d0*/  LEA.HI.X.SX32 R101, R101, R84, 0x1, P5 ;  /* 0x0000005465657211 */ /* 0x000fe200028f0eff */
[----:B------:R1:W-:Y:S01]  /*86e0*/  STL [R1+0x60], R105 ;  /* 0x0000606901007387 */ /* 0x0003e20000100800 */
[----:B------:R-:W-:Y:S01]  /*86f0*/  SEL R97, R159, R97, !P2 ;  /* 0x000000619f617207 */ /* 0x000fe20005000000 */
[----:B------:R-:W-:-:S02]  /*8700*/  IMAD R99, R99, UR8, RZ ;  /* 0x0000000863637c24 */ /* 0x000fc4000f8e02ff */
[----:B0-----:R-:W-:Y:S02]  /*8710*/  @P1 IMAD.MOV.U32 R90, RZ, RZ, R104 ;  /* 0x000000ffff5a1224 */ /* 0x001fe400078e0068 */
[----:B------:R-:W-:Y:S01]  /*8720*/  @P1 IMAD.MOV.U32 R91, RZ, RZ, R102 ;  /* 0x000000ffff5b1224 */ /* 0x000fe200078e0066 */
[----:B------:R-:W-:Y:S02]  /*8730*/  PRMT R7, RZ, 0x7610, R7 ;  /* 0x00007610ff077816 */ /* 0x000fe40000000007 */
[----:B-1----:R-:W-:Y:S02]  /*8740*/  IADD3 R105, P5, PT, R100, R85, RZ ;  /* 0x0000005564697210 */ /* 0x002fe40007fbe0ff */
[----:B------:R0:W2:Y:S01]  /*8750*/  @P1 LDG.E.U8 R10, desc[UR26][R90.64] ;  /* 0x0000001a5a0a1981 */ /* 0x0000a2000c1e1100 */
[----:B------:R-:W-:Y:S01]  /*8760*/  SEL R96, R159, R96, !P2 ;  /* 0x000000609f607207 */ /* 0x000fe20005000000 */
[----:B------:R-:W-:Y:S02]  /*8770*/  IMAD R97, R97, UR8, RZ ;  /* 0x0000000861617c24 */ /* 0x000fe4000f8e02ff */
[----:B------:R1:W-:Y:S04]  /*8780*/  STL [R1+0x5c], R107 ;  /* 0x00005c6b01007387 */ /* 0x0003e80000100800 */
[----:B------:R3:W-:Y:S01]  /*8790*/  STL [R1+0x80], R104 ;  /* 0x0000806801007387 */ /* 0x0007e20000100800 */
[----:B0-----:R-:W-:-:S02]  /*87a0*/  @P1 IMAD.MOV.U32 R90, RZ, RZ, R103 ;  /* 0x000000ffff5a1224 */ /* 0x001fc400078e0067 */
[----:B------:R-:W-:Y:S01]  /*87b0*/  @P1 IMAD.MOV.U32 R91, RZ, RZ, R101 ;  /* 0x000000ffff5b1224 */ /* 0x000fe200078e0065 */
[----:B-1----:R-:W-:Y:S01]  /*87c0*/  LEA.HI.X.SX32 R107, R100, R84, 0x1, P5 ;  /* 0x00000054646b7211 */ /* 0x002fe200028f0eff */
[----:B------:R0:W-:Y:S01]  /*87d0*/  STL [R1+0x7c], R102 ;  /* 0x00007c6601007387 */ /* 0x0001e20000100800 */
[----:B---3--:R-:W-:-:S03]  /*87e0*/  IADD3 R104, P5, PT, R99, R85, RZ ;  /* 0x0000005563687210 */ /* 0x008fc60007fbe0ff */
[----:B------:R1:W3:Y:S01]  /*87f0*/  @P1 LDG.E.U8 R7, desc[UR26][R90.64] ;  /* 0x0000001a5a071981 */ /* 0x0002e2000c1e1100 */
[----:B------:R-:W-:Y:S02]  /*8800*/  LEA.HI.X.SX32 R99, R99, R84, 0x1, P5 ;  /* 0x0000005463637211 */ /* 0x000fe400028f0eff */
[----:B0-----:R-:W-:Y:S02]  /*8810*/  IADD3 R102, P5, PT, R97, R85, RZ ;  /* 0x0000005561667210 */ /* 0x001fe40007fbe0ff */
[----:B-1----:R-:W-:Y:S01]  /*8820*/  SEL R90, R159, R95, !P2 ;  /* 0x0000005f9f5a7207 */ /* 0x002fe20005000000 */
[----:B------:R-:W-:Y:S01]  /*8830*/  IMAD R95, R96, UR8, RZ ;  /* 0x00000008605f7c24 */ /* 0x000fe2000f8e02ff */
[----:B------:R0:W-:Y:S01]  /*8840*/  STL [R1+0xa0], R103 ;  /* 0x0000a06701007387 */ /* 0x0001e20000100800 */
[----:B------:R-:W-:Y:S01]  /*8850*/  PRMT R249, RZ, 0x7610, R249 ;  /* 0x00007610fff97816 */ /* 0x000fe200000000f9 */
[----:B------:R-:W-:Y:S02]  /*8860*/  @P1 IMAD.MOV.U32 R91, RZ, RZ, R107 ;  /* 0x000000ffff5b1224 */ /* 0x000fe400078e006b */
[----:B------:R-:W-:-:S02]  /*8870*/  IMAD R96, R90, UR8, RZ ;  /* 0x000000085a607c24 */ /* 0x000fc4000f8e02ff */
[----:B------:R-:W-:Y:S01]  /*8880*/  @P1 IMAD.MOV.U32 R90, RZ, RZ, R105 ;  /* 0x000000ffff5a1224 */ /* 0x000fe200078e0069 */
[-C--:B0-----:R-:W-:Y:S01]  /*8890*/  LEA.HI.X.SX32 R103, R97, R84.reuse, 0x1, P5 ;  /* 0x0000005461677211 */ /* 0x081fe200028f0eff */
[----:B------:R0:W-:Y:S01]  /*88a0*/  STL [R1+0x9c], R101 ;  /* 0x00009c6501007387 */ /* 0x0001e20000100800 */
[C---:B------:R-:W-:Y:S02]  /*88b0*/  IADD3 R100, P5, PT, R95.reuse, R85, RZ ;  /* 0x000000555f647210 */ /* 0x040fe40007fbe0ff */
[----:B------:R-:W-:Y:S01]  /*88c0*/  PRMT R8, RZ, 0x7610, R8 ;  /* 0x00007610ff087816 */ /* 0x000fe20000000008 */
[----:B------:R1:W2:Y:S04]  /*88d0*/  @P1 LDG.E.U8 R249, desc[UR26][R90.64] ;  /* 0x0000001a5af91981 */ /* 0x0002a8000c1e1100 */
[----:B------:R-:W-:Y:S01]  /*88e0*/  STL [R1+0xc0], R105 ;  /* 0x0000c06901007387 */ /* 0x000fe20000100800 */
[----:B0-----:R-:W-:-:S02]  /*88f0*/  LEA.HI.X.SX32 R101, R95, R84, 0x1, P5 ;  /* 0x000000545f657211 */ /* 0x001fc400028f0eff */
[----:B------:R-:W-:Y:S01]  /*8900*/  IADD3 R97, P5, PT, R96, R85, RZ ;  /* 0x0000005560617210 */ /* 0x000fe20007fbe0ff */
[----:B------:R-:W-:Y:S01]  /*8910*/  STL [R1+0xbc], R107 ;  /* 0x0000bc6b01007387 */ /* 0x000fe20000100800 */
[----:B-1----:R-:W-:Y:S02]  /*8920*/  @P1 IMAD.MOV.U32 R90, RZ, RZ, R104 ;  /* 0x000000ffff5a1224 */ /* 0x002fe400078e0068 */
[----:B------:R-:W-:Y:S01]  /*8930*/  @P1 IMAD.MOV.U32 R91, RZ, RZ, R99 ;  /* 0x000000ffff5b1224 */ /* 0x000fe200078e0063 */
[----:B------:R-:W-:Y:S01]  /*8940*/  STL [R1+0xe0], R104 ;  /* 0x0000e06801007387 */ /* 0x000fe20000100800 */
[----:B------:R-:W-:-:S03]  /*8950*/  PRMT R5, RZ, 0x7610, R5 ;  /* 0x00007610ff057816 */ /* 0x000fc60000000005 */
[----:B------:R0:W-:Y:S04]  /*8960*/  STL [R1+0xdc], R99 ;  /* 0x0000dc6301007387 */ /* 0x0001e80000100800 */
[----:B------:R1:W2:Y:S01]  /*8970*/  @P1 LDG.E.U8 R8, desc[UR26][R90.64] ;  /* 0x0000001a5a081981 */ /* 0x0002a2000c1e1100 */
[----:B0-----:R-:W-:Y:S02]  /*8980*/  LEA.HI.X.SX32 R99, R96, R84, 0x1, P5 ;  /* 0x0000005460637211 */ /* 0x001fe400028f0eff */
[----:B------:R-:W-:Y:S01]  /*8990*/  ISETP.GT.U32.AND P5, PT, R88, R94, PT ;  /* 0x0000005e5800720c */ /* 0x000fe20003fa4070 */
[----:B-1----:R-:W-:Y:S02]  /*89a0*/  @P1 IMAD.MOV.U32 R90, RZ, RZ, R102 ;  /* 0x000000ffff5a1224 */ /* 0x002fe400078e0066 */
[----:B------:R-:W-:Y:S01]  /*89b0*/  @P1 IMAD.MOV.U32 R91, RZ, RZ, R103 ;  /* 0x000000ffff5b1224 */ /* 0x000fe200078e0067 */
[----:B------:R-:W-:-:S04]  /*89c0*/  PRMT R6, RZ, 0x7610, R6 ;  /* 0x00007610ff067816 */ /* 0x000fc80000000006 */
[----:B------:R0:W2:Y:S01]  /*89d0*/  @P1 LDG.E.U8 R5, desc[UR26][R90.64] ;  /* 0x0000001a5a051981 */ /* 0x0000a2000c1e1100 */
[----:B------:R-:W-:Y:S01]  /*89e0*/  LOP3.LUT R95, R87, 0x7c, RZ, 0xfc, !PT ;  /* 0x0000007c575f7812 */ /* 0x000fe200078efcff */
[----:B------:R-:W-:Y:S01]  /*89f0*/  IMAD.MOV.U32 R109, RZ, RZ, R92 ;  /* 0x000000ffff6d7224 */ /* 0x000fe200078e005c */
[----:B------:R-:W-:Y:S02]  /*8a00*/  PRMT R3, RZ, 0x7610, R3 ;  /* 0x00007610ff037816 */ /* 0x000fe40000000003 */
[----:B------:R-:W-:Y:S02]  /*8a10*/  @!P5 IMAD.IADD R94, R94, 0x1, -R88 ;  /* 0x000000015e5ed824 */ /* 0x000fe400078e0a58 */
[----:B0-----:R-:W-:Y:S02]  /*8a20*/  @P1 IMAD.MOV.U32 R90, RZ, RZ, R100 ;  /* 0x000000ffff5a1224 */ /* 0x001fe400078e0064 */
[----:B------:R-:W-:Y:S01]  /*8a30*/  @P1 IMAD.MOV.U32 R91, RZ, RZ, R101 ;  /* 0x000000ffff5b1224 */ /* 0x000fe200078e0065 */
[----:B------:R-:W-:-:S04]  /*8a40*/  IABS R116, R95 ;  /* 0x0000005f00747213 */ /* 0x000fc80000000000 */
[----:B------:R0:W2:Y:S01]  /*8a50*/  @P1 LDG.E.U8 R6, desc[UR26][R90.64] ;  /* 0x0000001a5a061981 */ /* 0x0000a2000c1e1100 */
[----:B------:R-:W-:Y:S01]  /*8a60*/  @!P4 IMAD.MOV R109, RZ, RZ, -R109 ;  /* 0x000000ffff6dc224 */ /* 0x000fe200078e0a6d */
[----:B------:R-:W-:Y:S01]  /*8a70*/  ISETP.GT.U32.AND P4, PT, R88, R94, PT ;  /* 0x0000005e5800720c */ /* 0x000fe20003f84070 */
[----:B0-----:R-:W-:Y:S02]  /*8a80*/  @P1 IMAD.MOV.U32 R90, RZ, RZ, R97 ;  /* 0x000000ffff5a1224 */ /* 0x001fe400078e0061 */
[----:B------:R-:W-:-:S05]  /*8a90*/  @P1 IMAD.MOV.U32 R91, RZ, RZ, R99 ;  /* 0x000000ffff5b1224 */ /* 0x000fca00078e0063 */
[----:B------:R0:W2:Y:S01]  /*8aa0*/  @P1 LDG.E.U8 R3, desc[UR26][R90.64] ;  /* 0x0000001a5a031981 */ /* 0x0000a2000c1e1100 */
[----:B------:R-:W-:Y:S01]  /*8ab0*/  IMAD.MOV.U32 R110, RZ, RZ, R89 ;  /* 0x000000ffff6e7224 */ /* 0x000fe200078e0059 */
[----:B0-----:R-:W-:Y:S01]  /*8ac0*/  LOP3.LUT R90, R87, 0x84, RZ, 0xfc, !PT ;  /* 0x00000084575a7812 */ /* 0x001fe200078efcff */
[----:B------:R-:W-:-:S03]  /*8ad0*/  IMAD.HI.U32 R91, R86, R116, RZ ;  /* 0x00000074565b7227 */ /* 0x000fc600078e00ff */
[----:B------:R-:W-:Y:S01]  /*8ae0*/  IABS R117, R90 ;  /* 0x0000005a00757213 */ /* 0x000fe20000000000 */
[----:B------:R-:W-:-:S04]  /*8af0*/  IMAD.MOV R91, RZ, RZ, -R91 ;  /* 0x000000ffff5b7224 */ /* 0x000fc800078e0a5b */
[----:B------:R-:W-:Y:S02]  /*8b00*/  IMAD R116, R88, R91, R116 ;  /* 0x0000005b58747224 */ /* 0x000fe400078e0274 */
[----:B------:R-:W-:-:S04]  /*8b10*/  IMAD.HI.U32 R89, R86, R117, RZ ;  /* 0x0000007556597227 */ /* 0x000fc800078e00ff */
[----:B------:R-:W-:Y:S01]  /*8b20*/  @!P4 IMAD.IADD R94, R94, 0x1, -R88 ;  /* 0x000000015e5ec824 */ /* 0x000fe200078e0a58 */
[C---:B------:R-:W-:Y:S01]  /*8b30*/  ISETP.GT.U32.AND P4, PT, R88.reuse, R116, PT ;  /* 0x000000745800720c */ /* 0x040fe20003f84070 */
[----:B------:R-:W-:Y:S02]  /*8b40*/  IMAD.MOV R89, RZ, RZ, -R89 ;  /* 0x000000ffff597224 */ /* 0x000fe400078e0a59 */
[----:B------:R-:W-:Y:S02]  /*8b50*/  IMAD.MOV.U32 R114, RZ, RZ, R94 ;  /* 0x000000ffff727224 */ /* 0x000fe400078e005e */
[----:B------:R-:W-:Y:S01]  /*8b60*/  IMAD R117, R88, R89, R117 ;  /* 0x0000005958757224 */ /* 0x000fe200078e0275 */
[----:B------:R-:W-:Y:S01]  /*8b70*/  LOP3.LUT R91, R87, 0x8a, RZ, 0xfc, !PT ;  /* 0x0000008a575b7812 */ /* 0x000fe200078efcff */
[----:B------:R-:W-:-:S03]  /*8b80*/  @!P3 IMAD.MOV R114, RZ, RZ, -R114 ;  /* 0x000000ffff72b224 */ /* 0x000fc600078e0a72 */
[----:B------:R-:W-:Y:S01]  /*8b90*/  ISETP.GT.U32.AND P3, PT, R88, R117, PT ;  /* 0x000000755800720c */ /* 0x000fe20003f64070 */
[----:B------:R-:W-:Y:S01]  /*8ba0*/  @!P6 IMAD.MOV R110, RZ, RZ, -R110 ;  /* 0x000000ffff6ee224 */ /* 0x000fe200078e0a6e */
[----:B------:R-:W-:Y:S01]  /*8bb0*/  ISETP.GE.AND P6, PT, R90, RZ, PT ;  /* 0x000000ff5a00720c */ /* 0x000fe20003fc6270 */
[----:B------:R-:W-:Y:S01]  /*8bc0*/  @!P4 IMAD.IADD R116, R116, 0x1, -R88 ;  /* 0x000000017474c824 */ /* 0x000fe200078e0a58 */
[----:B------:R-:W-:-:S04]  /*8bd0*/  IABS R90, R91 ;  /* 0x0000005b005a7213 */ /* 0x000fc80000000000 */
[----:B------:R-:W-:Y:S01]  /*8be0*/  ISETP.GT.U32.AND P4, PT, R88, R116, PT ;  /* 0x000000745800720c */ /* 0x000fe20003f84070 */
[----:B------:R-:W-:-:S04]  /*8bf0*/  IMAD.HI.U32 R89, R86, R90, RZ ;  /* 0x0000005a56597227 */ /* 0x000fc800078e00ff */
[----:B------:R-:W-:Y:S02]  /*8c00*/  IMAD.MOV R89, RZ, RZ, -R89 ;  /* 0x000000ffff597224 */ /* 0x000fe400078e0a59 */
[----:B------:R-:W-:Y:S02]  /*8c10*/  @!P3 IMAD.IADD R117, R117, 0x1, -R88 ;  /* 0x000000017575b824 */ /* 0x000fe400078e0a58 */
[C---:B------:R-:W-:Y:S01]  /*8c20*/  IMAD R90, R88.reuse, R89, R90 ;  /* 0x00000059585a7224 */ /* 0x040fe200078e025a */
[----:B------:R-:W-:Y:S02]  /*8c30*/  LOP3.LUT R89, R87, 0x8c, RZ, 0xfc, !PT ;  /* 0x0000008c57597812 */ /* 0x000fe400078efcff */
[----:B------:R-:W-:Y:S01]  /*8c40*/  ISETP.GT.U32.AND P3, PT, R88, R117, PT ;  /* 0x000000755800720c */ /* 0x000fe20003f64070 */
[----:B------:R-:W-:Y:S01]  /*8c50*/  @!P4 IMAD.IADD R116, R116, 0x1, -R88 ;  /* 0x000000017474c824 */ /* 0x000fe200078e0a58 */
[----:B------:R-:W-:Y:S02]  /*8c60*/  IABS R119, R89 ;  /* 0x0000005900777213 */ /* 0x000fe40000000000 */
[----:B------:R-:W-:-:S02]  /*8c70*/  ISETP.GT.U32.AND P4, PT, R88, R90, PT ;  /* 0x0000005a5800720c */ /* 0x000fc40003f84070 */
[----:B------:R-:W-:Y:S01]  /*8c80*/  ISETP.GE.AND P5, PT, R95, RZ, PT ;  /* 0x000000ff5f00720c */ /* 0x000fe20003fa6270 */
[----:B------:R-:W-:-:S04]  /*8c90*/  IMAD.HI.U32 R92, R86, R119, RZ ;  /* 0x00000077565c7227 */ /* 0x000fc800078e00ff */
[----:B------:R-:W-:Y:S02]  /*8ca0*/  IMAD.MOV R92, RZ, RZ, -R92 ;  /* 0x000000ffff5c7224 */ /* 0x000fe400078e0a5c */
[--C-:B------:R-:W-:Y:S02]  /*8cb0*/  @!P3 IMAD.IADD R117, R117, 0x1, -R88.reuse ;  /* 0x000000017575b824 */ /* 0x100fe400078e0a58 */
[----:B------:R-:W-:Y:S02]  /*8cc0*/  IMAD R119, R88, R92, R119 ;  /* 0x0000005c58777224 */ /* 0x000fe400078e0277 */
[----:B------:R-:W-:Y:S01]  /*8cd0*/  @!P6 IMAD.MOV R117, RZ, RZ, -R117 ;  /* 0x000000ffff75e224 */ /* 0x000fe200078e0a75 */
[----:B------:R-:W-:Y:S01]  /*8ce0*/  ISETP.GE.AND P6, PT, R89, RZ, PT ;  /* 0x000000ff5900720c */ /* 0x000fe20003fc6270 */
[----:B------:R-:W-:Y:S01]  /*8cf0*/  @!P4 IMAD.IADD R90, R90, 0x1, -R88 ;  /* 0x000000015a5ac824 */ /* 0x000fe200078e0a58 */
[----:B------:R-:W-:Y:S01]  /*8d00*/  LOP3.LUT R89, R87, 0x92, RZ, 0xfc, !PT ;  /* 0x0000009257597812 */ /* 0x000fe200078efcff */
[----:B------:R-:W-:Y:S01]  /*8d10*/  STL [R1+0x100], R102 ;  /* 0x0001006601007387 */ /* 0x000fe20000100800 */
[----:B------:R-:W-:Y:S01]  /*8d20*/  @!P5 IMAD.MOV R116, RZ, RZ, -R116 ;  /* 0x000000ffff74d224 */ /* 0x000fe200078e0a74 */
[----:B------:R-:W-:-:S02]  /*8d30*/  ISETP.GT.U32.AND P5, PT, R88, R119, PT ;  /* 0x000000775800720c */ /* 0x000fc40003fa4070 */
[----:B------:R0:W-:Y:S01]  /*8d40*/  STL [R1+0xfc], R103 ;  /* 0x0000fc6701007387 */ /* 0x0001e20000100800 */
[----:B------:R-:W-:Y:S02]  /*8d50*/  ISETP.GT.U32.AND P4, PT, R88, R90, PT ;  /* 0x0000005a5800720c */ /* 0x000fe40003f84070 */
[----:B------:R-:W-:Y:S02]  /*8d60*/  ISETP.GE.AND P3, PT, R91, RZ, PT ;  /* 0x000000ff5b00720c */ /* 0x000fe40003f66270 */
[----:B0-----:R-:W-:-:S05]  /*8d70*/  IABS R103, R89 ;  /* 0x0000005900677213 */ /* 0x001fca0000000000 */
[----:B------:R-:W-:-:S04]  /*8d80*/  IMAD.HI.U32 R91, R86, R103, RZ ;  /* 0x00000067565b7227 */ /* 0x000fc800078e00ff */
[----:B------:R-:W-:Y:S02]  /*8d90*/  IMAD.MOV R91, RZ, RZ, -R91 ;  /* 0x000000ffff5b7224 */ /* 0x000fe400078e0a5b */
[--C-:B------:R-:W-:Y:S02]  /*8da0*/  @!P5 IMAD.IADD R119, R119, 0x1, -R88.reuse ;  /* 0x000000017777d824 */ /* 0x100fe400078e0a58 */
[----:B------:R-:W-:Y:S02]  /*8db0*/  @!P4 IMAD.IADD R90, R90, 0x1, -R88 ;  /* 0x000000015a5ac824 */ /* 0x000fe400078e0a58 */
[C---:B------:R-:W-:Y:S01]  /*8dc0*/  IMAD R103, R88.reuse, R91, R103 ;  /* 0x0000005b58677224 */ /* 0x040fe200078e0267 */
[----:B------:R-:W-:Y:S01]  /*8dd0*/  ISETP.GT.U32.AND P5, PT, R88, R119, PT ;  /* 0x000000775800720c */ /* 0x000fe20003fa4070 */
[----:B------:R-:W-:-:S03]  /*8de0*/  @!P3 IMAD.MOV R90, RZ, RZ, -R90 ;  /* 0x000000ffff5ab224 */ /* 0x000fc600078e0a5a */
[----:B------:R-:W-:Y:S02]  /*8df0*/  ISETP.GT.U32.AND P3, PT, R88, R103, PT ;  /* 0x000000675800720c */ /* 0x000fe40003f64070 */
[----:B------:R-:W-:Y:S02]  /*8e00*/  ISETP.GE.AND P4, PT, R89, RZ, PT ;  /* 0x000000ff5900720c */ /* 0x000fe40003f86270 */
[----:B------:R-:W-:-:S04]  /*8e10*/  LOP3.LUT R89, R87, 0x94, RZ, 0xfc, !PT ;  /* 0x0000009457597812 */ /* 0x000fc800078efcff */
[----:B------:R-:W-:Y:S01]  /*8e20*/  IABS R121, R89 ;  /* 0x0000005900797213 */ /* 0x000fe20000000000 */
[--C-:B------:R-:W-:Y:S01]  /*8e30*/  @!P5 IMAD.IADD R119, R119, 0x1, -R88.reuse ;  /* 0x000000017777d824 */ /* 0x100fe200078e0a58 */
[----:B------:R-:W-:Y:S01]  /*8e40*/  ISETP.GE.AND P5, PT, R89, RZ, PT ;  /* 0x000000ff5900720c */ /* 0x000fe20003fa6270 */
[----:B------:R-:W-:Y:S01]  /*8e50*/  STL [R1+0x120], R100 ;  /* 0x0001206401007387 */ /* 0x000fe20000100800 */
[----:B------:R-:W-:Y:S01]  /*8e60*/  LOP3.LUT R89, R87, 0x9a, RZ, 0xfc, !PT ;  /* 0x0000009a57597812 */ /* 0x000fe200078efcff */
[----:B------:R-:W-:Y:S02]  /*8e70*/  @!P3 IMAD.IADD R103, R103, 0x1, -R88 ;  /* 0x000000016767b824 */ /* 0x000fe400078e0a58 */
[----:B------:R-:W-:Y:S01]  /*8e80*/  IMAD.HI.U32 R91, R86, R121, RZ ;  /* 0x00000079565b7227 */ /* 0x000fe200078e00ff */
[----:B------:R-:W-:Y:S02]  /*8e90*/  STL [R1+0x11c], R101 ;  /* 0x00011c6501007387 */ /* 0x000fe40000100800 */
[----:B------:R-:W-:-:S02]  /*8ea0*/  ISETP.GT.U32.AND P3, PT, R88, R103, PT ;  /* 0x000000675800720c */ /* 0x000fc40003f64070 */
[----:B------:R-:W-:Y:S01]  /*8eb0*/  STL [R1+0x148], R97 ;  /* 0x0001486101007387 */ /* 0x000fe20000100800 */
[----:B------:R-:W-:-:S03]  /*8ec0*/  IMAD.MOV R91, RZ, RZ, -R91 ;  /* 0x000000ffff5b7224 */ /* 0x000fc600078e0a5b */
[----:B------:R0:W-:Y:S01]  /*8ed0*/  STL [R1+0x144], R99 ;  /* 0x0001446301007387 */ /* 0x0001e20000100800 */
[----:B------:R-:W-:Y:S01]  /*8ee0*/  IMAD R121, R88, R91, R121 ;  /* 0x0000005b58797224 */ /* 0x000fe200078e0279 */
[----:B0-----:R-:W-:Y:S01]  /*8ef0*/  IABS R99, R89 ;  /* 0x0000005900637213 */ /* 0x001fe20000000000 */
[----:B------:R-:W-:-:S04]  /*8f00*/  @!P6 IMAD.MOV R119, RZ, RZ, -R119 ;  /* 0x000000ffff77e224 */ /* 0x000fc800078e0a77 */
[----:B------:R-:W-:Y:S01]  /*8f10*/  IMAD.HI.U32 R91, R86, R99, RZ ;  /* 0x00000063565b7227 */ /* 0x000fe200078e00ff */
[----:B------:R-:W-:-:S03]  /*8f20*/  ISETP.GT.U32.AND P6, PT, R88, R121, PT ;  /* 0x000000795800720c */ /* 0x000fc60003fc4070 */
[----:B------:R-:W-:Y:S02]  /*8f30*/  IMAD.MOV R91, RZ, RZ, -R91 ;  /* 0x000000ffff5b7224 */ /* 0x000fe400078e0a5b */
[----:B------:R-:W-:Y:S02]  /*8f40*/  @!P3 IMAD.IADD R103, R103, 0x1, -R88 ;  /* 0x000000016767b824 */ /* 0x000fe400078e0a58 */
[----:B------:R-:W-:Y:S02]  /*8f50*/  IMAD R99, R88, R91, R99 ;  /* 0x0000005b58637224 */ /* 0x000fe400078e0263 */
[----:B------:R-:W-:-:S03]  /*8f60*/  @!P4 IMAD.MOV R103, RZ, RZ, -R103 ;  /* 0x000000ffff67c224 */ /* 0x000fc600078e0a67 */
[C---:B------:R-:W-:Y:S01]  /*8f70*/  ISETP.GT.U32.AND P4, PT, R88.reuse, R99, PT ;  /* 0x000000635800720c */ /* 0x040fe20003f84070 */
[----:B------:R-:W-:Y:S01]  /*8f80*/  @!P6 IMAD.IADD R121, R121, 0x1, -R88 ;  /* 0x000000017979e824 */ /* 0x000fe200078e0a58 */
[----:B------:R-:W-:Y:S02]  /*8f90*/  ISETP.GE.AND P3, PT, R89, RZ, PT ;  /* 0x000000ff5900720c */ /* 0x000fe40003f66270 */
[----:B------:R-:W-:Y:S02]  /*8fa0*/  LOP3.LUT R89, R87, 0x9c, RZ, 0xfc, !PT ;  /* 0x0000009c57597812 */ /* 0x000fe400078efcff */
[----:B------:R-:W-:Y:S02]  /*8fb0*/  ISETP.GT.U32.AND P6, PT, R88, R121, PT ;  /* 0x000000795800720c */ /* 0x000fe40003fc4070 */
[----:B------:R-:W-:-:S05]  /*8fc0*/  IABS R124, R89 ;  /* 0x00000059007c7213 */ /* 0x000fca0000000000 */
[----:B------:R-:W-:Y:S02]  /*8fd0*/  @!P4 IMAD.IADD R99, R99, 0x1, -R88 ;  /* 0x000000016363c824 */ /* 0x000fe400078e0a58 */
[----:B------:R-:W-:-:S03]  /*8fe0*/  IMAD.HI.U32 R91, R86, R124, RZ ;  /* 0x0000007c565b7227 */ /* 0x000fc600078e00ff */
[----:B------:R-:W-:Y:S01]  /*8ff0*/  ISETP.GT.U32.AND P4, PT, R88, R99, PT ;  /* 0x000000635800720c */ /* 0x000fe20003f84070 */
[----:B------:R-:W-:Y:S01]  /*9000*/  @!P6 IMAD.IADD R121, R121, 0x1, -R88 ;  /* 0x000000017979e824 */ /* 0x000fe200078e0a58 */
[----:B------:R-:W-:Y:S01]  /*9010*/  ISETP.GE.AND P6, PT, R89, RZ, PT ;  /* 0x000000ff5900720c */ /* 0x000fe20003fc6270 */
[----:B------:R-:W-:Y:S01]  /*9020*/  IMAD.MOV R91, RZ, RZ, -R91 ;  /* 0x000000ffff5b7224 */ /* 0x000fe200078e0a5b */
[----:B------:R-:W-:-:S03]  /*9030*/  LOP3.LUT R89, R87, 0xa2, RZ, 0xfc, !PT ;  /* 0x000000a257597812 */ /* 0x000fc600078efcff */
[----:B------:R-:W-:Y:S01]  /*9040*/  IMAD R124, R88, R91, R124 ;  /* 0x0000005b587c7224 */ /* 0x000fe200078e027c */
[----:B------:R-:W-:Y:S01]  /*9050*/  IABS R91, R89 ;  /* 0x00000059005b7213 */ /* 0x000fe20000000000 */
[----:B------:R-:W-:-:S04]  /*9060*/  @!P5 IMAD.MOV R121, RZ, RZ, -R121 ;  /* 0x000000ffff79d224 */ /* 0x000fc800078e0a79 */
[----:B------:R-:W-:Y:S01]  /*9070*/  @!P4 IMAD.IADD R99, R99, 0x1, -R88 ;  /* 0x000000016363c824 */ /* 0x000fe200078e0a58 */
[----:B------:R-:W-:Y:S01]  /*9080*/  ISETP.GE.AND P4, PT, R89, RZ, PT ;  /* 0x000000ff5900720c */ /* 0x000fe20003f86270 */
[----:B------:R-:W-:Y:S01]  /*9090*/  IMAD.MOV.U32 R89, RZ, RZ, R91 ;  /* 0x000000ffff597224 */ /* 0x000fe200078e005b */
[----:B------:R-:W-:-:S03]  /*90a0*/  ISETP.GT.U32.AND P5, PT, R88, R124, PT ;  /* 0x0000007c5800720c */ /* 0x000fc60003fa4070 */
[----:B------:R-:W-:-:S04]  /*90b0*/  IMAD.HI.U32 R92, R86, R89, RZ ;  /* 0x00000059565c7227 */ /* 0x000fc800078e00ff */
[----:B------:R-:W-:Y:S01]  /*90c0*/  IMAD.MOV R92, RZ, RZ, -R92 ;  /* 0x000000ffff5c7224 */ /* 0x000fe200078e0a5c */
[----:B------:R-:W-:-:S03]  /*90d0*/  LOP3.LUT R91, R87, 0xa4, RZ, 0xfc, !PT ;  /* 0x000000a4575b7812 */ /* 0x000fc600078efcff */
[----:B------:R-:W-:Y:S02]  /*90e0*/  IMAD R89, R88, R92, R89 ;  /* 0x0000005c58597224 */ /* 0x000fe400078e0259 */
[----:B------:R-:W-:Y:S02]  /*90f0*/  @!P5 IMAD.IADD R124, R124, 0x1, -R88 ;  /* 0x000000017c7cd824 */ /* 0x000fe400078e0a58 */
[----:B------:R-:W-:Y:S01]  /*9100*/  @!P3 IMAD.MOV R99, RZ, RZ, -R99 ;  /* 0x000000ffff63b224 */ /* 0x000fe200078e0a63 */
[C---:B------:R-:W-:Y:S02]  /*9110*/  ISETP.GT.U32.AND P3, PT, R88.reuse, R89, PT ;  /* 0x000000595800720c */ /* 0x040fe40003f64070 */
[----:B------:R-:W-:Y:S02]  /*9120*/  IABS R123, R91 ;  /* 0x0000005b007b7213 */ /* 0x000fe40000000000 */
[----:B------:R-:W-:-:S03]  /*9130*/  ISETP.GT.U32.AND P5, PT, R88, R124, PT ;  /* 0x0000007c5800720c */ /* 0x000fc60003fa4070 */
[----:B------:R-:W-:-:S04]  /*9140*/  IMAD.HI.U32 R92, R86, R123, RZ ;  /* 0x0000007b565c7227 */ /* 0x000fc800078e00ff */
[----:B------:R-:W-:Y:S02]  /*9150*/  IMAD.MOV R92, RZ, RZ, -R92 ;  /* 0x000000ffff5c7224 */ /* 0x000fe400078e0a5c */
[--C-:B------:R-:W-:Y:S02]  /*9160*/  @!P3 IMAD.IADD R89, R89, 0x1, -R88.reuse ;  /* 0x000000015959b824 */ /* 0x100fe400078e0a58 */
[----:B------:R-:W-:Y:S02]  /*9170*/  IMAD R123, R88, R92, R123 ;  /* 0x0000005c587b7224 */ /* 0x000fe400078e027b */
[----:B------:R-:W-:Y:S01]  /*9180*/  @!P5 IMAD.IADD R124, R124, 0x1, -R88 ;  /* 0x000000017c7cd824 */ /* 0x000fe200078e0a58 */
[----:B------:R-:W-:Y:S02]  /*9190*/  ISETP.GE.AND P5, PT, R91, RZ, PT ;  /* 0x000000ff5b00720c */ /* 0x000fe40003fa6270 */
[----:B------:R-:W-:Y:S01]  /*91a0*/  LOP3.LUT R91, R87, 0xaa, RZ, 0xfc, !PT ;  /* 0x000000aa575b7812 */ /* 0x000fe200078efcff */
[----:B------:R-:W-:Y:S01]  /*91b0*/  @!P6 IMAD.MOV R124, RZ, RZ, -R124 ;  /* 0x000000ffff7ce224 */ /* 0x000fe200078e0a7c */
[----:B------:R-:W-:-:S02]  /*91c0*/  ISETP.GT.U32.AND P3, PT, R88, R89, PT ;  /* 0x000000595800720c */ /* 0x000fc40003f64070 */
[----:B------:R-:W-:Y:S02]  /*91d0*/  ISETP.GT.U32.AND P6, PT, R88, R123, PT ;  /* 0x0000007b5800720c */ /* 0x000fe40003fc4070 */
[----:B------:R-:W-:-:S05]  /*91e0*/  IABS R96, R91 ;  /* 0x0000005b00607213 */ /* 0x000fca0000000000 */
[----:B------:R-:W-:-:S04]  /*91f0*/  IMAD.HI.U32 R92, R86, R96, RZ ;  /* 0x00000060565c7227 */ /* 0x000fc800078e00ff */
[----:B------:R-:W-:Y:S02]  /*9200*/  IMAD.MOV R92, RZ, RZ, -R92 ;  /* 0x000000ffff5c7224 */ /* 0x000fe400078e0a5c */
[--C-:B------:R-:W-:Y:S01]  /*9210*/  @!P3 IMAD.IADD R89, R89, 0x1, -R88.reuse ;  /* 0x000000015959b824 */ /* 0x100fe200078e0a58 */
[----:B------:R-:W-:Y:S01]  /*9220*/  ISETP.GE.AND P3, PT, R91, RZ, PT ;  /* 0x000000ff5b00720c */ /* 0x000fe20003f66270 */
[----:B------:R-:W-:Y:S01]  /*9230*/  @!P6 IMAD.IADD R123, R123, 0x1, -R88 ;  /* 0x000000017b7be824 */ /* 0x000fe200078e0a58 */
[----:B------:R-:W-:Y:S01]  /*9240*/  LOP3.LUT R91, R87, 0xac, RZ, 0xfc, !PT ;  /* 0x000000ac575b7812 */ /* 0x000fe200078efcff */
[C---:B------:R-:W-:Y:S02]  /*9250*/  IMAD R96, R88.reuse, R92, R96 ;  /* 0x0000005c58607224 */ /* 0x040fe400078e0260 */
[----:B------:R-:W-:Y:S01]  /*9260*/  @!P4 IMAD.MOV R89, RZ, RZ, -R89 ;  /* 0x000000ffff59c224 */ /* 0x000fe200078e0a59 */
[----:B------:R-:W-:Y:S02]  /*9270*/  IABS R92, R91 ;  /* 0x0000005b005c7213 */ /* 0x000fe40000000000 */
[----:B------:R-:W-:-:S02]  /*9280*/  ISETP.GT.U32.AND P6, PT, R88, R123, PT ;  /* 0x0000007b5800720c */ /* 0x000fc40003fc4070 */
[----:B------:R-:W-:Y:S01]  /*9290*/  ISETP.GT.U32.AND P4, PT, R88, R96, PT ;  /* 0x000000605800720c */ /* 0x000fe20003f84070 */
[----:B------:R-:W-:-:S04]  /*92a0*/  IMAD.HI.U32 R94, R86, R92, RZ ;  /* 0x0000005c565e7227 */ /* 0x000fc800078e00ff */
[----:B------:R-:W-:-:S04]  /*92b0*/  IMAD.MOV R94, RZ, RZ, -R94 ;  /* 0x000000ffff5e7224 */ /* 0x000fc800078e0a5e */
[----:B------:R-:W-:Y:S02]  /*92c0*/  IMAD R92, R88, R94, R92 ;  /* 0x0000005e585c7224 */ /* 0x000fe400078e025c */
[--C-:B------:R-:W-:Y:S01]  /*92d0*/  @!P6 IMAD.IADD R123, R123, 0x1, -R88.reuse ;  /* 0x000000017b7be824 */ /* 0x100fe200078e0a58 */
[----:B------:R-:W-:Y:S01]  /*92e0*/  ISETP.GE.AND P6, PT, R91, RZ, PT ;  /* 0x000000ff5b00720c */ /* 0x000fe20003fc6270 */
[----:B------:R-:W-:Y:S01]  /*92f0*/  @!P4 IMAD.IADD R96, R96, 0x1, -R88 ;  /* 0x000000016060c824 */ /* 0x000fe200078e0a58 */
[----:B------:R-:W-:Y:S01]  /*9300*/  LOP3.LUT R91, R87, 0xb2, RZ, 0xfc, !PT ;  /* 0x000000b2575b7812 */ /* 0x000fe200078efcff */
[----:B------:R-:W-:Y:S01]  /*9310*/  @!P5 IMAD.MOV R123, RZ, RZ, -R123 ;  /* 0x000000ffff7bd224 */ /* 0x000fe200078e0a7b */
[C---:B------:R-:W-:Y:S02]  /*9320*/  ISETP.GT.U32.AND P5, PT, R88.reuse, R92, PT ;  /* 0x0000005c5800720c */ /* 0x040fe40003fa4070 */
[----:B------:R-:W-:Y:S02]  /*9330*/  ISETP.GT.U32.AND P4, PT, R88, R96, PT ;  /* 0x000000605800720c */ /* 0x000fe40003f84070 */
[----:B------:R-:W-:-:S05]  /*9340*/  IABS R97, R91 ;  /* 0x0000005b00617213 */ /* 0x000fca0000000000 */
[----:B------:R-:W-:-:S04]  /*9350*/  IMAD.HI.U32 R95, R86, R97, RZ ;  /* 0x00000061565f7227 */ /* 0x000fc800078e00ff */
[----:B------:R-:W-:Y:S02]  /*9360*/  IMAD.MOV R95, RZ, RZ, -R95 ;  /* 0x000000ffff5f7224 */ /* 0x000fe400078e0a5f */
[--C-:B------:R-:W-:Y:S02]  /*9370*/  @!P5 IMAD.IADD R92, R92, 0x1, -R88.reuse ;  /* 0x000000015c5cd824 */ /* 0x100fe400078e0a58 */
[----:B------:R-:W-:Y:S01]  /*9380*/  @!P4 IMAD.IADD R96, R96, 0x1, -R88 ;  /* 0x000000016060c824 */ /* 0x000fe200078e0a58 */
[----:B------:R-:W-:Y:S01]  /*9390*/  ISETP.GE.AND P4, PT, R91, RZ, PT ;  /* 0x000000ff5b00720c */ /* 0x000fe20003f86270 */
[C---:B------:R-:W-:Y:S01]  /*93a0*/  IMAD R97, R88.reuse, R95, R97 ;  /* 0x0000005f58617224 */ /* 0x040fe200078e0261 */
[----:B------:R-:W-:Y:S01]  /*93b0*/  LOP3.LUT R91, R87, 0xb4, RZ, 0xfc, !PT ;  /* 0x000000b4575b7812 */ /* 0x000fe200078efcff */
[----:B------:R-:W-:Y:S01]  /*93c0*/  @!P3 IMAD.MOV R96, RZ, RZ, -R96 ;  /* 0x000000ffff60b224 */ /* 0x000fe200078e0a60 */
[----:B------:R-:W-:Y:S02]  /*93d0*/  ISETP.GT.U32.AND P5, PT, R88, R92, PT ;  /* 0x0000005c5800720c */ /* 0x000fe40003fa4070 */
[----:B------:R-:W-:-:S02]  /*93e0*/  IABS R94, R91 ;  /* 0x0000005b005e7213 */ /* 0x000fc40000000000 */
[----:B------:R-:W-:-:S03]  /*93f0*/  ISETP.GT.U32.AND P3, PT, R88, R97, PT ;  /* 0x000000615800720c */ /* 0x000fc60003f64070 */
[----:B------:R-:W-:-:S04]  /*9400*/  IMAD.HI.U32 R95, R86, R94, RZ ;  /* 0x0000005e565f7227 */ /* 0x000fc800078e00ff */
[----:B------:R-:W-:Y:S02]  /*9410*/  IMAD.MOV R95, RZ, RZ, -R95 ;  /* 0x000000ffff5f7224 */ /* 0x000fe400078e0a5f */
[----:B------:R-:W-:Y:S01]  /*9420*/  @!P5 IMAD.IADD R92, R92, 0x1, -R88 ;  /* 0x000000015c5cd824 */ /* 0x000fe200078e0a58 */
[----:B------:R-:W-:Y:S01]  /*9430*/  ISETP.GE.AND P5, PT, R91, RZ, PT ;  /* 0x000000ff5b00720c */ /* 0x000fe20003fa6270 */
[----:B------:R-:W-:Y:S01]  /*9440*/  IMAD R91, R88, R95, R94 ;  /* 0x0000005f585b7224 */ /* 0x000fe200078e025e */
[----:B------:R-:W-:Y:S01]  /*9450*/  LOP3.LUT R94, R87, 0xba, RZ, 0xfc, !PT ;  /* 0x000000ba575e7812 */ /* 0x000fe200078efcff */
[----:B------:R-:W-:-:S03]  /*9460*/  @!P3 IMAD.IADD R97, R97, 0x1, -R88 ;  /* 0x000000016161b824 */ /* 0x000fc600078e0a58 */
[----:B------:R-:W-:Y:S02]  /*9470*/  IABS R100, R94 ;  /* 0x0000005e00647213 */ /* 0x000fe40000000000 */
[----:B------:R-:W-:Y:S01]  /*9480*/  ISETP.GT.U32.AND P3, PT, R88, R97, PT ;  /* 0x000000615800720c */ /* 0x000fe20003f64070 */
[----:B------:R-:W-:Y:S02]  /*9490*/  IMAD.MOV.U32 R122, RZ, RZ, R92 ;  /* 0x000000ffff7a7224 */ /* 0x000fe400078e005c */
[----:B------:R-:W-:-:S04]  /*94a0*/  IMAD.HI.U32 R92, R86, R100, RZ ;  /* 0x00000064565c7227 */ /* 0x000fc800078e00ff */
[----:B------:R-:W-:Y:S01]  /*94b0*/  @!P6 IMAD.MOV R122, RZ, RZ, -R122 ;  /* 0x000000ffff7ae224 */ /* 0x000fe200078e0a7a */
[----:B------:R-:W-:Y:S01]  /*94c0*/  ISETP.GT.U32.AND P6, PT, R88, R91, PT ;  /* 0x0000005b5800720c */ /* 0x000fe20003fc4070 */
[----:B------:R-:W-:-:S04]  /*94d0*/  IMAD.MOV R92, RZ, RZ, -R92 ;  /* 0x000000ffff5c7224 */ /* 0x000fc800078e0a5c */
[----:B------:R-:W-:Y:S02]  /*94e0*/  @!P3 IMAD.IADD R97, R97, 0x1, -R88 ;  /* 0x000000016161b824 */ /* 0x000fe400078e0a58 */
[----:B------:R-:W-:Y:S02]  /*94f0*/  IMAD R100, R88, R92, R100 ;  /* 0x0000005c58647224 */ /* 0x000fe400078e0264 */
[----:B------:R-:W-:-:S03]  /*9500*/  @!P4 IMAD.MOV R97, RZ, RZ, -R97 ;  /* 0x000000ffff61c224 */ /* 0x000fc600078e0a61 */
[----:B------:R-:W-:Y:S01]  /*9510*/  ISETP.GT.U32.AND P4, PT, R88, R100, PT ;  /* 0x000000645800720c */ /* 0x000fe20003f84070 */
[----:B------:R-:W-:Y:S01]  /*9520*/  @!P6 IMAD.IADD R91, R91, 0x1, -R88 ;  /* 0x000000015b5be824 */ /* 0x000fe200078e0a58 */
[----:B------:R-:W-:-:S04]  /*9530*/  LOP3.LUT R92, R87, 0xbc, RZ, 0xfc, !PT ;  /* 0x000000bc575c7812 */ /* 0x000fc800078efcff */
[----:B------:R-:W-:Y:S02]  /*9540*/  ISETP.GT.U32.AND P6, PT, R88, R91, PT ;  /* 0x0000005b5800720c */ /* 0x000fe40003fc4070 */
[----:B------:R-:W-:-:S05]  /*9550*/  IABS R95, R92 ;  /* 0x0000005c005f7213 */ /* 0x000fca0000000000 */
[----:B------:R-:W-:Y:S01]  /*9560*/  @!P4 IMAD.IADD R100, R100, 0x1, -R88 ;  /* 0x000000016464c824 */ /* 0x000fe200078e0a58 */
[----:B------:R-:W-:Y:S01]  /*9570*/  ISETP.GE.AND P3, PT, R94, RZ, PT ;  /* 0x000000ff5e00720c */ /* 0x000fe20003f66270 */
[----:B------:R-:W-:-:S03]  /*9580*/  IMAD.HI.U32 R94, R86, R95, RZ ;  /* 0x0000005f565e7227 */ /* 0x000fc600078e00ff */
[C---:B------:R-:W-:Y:S01]  /*9590*/  ISETP.GT.U32.AND P4, PT, R88.reuse, R100, PT ;  /* 0x000000645800720c */ /* 0x040fe20003f84070 */
[----:B------:R-:W-:Y:S02]  /*95a0*/  @!P6 IMAD.IADD R91, R91, 0x1, -R88 ;  /* 0x000000015b5be824 */ /* 0x000fe400078e0a58 */
[----:B------:R-:W-:Y:S02]  /*95b0*/  IMAD.MOV R94, RZ, RZ, -R94 ;  /* 0x000000ffff5e7224 */ /* 0x000fe400078e0a5e */
[----:B------:R-:W-:Y:S01]  /*95c0*/  IMAD.MOV.U32 R120, RZ, RZ, R91 ;  /* 0x000000ffff787224 */ /* 0x000fe200078e005b */
[C---:B------:R-:W-:Y:S01]  /*95d0*/  LOP3.LUT R91, R87.reuse, 0xc2, RZ, 0xfc, !PT ;  /* 0x000000c2575b7812 */ /* 0x040fe200078efcff */
[----:B------:R-:W-:Y:S01]  /*95e0*/  IMAD R95, R88, R94, R95 ;  /* 0x0000005e585f7224 */ /* 0x000fe200078e025f */
[----:B------:R-:W-:Y:S02]  /*95f0*/  ISETP.GE.AND P6, PT, R92, RZ, PT ;  /* 0x000000ff5c00720c */ /* 0x000fe40003fc6270 */
[----:B------:R-:W-:-:S02]  /*9600*/  LOP3.LUT R92, R87, 0xca, RZ, 0xfc, !PT ;  /* 0x000000ca575c7812 */ /* 0x000fc400078efcff */
[----:B------:R-:W-:Y:S01]  /*9610*/  IABS R102, R91 ;  /* 0x0000005b00667213 */ /* 0x000fe20000000000 */
[----:B------:R-:W-:Y:S01]  /*9620*/  @!P4 IMAD.IADD R100, R100, 0x1, -R88 ;  /* 0x000000016464c824 */ /* 0x000fe200078e0a58 */
[----:B------:R-:W-:Y:S02]  /*9630*/  ISETP.GT.U32.AND P4, PT, R88, R95, PT ;  /* 0x0000005f5800720c */ /* 0x000fe40003f84070 */
[----:B------:R-:W-:Y:S01]  /*9640*/  IABS R104, R92 ;  /* 0x0000005c00687213 */ /* 0x000fe20000000000 */
[----:B------:R-:W-:Y:S01]  /*9650*/  IMAD.HI.U32 R94, R86, R102, RZ ;  /* 0x00000066565e7227 */ /* 0x000fe200078e00ff */
[----:B------:R-:W-:-:S03]  /*9660*/  LOP3.LUT R108, R87, 0xc4, RZ, 0xfc, !PT ;  /* 0x000000c4576c7812 */ /* 0x000fc600078efcff */
[----:B------:R-:W-:-:S04]  /*9670*/  IMAD.HI.U32 R105, R86, R104, RZ ;  /* 0x0000006856697227 */ /* 0x000fc800078e00ff */
[----:B------:R-:W-:Y:S02]  /*9680*/  IMAD.MOV R94, RZ, RZ, -R94 ;  /* 0x000000ffff5e7224 */ /* 0x000fe400078e0a5e */
[----:B------:R-:W-:Y:S01]  /*9690*/  @!P5 IMAD.MOV R120, RZ, RZ, -R120 ;  /* 0x000000ffff78d224 */ /* 0x000fe200078e0a78 */
[----:B------:R-:W-:Y:S01]  /*96a0*/  ISETP.GE.AND P5, PT, R91, RZ, PT ;  /* 0x000000ff5b00720c */ /* 0x000fe20003fa6270 */
[----:B------:R-:W-:Y:S01]  /*96b0*/  IMAD.MOV R105, RZ, RZ, -R105 ;  /* 0x000000ffff697224 */ /* 0x000fe200078e0a69 */
[----:B------:R-:W-:Y:S01]  /*96c0*/  IABS R91, R108 ;  /* 0x0000006c005b7213 */ /* 0x000fe20000000000 */
[C---:B------:R-:W-:Y:S01]  /*96d0*/  IMAD R102, R88.reuse, R94, R102 ;  /* 0x0000005e58667224 */ /* 0x040fe200078e0266 */
[----:B------:R-:W-:Y:S01]  /*96e0*/  LOP3.LUT R94, R87, 0xd2, RZ, 0xfc, !PT ;  /* 0x000000d2575e7812 */ /* 0x000fe200078efcff */
[----:B------:R-:W-:Y:S02]  /*96f0*/  @!P4 IMAD.IADD R95, R95, 0x1, -R88 ;  /* 0x000000015f5fc824 */ /* 0x000fe400078e0a58 */
[----:B------:R-:W-:Y:S01]  /*9700*/  IMAD R104, R88, R105, R104 ;  /* 0x0000006958687224 */ /* 0x000fe200078e0268 */
[----:B------:R-:W-:Y:S01]  /*9710*/  IABS R105, R94 ;  /* 0x0000005e00697213 */ /* 0x000fe20000000000 */
[----:B------:R-:W-:Y:S01]  /*9720*/  IMAD.HI.U32 R101, R86, R91, RZ ;  /* 0x0000005b56657227 */ /* 0x000fe200078e00ff */
[----:B------:R-:W-:-:S03]  /*9730*/  ISETP.GT.U32.AND P4, PT, R88, R95, PT ;  /* 0x0000005f5800720c */ /* 0x000fc60003f84070 */
[----:B------:R-:W-:Y:S01]  /*9740*/  @!P3 IMAD.MOV R100, RZ, RZ, -R100 ;  /* 0x000000ffff64b224 */ /* 0x000fe200078e0a64 */
[----:B------:R-:W-:Y:S01]  /*9750*/  ISETP.GT.U32.AND P3, PT, R88, R102, PT ;  /* 0x000000665800720c */ /* 0x000fe20003f64070 */
[----:B------:R-:W-:Y:S01]  /*9760*/  IMAD.MOV R101, RZ, RZ, -R101 ;  /* 0x000000ffff657224 */ /* 0x000fe200078e0a65 */
[----:B------:R-:W-:Y:S01]  /*9770*/  LOP3.LUT R107, R87, 0xda, RZ, 0xfc, !PT ;  /* 0x000000da576b7812 */ /* 0x000fe200078efcff */
[----:B------:R-:W-:-:S04]  /*9780*/  IMAD.HI.U32 R118, R86, R105, RZ ;  /* 0x0000006956767227 */ /* 0x000fc800078e00ff */
[C---:B------:R-:W-:Y:S01]  /*9790*/  IMAD R91, R88.reuse, R101, R91 ;  /* 0x00000065585b7224 */ /* 0x040fe200078e025b */
[----:B------:R-:W-:Y:S01]  /*97a0*/  IABS R101, R107 ;  /* 0x0000006b00657213 */ /* 0x000fe20000000000 */
[----:B------:R-:W-:Y:S02]  /*97b0*/  IMAD.MOV R118, RZ, RZ, -R118 ;  /* 0x000000ffff767224 */ /* 0x000fe400078e0a76 */
[----:B------:R-:W-:Y:S02]  /*97c0*/  @!P4 IMAD.IADD R95, R95, 0x1, -R88 ;  /* 0x000000015f5fc824 */ /* 0x000fe400078e0a58 */
[----:B------:R-:W-:Y:S02]  /*97d0*/  IMAD R105, R88, R118, R105 ;  /* 0x0000007658697224 */ /* 0x000fe400078e0269 */
[----:B------:R-:W-:-:S04]  /*97e0*/  IMAD.HI.U32 R118, R86, R101, RZ ;  /* 0x0000006556767227 */ /* 0x000fc800078e00ff */
[----:B------:R-:W-:Y:S02]  /*97f0*/  @!P3 IMAD.IADD R102, R102, 0x1, -R88 ;  /* 0x000000016666b824 */ /* 0x000fe400078e0a58 */
[----:B------:R-:W-:Y:S01]  /*9800*/  IMAD.MOV R125, RZ, RZ, -R118 ;  /* 0x000000ffff7d7224 */ /* 0x000fe200078e0a76 */
[C---:B------:R-:W-:Y:S01]  /*9810*/  ISETP.GT.U32.AND P4, PT, R88.reuse, R104, PT ;  /* 0x000000685800720c */ /* 0x040fe20003f84070 */
[----:B------:R-:W-:Y:S01]  /*9820*/  IMAD.MOV.U32 R118, RZ, RZ, R95 ;  /* 0x000000ffff767224 */ /* 0x000fe200078e005f */
[----:B------:R-:W-:-:S03]  /*9830*/  ISETP.GT.U32.AND P3, PT, R88, R102, PT ;  /* 0x000000665800720c */ /* 0x000fc60003f64070 */
[----:B------:R-:W-:Y:S01]  /*9840*/  @!P6 IMAD.MOV R118, RZ, RZ, -R118 ;  /* 0x000000ffff76e224 */ /* 0x000fe200078e0a76 */
[C---:B------:R-:W-:Y:S01]  /*9850*/  ISETP.GT.U32.AND P6, PT, R88.reuse, R91, PT ;  /* 0x0000005b5800720c */ /* 0x040fe20003fc4070 */
[----:B------:R-:W-:-:S06]  /*9860*/  IMAD R101, R88, R125, R101 ;  /* 0x0000007d58657224 */ /* 0x000fcc00078e0265 */
[--C-:B------:R-:W-:Y:S02]  /*9870*/  @!P4 IMAD.IADD R104, R104, 0x1, -R88.reuse ;  /* 0x000000016868c824 */ /* 0x100fe400078e0a58 */
[--C-:B------:R-:W-:Y:S01]  /*9880*/  @!P3 IMAD.IADD R102, R102, 0x1, -R88.reuse ;  /* 0x000000016666b824 */ /* 0x100fe200078e0a58 */
[C---:B------:R-:W-:Y:S02]  /*9890*/  ISETP.GT.U32.AND P3, PT, R88.reuse, R105, PT ;  /* 0x000000695800720c */ /* 0x040fe40003f64070 */
[C---:B------:R-:W-:Y:S01]  /*98a0*/  ISETP.GT.U32.AND P4, PT, R88.reuse, R104, PT ;  /* 0x000000685800720c */ /* 0x040fe20003f84070 */
[----:B------:R-:W-:Y:S01]  /*98b0*/  @!P6 IMAD.IADD R91, R91, 0x1, -R88 ;  /* 0x000000015b5be824 */ /* 0x000fe200078e0a58 */
[----:B------:R-:W-:Y:S01]  /*98c0*/  ISETP.GT.U32.AND P6, PT, R88, R101, PT ;  /* 0x000000655800720c */ /* 0x000fe20003fc4070 */
[----:B------:R-:W-:Y:S01]  /*98d0*/  @!P5 IMAD.MOV R102, RZ, RZ, -R102 ;  /* 0x000000ffff66d224 */ /* 0x000fe200078e0a66 */
[----:B------:R-:W-:-:S07]  /*98e0*/  ISETP.GE.AND P5, PT, R92, RZ, PT ;  /* 0x000000ff5c00720c */ /* 0x000fce0003fa6270 */
[--C-:B------:R-:W-:Y:S02]  /*98f0*/  @!P3 IMAD.IADD R105, R105, 0x1, -R88.reuse ;  /* 0x000000016969b824 */ /* 0x100fe400078e0a58 */
[--C-:B------:R-:W-:Y:S02]  /*9900*/  @!P4 IMAD.IADD R104, R104, 0x1, -R88.reuse ;  /* 0x000000016868c824 */ /* 0x100fe400078e0a58 */
[----:B------:R-:W-:Y:S01]  /*9910*/  @!P6 IMAD.IADD R101, R101, 0x1, -R88 ;  /* 0x000000016565e824 */ /* 0x000fe200078e0a58 */
[----:B------:R-:W-:Y:S01]  /*9920*/  ISETP.GT.U32.AND P3, PT, R88, R105, PT ;  /* 0x000000695800720c */ /* 0x000fe20003f64070 */
[----:B------:R-:W-:Y:S01]  /*9930*/  @!P5 IMAD.MOV R104, RZ, RZ, -R104 ;  /* 0x000000ffff68d224 */ /* 0x000fe200078e0a68 */
[----:B------:R-:W-:Y:S02]  /*9940*/  ISETP.GE.AND P4, PT, R94, RZ, PT ;  /* 0x000000ff5e00720c */ /* 0x000fe40003f86270 */
[----:B------:R-:W-:Y:S02]  /*9950*/  ISETP.GT.U32.AND P5, PT, R88, R101, PT ;  /* 0x000000655800720c */ /* 0x000fe40003fa4070 */
[----:B------:R-:W-:-:S02]  /*9960*/  SEL R92, R159, R90, !P2 ;  /* 0x0000005a9f5c7207 */ /* 0x000fc40005000000 */
[----:B------:R-:W-:-:S03]  /*9970*/  LOP3.LUT R90, R87, 0xcc, RZ, 0xfc, !PT ;  /* 0x000000cc575a7812 */ /* 0x000fc600078efcff */
[----:B------:R-:W-:Y:S02]  /*9980*/  IMAD R94, R92, UR8, RZ ;  /* 0x000000085c5e7c24 */ /* 0x000fe4000f8e02ff */
[----:B------:R-:W-:Y:S01]  /*9990*/  @!P3 IMAD.IADD R105, R105, 0x1, -R88 ;  /* 0x000000016969b824 */ /* 0x000fe200078e0a58 */
[----:B------:R-:W-:-:S03]  /*99a0*/  IABS R92, R90 ;  /* 0x0000005a005c7213 */ /* 0x000fc60000000000 */
[----:B------:R-:W-:Y:S01]  /*99b0*/  @!P4 IMAD.MOV R105, RZ, RZ, -R105 ;  /* 0x000000ffff69c224 */ /* 0x000fe200078e0a69 */
[----:B------:R-:W-:Y:S01]  /*99c0*/  ISETP.GE.AND P4, PT, R90, RZ, PT ;  /* 0x000000ff5a00720c */ /* 0x000fe20003f86270 */
[----:B------:R-:W-:Y:S01]  /*99d0*/  @!P5 IMAD.IADD R101, R101, 0x1, -R88 ;  /* 0x000000016565d824 */ /* 0x000fe200078e0a58 */
[----:B------:R-:W-:Y:S01]  /*99e0*/  IADD3 R126, P5, PT, R94, R85, RZ ;  /* 0x000000555e7e7210 */ /* 0x000fe20007fbe0ff */
[----:B------:R-:W-:Y:S01]  /*99f0*/  IMAD.HI.U32 R95, R86, R92, RZ ;  /* 0x0000005c565f7227 */ /* 0x000fe200078e00ff */
[C---:B------:R-:W-:Y:S02]  /*9a00*/  LOP3.LUT R90, R87.reuse, 0xd4, RZ, 0xfc, !PT ;  /* 0x000000d4575a7812 */ /* 0x040fe400078efcff */
[----:B------:R-:W-:Y:S02]  /*9a10*/  LEA.HI.X.SX32 R127, R94, R84, 0x1, P5 ;  /* 0x000000545e7f7211 */ /* 0x000fe400028f0eff */
[----:B------:R-:W-:Y:S02]  /*9a20*/  ISETP.GE.AND P5, PT, R90, RZ, PT ;  /* 0x000000ff5a00720c */ /* 0x000fe40003fa6270 */
[----:B------:R-:W-:Y:S01]  /*9a30*/  IABS R94, R90 ;  /* 0x0000005a005e7213 */ /* 0x000fe20000000000 */
[----:B------:R-:W-:Y:S01]  /*9a40*/  IMAD.MOV R90, RZ, RZ, -R95 ;  /* 0x000000ffff5a7224 */ /* 0x000fe200078e0a5f */
[----:B------:R-:W-:-:S03]  /*9a50*/  LOP3.LUT R125, R87, 0xdc, RZ, 0xfc, !PT ;  /* 0x000000dc577d7812 */ /* 0x000fc600078efcff */
[----:B------:R-:W-:Y:S01]  /*9a60*/  IMAD R92, R88, R90, R92 ;  /* 0x0000005a585c7224 */ /* 0x000fe200078e025c */
[----:B------:R-:W-:Y:S01]  /*9a70*/  IABS R95, R125 ;  /* 0x0000007d005f7213 */ /* 0x000fe20000000000 */
[----:B------:R-:W-:Y:S01]  /*9a80*/  IMAD.HI.U32 R90, R86, R94, RZ ;  /* 0x0000005e565a7227 */ /* 0x000fe200078e00ff */
[----:B------:R-:W-:Y:S02]  /*9a90*/  ISETP.GE.AND P6, PT, R108, RZ, PT ;  /* 0x000000ff6c00720c */ /* 0x000fe40003fc6270 */
[----:B------:R-:W-:Y:S01]  /*9aa0*/  ISETP.GE.AND P3, PT, R107, RZ, PT ;  /* 0x000000ff6b00720c */ /* 0x000fe20003f66270 */
[----:B------:R-:W-:Y:S01]  /*9ab0*/  IMAD.MOV R90, RZ, RZ, -R90 ;  /* 0x000000ffff5a7224 */ /* 0x000fe200078e0a5a */
[----:B------:R-:W-:Y:S01]  /*9ac0*/  LOP3.LUT R108, R87, 0xe2, RZ, 0xfc, !PT ;  /* 0x000000e2576c7812 */ /* 0x000fe200078efcff */
[----:B------:R-:W-:-:S04]  /*9ad0*/  IMAD.HI.U32 R107, R86, R95, RZ ;  /* 0x0000005f566b7227 */ /* 0x000fc800078e00ff */
[----:B------:R-:W-:Y:S01]  /*9ae0*/  IMAD R94, R88, R90, R94 ;  /* 0x0000005a585e7224 */ /* 0x000fe200078e025e */
[----:B------:R-:W-:Y:S01]  /*9af0*/  IABS R90, R108 ;  /* 0x0000006c005a7213 */ /* 0x000fe20000000000 */
[----:B------:R-:W-:-:S04]  /*9b00*/  IMAD.MOV R107, RZ, RZ, -R107 ;  /* 0x000000ffff6b7224 */ /* 0x000fc800078e0a6b */
[----:B------:R-:W-:Y:S02]  /*9b10*/  IMAD R95, R88, R107, R95 ;  /* 0x0000006b585f7224 */ /* 0x000fe400078e025f */
[----:B------:R-:W-:-:S04]  /*9b20*/  IMAD.HI.U32 R107, R86, R90, RZ ;  /* 0x0000005a566b7227 */ /* 0x000fc800078e00ff */
[----:B------:R-:W-:-:S04]  /*9b30*/  IMAD.MOV R107, RZ, RZ, -R107 ;  /* 0x000000ffff6b7224 */ /* 0x000fc800078e0a6b */
[----:B------:R-:W-:Y:S02]  /*9b40*/  IMAD R90, R88, R107, R90 ;  /* 0x0000006b585a7224 */ /* 0x000fe400078e025a */
[----:B------:R-:W0:Y:S01]  /*9b50*/  S2R R107, SR_TID.X ;  /* 0x00000000006b7919 */ /* 0x000e220000002100 */
[----:B------:R-:W-:-:S04]  /*9b60*/  @!UP1 UIADD3 UR4, UPT, UPT, -UR6, 0x100000, URZ ;  /* 0x0010000006049890 */ /* 0x000fc8000fffe1ff */
[----:B------:R-:W-:Y:S02]  /*9b70*/  @!UP1 USHF.L.U32 UR5, UR4, 0xb, URZ ;  /* 0x0000000b04059899 */ /* 0x000fe400080006ff */
[----:B------:R-:W-:Y:S01]  /*9b80*/  @!UP1 USHF.L.U32 UR4, UR4, 0x1, URZ ;  /* 0x0000000104049899 */ /* 0x000fe200080006ff */
[----:B------:R-:W-:-:S11]  /*9b90*/  VOTEU.ALL UP1, P0 ;  /* 0x0000000000ff7886 */ /* 0x000fd60000020000 */
[----:B------:R1:W1:Y:S01]  /*9ba0*/  @!UP1 SYNCS.EXCH.64 URZ, [UR13+0xc008], UR4 ;  /* 0x00c008040dff95b2 */ /* 0x0002620008000100 */
[----:B------:R-:W-:Y:S02]  /*9bb0*/  SEL R103, R159, R103, !P2 ;  /* 0x000000679f677207 */ /* 0x000fe40005000000 */
[----:B0-----:R-:W-:-:S05]  /*9bc0*/  LOP3.LUT R107, R107, 0x7f, RZ, 0xc0, !PT ;  /* 0x0000007f6b6b7812 */ /* 0x001fca00078ec0ff */
[----:B--2---:R-:W-:Y:S04]  /*9bd0*/  STS.U8 [R107+UR13+0x8000], R143 ;  /* 0x0080008f6b007988 */ /* 0x004fe8000800000d */
[----:B------:R0:W-:Y:S02]  /*9be0*/  STS.U8 [R107+UR13+0x8400], R145 ;  /* 0x008400916b007988 */ /* 0x0001e4000800000d */
[----:B0-----:R-:W-:Y:S02]  /*9bf0*/  IMAD.MOV.U32 R107, RZ, RZ, R101 ;  /* 0x000000ffff6b7224 */ /* 0x001fe400078e0065 */
[----:B------:R-:W0:Y:S01]  /*9c00*/  S2R R101, SR_TID.X ;  /* 0x0000000000657919 */ /* 0x000e220000002100 */
[----:B------:R-:W-:Y:S01]  /*9c10*/  PRMT R216, RZ, 0x7610, R216 ;  /* 0x00007610ffd87816 */ /* 0x000fe200000000d8 */
[----:B------:R-:W-:Y:S01]  /*9c20*/  IMAD R103, R103, UR8, RZ ;  /* 0x0000000867677c24 */ /* 0x000fe2000f8e02ff */
[----:B------:R2:W-:Y:S01]  /*9c30*/  STL [R1+0x168], R126 ;  /* 0x0001687e01007387 */ /* 0x0005e20000100800 */
[----:B------:R-:W-:-:S03]  /*9c40*/  @!P3 IMAD.MOV R107, RZ, RZ, -R107 ;  /* 0x000000ffff6bb224 */ /* 0x000fc600078e0a6b */
[----:B------:R2:W3:Y:S04]  /*9c50*/  @P1 LDG.E.U8 R216, desc[UR26][R126.64] ;  /* 0x0000001a7ed81981 */ /* 0x0004e8000c1e1100 */
[----:B------:R1:W-:Y:S01]  /*9c60*/  STL [R1+0x164], R127 ;  /* 0x0001647f01007387 */ /* 0x0003e20000100800 */
[----:B--2---:R-:W-:-:S04]  /*9c70*/  IADD3 R126, P3, PT, R103, R85, RZ ;  /* 0x00000055677e7210 */ /* 0x004fc80007f7e0ff */
[----:B-1----:R-:W-:Y:S02]  /*9c80*/  LEA.HI.X.SX32 R127, R103, R84, 0x1, P3 ;  /* 0x00000054677f7211 */ /* 0x002fe400018f0eff */
[----:B------:R-:W-:Y:S02]  /*9c90*/  ISETP.GT.U32.AND P3, PT, R88, R90, PT ;  /* 0x0000005a5800720c */ /* 0x000fe40003f64070 */
[----:B------:R-:W-:Y:S02]  /*9ca0*/  SEL R99, R159, R99, !P2 ;  /* 0x000000639f637207 */ /* 0x000fe40005000000 */
[----:B0-----:R-:W-:-:S03]  /*9cb0*/  LOP3.LUT R101, R101, 0x7f, RZ, 0xc0, !PT ;  /* 0x0000007f65657812 */ /* 0x001fc600078ec0ff */
[----:B------:R-:W-:Y:S02]  /*9cc0*/  IMAD R99, R99, UR8, RZ ;  /* 0x0000000863637c24 */ /* 0x000fe4000f8e02ff */
[----:B------:R-:W-:Y:S04]  /*9cd0*/  STS.U8 [R101+UR13+0x8800], R146 ;  /* 0x0088009265007988 */ /* 0x000fe8000800000d */
[----:B------:R-:W-:Y:S01]  /*9ce0*/  @!P3 IMAD.IADD R90, R90, 0x1, -R88 ;  /* 0x000000015a5ab824 */ /* 0x000fe200078e0a58 */
[----:B------:R0:W-:Y:S01]  /*9cf0*/  STS.U8 [R101+UR13+0x8c00], R147 ;  /* 0x008c009365007988 */ /* 0x0001e2000800000d */
[----:B------:R-:W-:Y:S02]  /*9d00*/  PRMT R209, RZ, 0x7610, R209 ;  /* 0x00007610ffd17816 */ /* 0x000fe400000000d1 */
[----:B------:R-:W-:Y:S01]  /*9d10*/  PRMT R208, RZ, 0x7610, R208 ;  /* 0x00007610ffd07816 */ /* 0x000fe200000000d0 */
[----:B------:R1:W-:Y:S01]  /*9d20*/  STL [R1+0x188], R126 ;  /* 0x0001887e01007387 */ /* 0x0003e20000100800 */
[----:B0-----:R-:W-:-:S03]  /*9d30*/  IADD3 R101, P3, PT, R99, R85, RZ ;  /* 0x0000005563657210 */ /* 0x001fc60007f7e0ff */
[----:B------:R1:W2:Y:S01]  /*9d40*/  @P1 LDG.E.U8 R209, desc[UR26][R126.64] ;  /* 0x0000001a7ed11981 */ /* 0x0002a2000c1e1100 */
[----:B------:R-:W-:-:S03]  /*9d50*/  LEA.HI.X.SX32 R103, R99, R84, 0x1, P3 ;  /* 0x0000005463677211 */ /* 0x000fc600018f0eff */
[----:B------:R0:W-:Y:S01]  /*9d60*/  STL [R1+0x184], R127 ;  /* 0x0001847f01007387 */ /* 0x0001e20000100800 */
[----:B-1----:R-:W-:Y:S02]  /*9d70*/  @P1 IMAD.MOV.U32 R126, RZ, RZ, R101 ;  /* 0x000000ffff7e1224 */ /* 0x002fe400078e0065 */
[----:B0-----:R-:W-:-:S05]  /*9d80*/  @P1 IMAD.MOV.U32 R127, RZ, RZ, R103 ;  /* 0x000000ffff7f1224 */ /* 0x001fca00078e0067 */
[----:B------:R0:W2:Y:S01]  /*9d90*/  @P1 LDG.E.U8 R208, desc[UR26][R126.64] ;  /* 0x0000001a7ed01981 */ /* 0x0000a2000c1e1100 */
[----:B------:R-:W-:Y:S01]  /*9da0*/  ISETP.GT.U32.AND P3, PT, R88, R90, PT ;  /* 0x0000005a5800720c */ /* 0x000fe20003f64070 */
[----:B0-----:R-:W0:Y:S01]  /*9db0*/  S2R R126, SR_TID.X ;  /* 0x00000000007e7919 */ /* 0x001e220000002100 */
[----:B------:R-:W-:-:S05]  /*9dc0*/  SEL R89, R159, R89, !P2 ;  /* 0x000000599f597207 */ /* 0x000fca0005000000 */
[----:B------:R-:W-:Y:S01]  /*9dd0*/  IMAD R89, R89, UR8, RZ ;  /* 0x0000000859597c24 */ /* 0x000fe2000f8e02ff */
[----:B------:R1:W-:Y:S05]  /*9de0*/  STL [R1+0x1a8], R101 ;  /* 0x0001a86501007387 */ /* 0x0003ea0000100800 */
[----:B------:R-:W-:Y:S01]  /*9df0*/  @!P3 IMAD.IADD R90, R90, 0x1, -R88 ;  /* 0x000000015a5ab824 */ /* 0x000fe200078e0a58 */
[----:B------:R4:W-:Y:S01]  /*9e00*/  STL [R1+0x1a4], R103 ;  /* 0x0001a46701007387 */ /* 0x0009e20000100800 */
[----:B-1----:R-:W-:Y:S02]  /*9e10*/  LOP3.LUT R101, R87, 0xea, RZ, 0xfc, !PT ;  /* 0x000000ea57657812 */ /* 0x002fe400078efcff */
[----:B----4-:R-:W-:-:S04]  /*9e20*/  IADD3 R103, P3, PT, R89, R85, RZ ;  /* 0x0000005559677210 */ /* 0x010fc80007f7e0ff */
[----:B------:R-:W-:Y:S02]  /*9e30*/  LEA.HI.X.SX32 R127, R89, R84, 0x1, P3 ;  /* 0x00000054597f7211 */ /* 0x000fe400018f0eff */
[----:B------:R-:W-:Y:S02]  /*9e40*/  IABS R89, R101 ;  /* 0x0000006500597213 */ /* 0x000fe40000000000 */
[----:B------:R-:W-:-:S03]  /*9e50*/  ISETP.GE.AND P3, PT, R108, RZ, PT ;  /* 0x000000ff6c00720c */ /* 0x000fc60003f66270 */
[----:B------:R-:W-:Y:S01]  /*9e60*/  IMAD.HI.U32 R99, R86, R89, RZ ;  /* 0x0000005956637227 */ /* 0x000fe200078e00ff */
[----:B0-----:R-:W-:-:S03]  /*9e70*/  LOP3.LUT R126, R126, 0x7f, RZ, 0xc0, !PT ;  /* 0x0000007f7e7e7812 */ /* 0x001fc600078ec0ff */
[----:B------:R-:W-:Y:S01]  /*9e80*/  IMAD.MOV R99, RZ, RZ, -R99 ;  /* 0x000000ffff637224 */ /* 0x000fe200078e0a63 */
[----:B------:R-:W-:Y:S01]  /*9e90*/  SEL R96, R159, R96, !P2 ;  /* 0x000000609f607207 */ /* 0x000fe20005000000 */
[----:B------:R-:W-:Y:S02]  /*9ea0*/  STS.U8 [R126+UR13+0x9000], R151 ;  /* 0x009000977e007988 */ /* 0x000fe4000800000d */
[----:B------:R-:W-:Y:S02]  /*9eb0*/  IMAD R89, R88, R99, R89 ;  /* 0x0000006358597224 */ /* 0x000fe400078e0259 */
[----:B------:R-:W-:Y:S01]  /*9ec0*/  STS.U8 [R126+UR13+0x9400], R149 ;  /* 0x009400957e007988 */ /* 0x000fe2000800000d */
[----:B------:R-:W-:-:S03]  /*9ed0*/  LOP3.LUT R99, R126, 0x10, RZ, 0x3c, !PT ;  /* 0x000000107e637812 */ /* 0x000fc600078e3cff */
[----:B------:R-:W-:Y:S01]  /*9ee0*/  STS.U8 [R126+UR13+0x9800], R153 ;  /* 0x009800997e007988 */ /* 0x000fe2000800000d */
[----:B------:R-:W-:-:S03]  /*9ef0*/  IMAD R96, R96, UR8, RZ ;  /* 0x0000000860607c24 */ /* 0x000fc6000f8e02ff */
[----:B------:R0:W-:Y:S01]  /*9f00*/  STS.U8 [R126+UR13+0x9c00], R152 ;  /* 0x009c00987e007988 */ /* 0x0001e2000800000d */
[----:B------:R-:W-:-:S03]  /*9f10*/  PRMT R168, RZ, 0x7610, R168 ;  /* 0x00007610ffa87816 */ /* 0x000fc600000000a8 */
[----:B------:R1:W-:Y:S01]  /*9f20*/  STL [R1+0x218], R103 ;  /* 0x0002186701007387 */ /* 0x0003e20000100800 */
[----:B0-----:R-:W-:Y:S02]  /*9f30*/  @P1 IMAD.MOV.U32 R126, RZ, RZ, R103 ;  /* 0x000000ffff7e1224 */ /* 0x001fe400078e0067 */
[----:B-1----:R-:W-:Y:S01]  /*9f40*/  IMAD.MOV.U32 R103, RZ, RZ, R90 ;  /* 0x000000ffff677224 */ /* 0x002fe200078e005a */
[----:B------:R0:W-:Y:S03]  /*9f50*/  STL [R1+0x214], R127 ;  /* 0x0002147f01007387 */ /* 0x0001e60000100800 */
[----:B------:R-:W-:Y:S01]  /*9f60*/  @!P3 IMAD.MOV R103, RZ, RZ, -R103 ;  /* 0x000000ffff67b224 */ /* 0x000fe200078e0a67 */
[----:B------:R-:W-:Y:S01]  /*9f70*/  IADD3 R108, P3, PT, R96, R85, RZ ;  /* 0x00000055606c7210 */ /* 0x000fe20007f7e0ff */
[----:B------:R0:W4:Y:S01]  /*9f80*/  @P1 LDG.E.U8 R168, desc[UR26][R126.64] ;  /* 0x0000001a7ea81981 */ /* 0x000122000c1e1100 */
[----:B------:R-:W-:-:S02]  /*9f90*/  SEL R90, R159, R97, !P2 ;  /* 0x000000619f5a7207 */ /* 0x000fc40005000000 */
[----:B0-----:R-:W-:Y:S02]  /*9fa0*/  LEA.HI.X.SX32 R127, R96, R84, 0x1, P3 ;  /* 0x00000054607f7211 */ /* 0x001fe400018f0eff */
[----:B------:R-:W-:Y:S01]  /*9fb0*/  ISETP.GT.U32.AND P3, PT, R88, R89, PT ;  /* 0x000000595800720c */ /* 0x000fe20003f64070 */
[----:B------:R-:W-:Y:S01]  /*9fc0*/  IMAD R90, R90, UR8, RZ ;  /* 0x000000085a5a7c24 */ /* 0x000fe2000f8e02ff */
[----:B------:R0:W-:Y:S01]  /*9fd0*/  STL [R1+0x230], R108 ;  /* 0x0002306c01007387 */ /* 0x0001e20000100800 */
[----:B------:R-:W-:Y:S01]  /*9fe0*/  @P1 IMAD.MOV.U32 R96, RZ, RZ, R108 ;  /* 0x000000ffff601224 */ /* 0x000fe200078e006c */
[----:B------:R-:W-:Y:S01]  /*9ff0*/  PRMT R164, RZ, 0x7610, R164 ;  /* 0x00007610ffa47816 */ /* 0x000fe200000000a4 */
[----:B------:R-:W-:Y:S01]  /*a000*/  @P1 IMAD.MOV.U32 R97, RZ, RZ, R127 ;  /* 0x000000ffff611224 */ /* 0x000fe200078e007f */
[----:B------:R1:W-:Y:S01]  /*a010*/  STL [R1+0x22c], R127 ;  /* 0x00022c7f01007387 */ /* 0x0003e20000100800 */
[----:B------:R-:W-:Y:S02]  /*a020*/  PRMT R166, RZ, 0x7610, R166 ;  /* 0x00007610ffa67816 */ /* 0x000fe400000000a6 */
[----:B------:R-:W-:Y:S01]  /*a030*/  SEL R100, R159, R100, !P2 ;  /* 0x000000649f647207 */ /* 0x000fe20005000000 */
[----:B------:R1:W2:Y:S03]  /*a040*/  @P1 LDG.E.U8 R164, desc[UR26][R96.64] ;  /* 0x0000001a60a41981 */ /* 0x0002a6000c1e1100 */
[----:B------:R-:W-:Y:S01]  /*a050*/  @!P3 IMAD.IADD R89, R89, 0x1, -R88 ;  /* 0x000000015959b824 */ /* 0x000fe200078e0a58 */
[C---:B0-----:R-:W-:Y:S01]  /*a060*/  IADD3 R108, P3, PT, R90.reuse, R85, RZ ;  /* 0x000000555a6c7210 */ /* 0x041fe20007f7e0ff */
[----:B-1----:R-:W0:Y:S03]  /*a070*/  S2R R127, SR_TID.X ;  /* 0x00000000007f7919 */ /* 0x002e260000002100 */
[----:B------:R-:W-:-:S02]  /*a080*/  LEA.HI.X.SX32 R126, R90, R84, 0x1, P3 ;  /* 0x000000545a7e7211 */ /* 0x000fc400018f0eff */
[----:B------:R-:W-:Y:S01]  /*a090*/  ISETP.GT.U32.AND P3, PT, R88, R89, PT ;  /* 0x000000595800720c */ /* 0x000fe20003f64070 */
[----:B------:R-:W-:Y:S02]  /*a0a0*/  @P1 IMAD.MOV.U32 R96, RZ, RZ, R108 ;  /* 0x000000ffff601224 */ /* 0x000fe400078e006c */
[----:B------:R-:W-:Y:S02]  /*a0b0*/  @P1 IMAD.MOV.U32 R97, RZ, RZ, R126 ;  /* 0x000000ffff611224 */ /* 0x000fe400078e007e */
[----:B------:R-:W-:-:S03]  /*a0c0*/  IMAD R100, R100, UR8, RZ ;  /* 0x0000000864647c24 */ /* 0x000fc6000f8e02ff */
[----:B------:R1:W2:Y:S04]  /*a0d0*/  @P1 LDG.E.U8 R166, desc[UR26][R96.64] ;  /* 0x0000001a60a61981 */ /* 0x0002a8000c1e1100 */
[----:B------:R1:W-:Y:S01]  /*a0e0*/  STL [R1+0x248], R108 ;  /* 0x0002486c01007387 */ /* 0x0003e20000100800 */
[----:B------:R-:W-:Y:S01]  /*a0f0*/  @!P3 IMAD.IADD R89, R89, 0x1, -R88 ;  /* 0x000000015959b824 */ /* 0x000fe200078e0a58 */
[----:B-1----:R-:W-:Y:S02]  /*a100*/  LOP3.LUT R97, R87, 0xf2, RZ, 0xfc, !PT ;  /* 0x000000f257617812 */ /* 0x002fe400078efcff */
[----:B------:R1:W-:Y:S01]  /*a110*/  STL [R1+0x244], R126 ;  /* 0x0002447e01007387 */ /* 0x0003e20000100800 */
[----:B------:R-:W-:Y:S02]  /*a120*/  IADD3 R108, P3, PT, R100, R85, RZ ;  /* 0x00000055646c7210 */ /* 0x000fe40007f7e0ff */
[----:B------:R-:W-:-:S02]  /*a130*/  IABS R90, R97 ;  /* 0x00000061005a7213 */ /* 0x000fc40000000000 */
[----:B-1----:R-:W-:-:S03]  /*a140*/  LEA.HI.X.SX32 R126, R100, R84, 0x1, P3 ;  /* 0x00000054647e7211 */ /* 0x002fc600018f0eff */
[----:B------:R-:W-:Y:S01]  /*a150*/  IMAD.HI.U32 R96, R86, R90, RZ ;  /* 0x0000005a56607227 */ /* 0x000fe200078e00ff */
[----:B------:R-:W-:Y:S02]  /*a160*/  ISETP.GE.AND P3, PT, R101, RZ, PT ;  /* 0x000000ff6500720c */ /* 0x000fe40003f66270 */
[----:B------:R-:W-:Y:S01]  /*a170*/  SEL R102, R159, R102, !P2 ;  /* 0x000000669f667207 */ /* 0x000fe20005000000 */
[----:B------:R-:W-:Y:S01]  /*a180*/  IMAD.MOV R96, RZ, RZ, -R96 ;  /* 0x000000ffff607224 */ /* 0x000fe200078e0a60 */
[----:B0-----:R-:W-:-:S03]  /*a190*/  LOP3.LUT R127, R127, 0x7f, RZ, 0xc0, !PT ;  /* 0x0000007f7f7f7812 */ /* 0x001fc600078ec0ff */
[----:B------:R-:W-:Y:S02]  /*a1a0*/  IMAD R90, R88, R96, R90 ;  /* 0x00000060585a7224 */ /* 0x000fe400078e025a */
[----:B------:R-:W-:Y:S02]  /*a1b0*/  IMAD.MOV.U32 R96, RZ, RZ, R89 ;  /* 0x000000ffff607224 */ /* 0x000fe400078e0059 */
[----:B------:R-:W-:Y:S02]  /*a1c0*/  IMAD R102, R102, UR8, RZ ;  /* 0x0000000866667c24 */ /* 0x000fe4000f8e02ff */
[----:B------:R-:W-:Y:S01]  /*a1d0*/  @!P3 IMAD.MOV R96, RZ, RZ, -R96 ;  /* 0x000000ffff60b224 */ /* 0x000fe200078e0a60 */
[----:B------:R-:W-:Y:S01]  /*a1e0*/  STL [R1+0x260], R108 ;  /* 0x0002606c01007387 */ /* 0x000fe20000100800 */
[----:B------:R-:W-:Y:S02]  /*a1f0*/  LOP3.LUT R101, R127, 0x20, RZ, 0x3c, !PT ;  /* 0x000000207f657812 */ /* 0x000fe400078e3cff */
[C---:B------:R-:W-:Y:S01]  /*a200*/  IADD3 R100, P3, PT, R102.reuse, R85, RZ ;  /* 0x0000005566647210 */ /* 0x040fe20007f7e0ff */
[----:B------:R0:W-:Y:S01]  /*a210*/  STL [R1+0x25c], R126 ;  /* 0x00025c7e01007387 */ /* 0x0001e20000100800 */
[----:B------:R-:W-:Y:S01]  /*a220*/  @P1 IMAD.MOV.U32 R127, RZ, RZ, R126 ;  /* 0x000000ffff7f1224 */ /* 0x000fe200078e007e */
[----:B------:R-:W-:Y:S01]  /*a230*/  SEL R104, R159, R104, !P2 ;  /* 0x000000689f687207 */ /* 0x000fe20005000000 */
[----:B0-----:R-:W-:Y:S01]  /*a240*/  @P1 IMAD.MOV.U32 R126, RZ, RZ, R108 ;  /* 0x000000ffff7e1224 */ /* 0x001fe200078e006c */
[----:B------:R-:W-:-:S02]  /*a250*/  LEA.HI.X.SX32 R108, R102, R84, 0x1, P3 ;  /* 0x00000054666c7211 */ /* 0x000fc400018f0eff */
[----:B------:R-:W-:Y:S01]  /*a260*/  ISETP.GT.U32.AND P3, PT, R88, R90, PT ;  /* 0x0000005a5800720c */ /* 0x000fe20003f64070 */
[----:B------:R0:W-:Y:S01]  /*a270*/  STS.U8 [R99+UR13+0x8c80], R157 ;  /* 0x008c809d63007988 */ /* 0x0001e2000800000d */
[----:B------:R-:W-:Y:S01]  /*a280*/  IMAD R104, R104, UR8, RZ ;  /* 0x0000000868687c24 */ /* 0x000fe2000f8e02ff */
[----:B0-----:R-:W-:Y:S02]  /*a290*/  PRMT R157, RZ, 0x7610, R157 ;  /* 0x00007610ff9d7816 */ /* 0x001fe4000000009d */
[----:B------:R0:W-:Y:S08]  /*a2a0*/  STL [R1+0x278], R100 ;  /* 0x0002786401007387 */ /* 0x0001f00000100800 */
[----:B------:R-:W-:Y:S01]  /*a2b0*/  @!P3 IMAD.IADD R90, R90, 0x1, -R88 ;  /* 0x000000015a5ab824 */ /* 0x000fe200078e0a58 */
[----:B------:R1:W2:Y:S02]  /*a2c0*/  @P1 LDG.E.U8 R157, desc[UR26][R126.64] ;  /* 0x0000001a7e9d1981 */ /* 0x0002a4000c1e1100 */
[----:B-1----:R-:W-:Y:S01]  /*a2d0*/  @P1 IMAD.MOV.U32 R126, RZ, RZ, R100 ;  /* 0x000000ffff7e1224 */ /* 0x002fe200078e0064 */
[----:B0-----:R-:W-:-:S04]  /*a2e0*/  IADD3 R100, P3, PT, R104, R85, RZ ;  /* 0x0000005568647210 */ /* 0x001fc80007f7e0ff */
[----:B------:R-:W-:Y:S02]  /*a2f0*/  LEA.HI.X.SX32 R102, R104, R84, 0x1, P3 ;  /* 0x0000005468667211 */ /* 0x000fe400018f0eff */
[----:B------:R-:W-:Y:S02]  /*a300*/  ISETP.GT.U32.AND P3, PT, R88, R90, PT ;  /* 0x0000005a5800720c */ /* 0x000fe40003f64070 */
[----:B------:R-:W-:Y:S01]  /*a310*/  SEL R89, R159, R105, !P2 ;  /* 0x000000699f597207 */ /* 0x000fe20005000000 */
[----:B------:R-:W-:Y:S04]  /*a320*/  STL [R1+0x274], R108 ;  /* 0x0002746c01007387 */ /* 0x000fe80000100800 */
[----:B------:R-:W-:Y:S01]  /*a330*/  IMAD R89, R89, UR8, RZ ;  /* 0x0000000859597c24 */ /* 0x000fe2000f8e02ff */
[----:B------:R-:W-:Y:S01]  /*a340*/  STL [R1+0x290], R100 ;  /* 0x0002906401007387 */ /* 0x000fe20000100800 */
[----:B------:R-:W-:-:S03]  /*a350*/  @P1 IMAD.MOV.U32 R105, RZ, RZ, R102 ;  /* 0x000000ffff691224 */ /* 0x000fc600078e0066 */
[----:B------:R0:W-:Y:S01]  /*a360*/  STL [R1+0x28c], R102 ;  /* 0x00028c6601007387 */ /* 0x0001e20000100800 */
[----:B------:R-:W-:Y:S02]  /*a370*/  @!P3 IMAD.IADD R90, R90, 0x1, -R88 ;  /* 0x000000015a5ab824 */ /* 0x000fe400078e0a58 */
[----:B------:R-:W-:Y:S01]  /*a380*/  @P1 IMAD.MOV.U32 R127, RZ, RZ, R108 ;  /* 0x000000ffff7f1224 */ /* 0x000fe200078e006c */
[----:B0-----:R-:W-:-:S04]  /*a390*/  IADD3 R102, P3, PT, R89, R85, RZ ;  /* 0x0000005559667210 */ /* 0x001fc80007f7e0ff */
[----:B------:R-:W-:Y:S02]  /*a3a0*/  LEA.HI.X.SX32 R108, R89, R84, 0x1, P3 ;  /* 0x00000054596c7211 */ /* 0x000fe400018f0eff */
[----:B------:R-:W-:Y:S02]  /*a3b0*/  ISETP.GE.AND P3, PT, R97, RZ, PT ;  /* 0x000000ff6100720c */ /* 0x000fe40003f66270 */
[----:B------:R-:W-:-:S04]  /*a3c0*/  LOP3.LUT R97, R87, 0xfa, RZ, 0xfc, !PT ;  /* 0x000000fa57617812 */ /* 0x000fc800078efcff */
[----:B------:R-:W-:Y:S01]  /*a3d0*/  IABS R89, R97 ;  /* 0x0000006100597213 */ /* 0x000fe20000000000 */
[----:B------:R-:W-:Y:S01]  /*a3e0*/  @P1 IMAD.MOV.U32 R104, RZ, RZ, R100 ;  /* 0x000000ffff681224 */ /* 0x000fe200078e0064 */
[----:B------:R-:W-:Y:S02]  /*a3f0*/  SEL R107, R159, R107, !P2 ;  /* 0x0000006b9f6b7207 */ /* 0x000fe40005000000 */
[----:B------:R-:W-:Y:S01]  /*a400*/  PRMT R156, RZ, 0x7610, R156 ;  /* 0x00007610ff9c7816 */ /* 0x000fe2000000009c */
[----:B------:R-:W-:-:S04]  /*a410*/  IMAD.HI.U32 R100, R86, R89, RZ ;  /* 0x0000005956647227 */ /* 0x000fc800078e00ff */
[----:B------:R-:W-:Y:S01]  /*a420*/  IMAD R107, R107, UR8, RZ ;  /* 0x000000086b6b7c24 */ /* 0x000fe2000f8e02ff */
[----:B------:R0:W2:Y:S01]  /*a430*/  @P1 LDG.E.U8 R156, desc[UR26][R126.64] ;  /* 0x0000001a7e9c1981 */ /* 0x0000a2000c1e1100 */
[----:B------:R-:W-:Y:S02]  /*a440*/  IMAD.MOV R100, RZ, RZ, -R100 ;  /* 0x000000ffff647224 */ /* 0x000fe400078e0a64 */
[----:B------:R-:W-:Y:S01]  /*a450*/  @!P3 IMAD.MOV R90, RZ, RZ, -R90 ;  /* 0x000000ffff5ab224 */ /* 0x000fe200078e0a5a */
[----:B------:R1:W-:Y:S01]  /*a460*/  STL [R1+0x2a8], R102 ;  /* 0x0002a86601007387 */ /* 0x0003e20000100800 */
[----:B------:R-:W-:Y:S02]  /*a470*/  IMAD R89, R88, R100, R89 ;  /* 0x0000006458597224 */ /* 0x000fe400078e0259 */
[----:B0-----:R-:W-:Y:S01]  /*a480*/  @P1 IMAD.MOV.U32 R126, RZ, RZ, R102 ;  /* 0x000000ffff7e1224 */ /* 0x001fe200078e0066 */
[----:B------:R0:W-:Y:S01]  /*a490*/  STL [R1+0x2a4], R108 ;  /* 0x0002a46c01007387 */ /* 0x0001e20000100800 */
[----:B-1----:R-:W-:Y:S01]  /*a4a0*/  IADD3 R102, P3, PT, R107, R85, RZ ;  /* 0x000000556b667210 */ /* 0x002fe20007f7e0ff */
[----:B------:R-:W-:Y:S01]  /*a4b0*/  @P1 IMAD.MOV.U32 R127, RZ, RZ, R108 ;  /* 0x000000ffff7f1224 */ /* 0x000fe200078e006c */
[----:B------:R-:W-:-:S02]  /*a4c0*/  SEL R100, R159, R103, !P2 ;  /* 0x000000679f647207 */ /* 0x000fc40005000000 */
[----:B0-----:R-:W-:Y:S02]  /*a4d0*/  LEA.HI.X.SX32 R108, R107, R84, 0x1, P3 ;  /* 0x000000546b6c7211 */ /* 0x001fe400018f0eff */
[----:B------:R-:W-:Y:S01]  /*a4e0*/  ISETP.GT.U32.AND P3, PT, R88, R89, PT ;  /* 0x000000595800720c */ /* 0x000fe20003f64070 */
[----:B------:R-:W-:Y:S01]  /*a4f0*/  IMAD R100, R100, UR8, RZ ;  /* 0x0000000864647c24 */ /* 0x000fe2000f8e02ff */
[----:B------:R0:W-:Y:S01]  /*a500*/  STS.U8 [R99+UR13+0x8480], R154 ;  /* 0x0084809a63007988 */ /* 0x0001e2000800000d */
[----:B------:R-:W-:-:S03]  /*a510*/  @P1 IMAD.MOV.U32 R103, RZ, RZ, R108 ;  /* 0x000000ffff671224 */ /* 0x000fc600078e006c */
[----:B------:R-:W-:Y:S04]  /*a520*/  STL [R1+0x2c0], R102 ;  /* 0x0002c06601007387 */ /* 0x000fe80000100800 */
[----:B------:R1:W-:Y:S01]  /*a530*/  STL [R1+0x2bc], R108 ;  /* 0x0002bc6c01007387 */ /* 0x0003e20000100800 */
[----:B0-----:R-:W-:Y:S02]  /*a540*/  PRMT R154, RZ, 0x7610, R154 ;  /* 0x00007610ff9a7816 */ /* 0x001fe4000000009a */
[----:B------:R-:W-:Y:S01]  /*a550*/  @!P3 IMAD.IADD R89, R89, 0x1, -R88 ;  /* 0x000000015959b824 */ /* 0x000fe200078e0a58 */
[----:B------:R0:W-:Y:S04]  /*a560*/  STS.U8 [R99+UR13+0x8880], R155 ;  /* 0x0088809b63007988 */ /* 0x0001e8000800000d */
[----:B------:R3:W2:Y:S01]  /*a570*/  @P1 LDG.E.U8 R154, desc[UR26][R126.64] ;  /* 0x0000001a7e9a1981 */ /* 0x0006a2000c1e1100 */
[----:B-1----:R-:W-:-:S02]  /*a580*/  IADD3 R108, P3, PT, R100, R85, RZ ;  /* 0x00000055646c7210 */ /* 0x002fc40007f7e0ff */
[----:B------:R-:W-:Y:S02]  /*a590*/  SEL R96, R159, R96, !P2 ;  /* 0x000000609f607207 */ /* 0x000fe40005000000 */
[----:B0-----:R-:W-:Y:S02]  /*a5a0*/  PRMT R155, RZ, 0x7610, R155 ;  /* 0x00007610ff9b7816 */ /* 0x001fe4000000009b */
[----:B---3--:R-:W-:Y:S02]  /*a5b0*/  LEA.HI.X.SX32 R126, R100, R84, 0x1, P3 ;  /* 0x00000054647e7211 */ /* 0x008fe400018f0eff */
[----:B------:R-:W-:Y:S02]  /*a5c0*/  ISETP.GT.U32.AND P3, PT, R88, R89, PT ;  /* 0x000000595800720c */ /* 0x000fe40003f64070 */
[----:B------:R0:W3:Y:S01]  /*a5d0*/  @P1 LDG.E.U8 R155, desc[UR26][R104.64] ;  /* 0x0000001a689b1981 */ /* 0x0000e2000c1e1100 */
[----:B------:R-:W-:Y:S01]  /*a5e0*/  IMAD R96, R96, UR8, RZ ;  /* 0x0000000860607c24 */ /* 0x000fe2000f8e02ff */
[----:B0-----:R-:W-:-:S09]  /*a5f0*/  PRMT R104, RZ, 0x7610, R104 ;  /* 0x00007610ff687816 */ /* 0x001fd20000000068 */
[----:B------:R-:W-:Y:S01]  /*a600*/  @!P3 IMAD.IADD R89, R89, 0x1, -R88 ;  /* 0x000000015959b824 */ /* 0x000fe200078e0a58 */
[C---:B------:R-:W-:Y:S01]  /*a610*/  IADD3 R100, P3, PT, R96.reuse, R85, RZ ;  /* 0x0000005560647210 */ /* 0x040fe20007f7e0ff */
[----:B------:R0:W-:Y:S04]  /*a620*/  STL [R1+0x2d8], R108 ;  /* 0x0002d86c01007387 */ /* 0x0001e80000100800 */
[----:B------:R1:W2:Y:S01]  /*a630*/  @P1 LDG.E.U8 R104, desc[UR26][R102.64] ;  /* 0x0000001a66681981 */ /* 0x0002a2000c1e1100 */
[----:B------:R-:W-:Y:S01]  /*a640*/  SEL R90, R159, R90, !P2 ;  /* 0x0000005a9f5a7207 */ /* 0x000fe20005000000 */
[----:B-1----:R-:W-:Y:S01]  /*a650*/  @P1 IMAD.MOV.U32 R102, RZ, RZ, R108 ;  /* 0x000000ffff661224 */ /* 0x002fe200078e006c */
[----:B0-----:R-:W-:Y:S02]  /*a660*/  LEA.HI.X.SX32 R108, R96, R84, 0x1, P3 ;  /* 0x00000054606c7211 */ /* 0x001fe400018f0eff */
[----:B------:R-:W-:Y:S01]  /*a670*/  ISETP.GE.AND P3, PT, R97, RZ, PT ;  /* 0x000000ff6100720c */ /* 0x000fe20003f66270 */
[----:B------:R-:W-:Y:S01]  /*a680*/  IMAD R90, R90, UR8, RZ ;  /* 0x000000085a5a7c24 */ /* 0x000fe2000f8e02ff */
[----:B------:R-:W-:Y:S01]  /*a690*/  PRMT R153, RZ, 0x7610, R153 ;  /* 0x00007610ff997816 */ /* 0x000fe20000000099 */
[----:B------:R-:W-:Y:S01]  /*a6a0*/  STL [R1+0x2d4], R126 ;  /* 0x0002d47e01007387 */ /* 0x000fe20000100800 */
[----:B------:R-:W-:-:S02]  /*a6b0*/  @P1 IMAD.MOV.U32 R103, RZ, RZ, R126 ;  /* 0x000000ffff671224 */ /* 0x000fc400078e007e */
[----:B------:R-:W-:Y:S01]  /*a6c0*/  @P1 IMAD.MOV.U32 R96, RZ, RZ, R100 ;  /* 0x000000ffff601224 */ /* 0x000fe200078e0064 */
[----:B------:R0:W-:Y:S04]  /*a6d0*/  STL [R1+0x2f0], R100 ;  /* 0x0002f06401007387 */ /* 0x0001e80000100800 */
[----:B------:R-:W-:Y:S02]  /*a6e0*/  STS.U8 [R99+UR13+0x9080], R160 ;  /* 0x009080a063007988 */ /* 0x000fe4000800000d */
[----:B------:R-:W-:Y:S02]  /*a6f0*/  @!P3 IMAD.MOV R89, RZ, RZ, -R89 ;  /* 0x000000ffff59b224 */ /* 0x000fe400078e0a59 */
[----:B------:R-:W-:Y:S01]  /*a700*/  STS.U8 [R99+UR13+0x9480], R162 ;  /* 0x009480a263007988 */ /* 0x000fe2000800000d */
[----:B0-----:R-:W-:-:S03]  /*a710*/  IADD3 R100, P3, PT, R90, R85, RZ ;  /* 0x000000555a647210 */ /* 0x001fc60007f7e0ff */
[----:B------:R-:W-:Y:S04]  /*a720*/  STS.U8 [R99+UR13+0x9880], R161 ;  /* 0x009880a163007988 */ /* 0x000fe8000800000d */
[----:B------:R-:W-:Y:S04]  /*a730*/  STS.U8 [R99+UR13+0x9c80], R163 ;  /* 0x009c80a363007988 */ /* 0x000fe8000800000d */
[----:B------:R-:W-:Y:S04]  /*a740*/  STS.U8 [R99+UR13+0x8080], R165 ;  /* 0x008080a563007988 */ /* 0x000fe8000800000d */
[----:B------:R0:W-:Y:S04]  /*a750*/  STS.U8 [R101+UR13+0x8900], R206 ;  /* 0x008900ce65007988 */ /* 0x0001e8000800000d */
[----:B------:R1:W2:Y:S01]  /*a760*/  @P1 LDG.E.U8 R153, desc[UR26][R102.64] ;  /* 0x0000001a66991981 */ /* 0x0002a2000c1e1100 */
[----:B------:R-:W-:Y:S01]  /*a770*/  SEL R89, R159, R89, !P2 ;  /* 0x000000599f597207 */ /* 0x000fe20005000000 */
[----:B0-----:R-:W0:Y:S01]  /*a780*/  S2R R206, SR_TID.X ;  /* 0x0000000000ce7919 */ /* 0x001e220000002100 */
[----:B-1----:R-:W-:-:S02]  /*a790*/  LEA.HI.X.SX32 R102, R90, R84, 0x1, P3 ;  /* 0x000000545a667211 */ /* 0x002fc400018f0eff */
[----:B------:R-:W-:Y:S01]  /*a7a0*/  ISETP.GT.U32.AND P3, PT, R88, R91, PT ;  /* 0x0000005b5800720c */ /* 0x000fe20003f64070 */
[----:B------:R-:W-:Y:S01]  /*a7b0*/  @P1 IMAD.MOV.U32 R97, RZ, RZ, R108 ;  /* 0x000000ffff611224 */ /* 0x000fe200078e006c */
[----:B------:R-:W-:Y:S01]  /*a7c0*/  PRMT R107, RZ, 0x7610, R107 ;  /* 0x00007610ff6b7816 */ /* 0x000fe2000000006b */
[----:B------:R-:W-:Y:S01]  /*a7d0*/  IMAD R89, R89, UR8, RZ ;  /* 0x0000000859597c24 */ /* 0x000fe2000f8e02ff */
[----:B------:R1:W-:Y:S04]  /*a7e0*/  STL [R1+0x2ec], R108 ;  /* 0x0002ec6c01007387 */ /* 0x0003e80000100800 */
[----:B------:R1:W2:Y:S04]  /*a7f0*/  @P1 LDG.E.U8 R107, desc[UR26][R96.64] ;  /* 0x0000001a606b1981 */ /* 0x0002a8000c1e1100 */
[----:B------:R-:W-:Y:S01]  /*a800*/  STL [R1+0x308], R100 ;  /* 0x0003086401007387 */ /* 0x000fe20000100800 */
[----:B------:R-:W-:Y:S01]  /*a810*/  @!P3 IMAD.IADD R91, R91, 0x1, -R88 ;  /* 0x000000015b5bb824 */ /* 0x000fe200078e0a58 */
[----:B------:R-:W-:-:S02]  /*a820*/  IADD3 R103, P3, PT, R89, R85, RZ ;  /* 0x0000005559677210 */ /* 0x000fc40007f7e0ff */
[----:B------:R0:W-:Y:S01]  /*a830*/  STL [R1+0x304], R102 ;  /* 0x0003046601007387 */ /* 0x0001e20000100800 */
[----:B-1----:R-:W-:Y:S01]  /*a840*/  @P1 IMAD.MOV.U32 R97, RZ, RZ, R102 ;  /* 0x000000ffff611224 */ /* 0x002fe200078e0066 */
[----:B------:R-:W-:Y:S02]  /*a850*/  LEA.HI.X.SX32 R108, R89, R84, 0x1, P3 ;  /* 0x00000054596c7211 */ /* 0x000fe400018f0eff */
[----:B0-----:R-:W-:-:S04]  /*a860*/  LOP3.LUT R102, R87, 0xe4, RZ, 0xfc, !PT ;  /* 0x000000e457667812 */ /* 0x001fc800078efcff */
[----:B------:R-:W-:Y:S01]  /*a870*/  IABS R89, R102 ;  /* 0x0000006600597213 */ /* 0x000fe20000000000 */
[----:B------:R-:W-:Y:S01]  /*a880*/  @P1 IMAD.MOV.U32 R96, RZ, RZ, R100 ;  /* 0x000000ffff601224 */ /* 0x000fe200078e0064 */
[----:B------:R-:W-:-:S03]  /*a890*/  PRMT R152, RZ, 0x7610, R152 ;  /* 0x00007610ff987816 */ /* 0x000fc60000000098 */
[----:B------:R-:W-:Y:S01]  /*a8a0*/  IMAD.HI.U32 R90, R86, R89, RZ ;  /* 0x00000059565a7227 */ /* 0x000fe200078e00ff */
[----:B------:R-:W-:Y:S02]  /*a8b0*/  LOP3.LUT R206, R206, 0x7f, RZ, 0xc0, !PT ;  /* 0x0000007fcece7812 */ /* 0x000fe400078ec0ff */
[----:B------:R0:W2:Y:S01]  /*a8c0*/  @P1 LDG.E.U8 R152, desc[UR26][R96.64] ;  /* 0x0000001a60981981 */ /* 0x0000a2000c1e1100 */
[----:B------:R-:W-:Y:S01]  /*a8d0*/  IMAD.MOV R90, RZ, RZ, -R90 ;  /* 0x000000ffff5a7224 */ /* 0x000fe200078e0a5a */
[----:B------:R-:W-:-:S03]  /*a8e0*/  PRMT R146, RZ, 0x7610, R146 ;  /* 0x00007610ff927816 */ /* 0x000fc60000000092 */
[----:B------:R-:W-:Y:S01]  /*a8f0*/  IMAD R89, R88, R90, R89 ;  /* 0x0000005a58597224 */ /* 0x000fe200078e0259 */
[----:B------:R-:W-:Y:S01]  /*a900*/  SEL R90, R159, R128, !P2 ;  /* 0x000000809f5a7207 */ /* 0x000fe20005000000 */
[----:B0-----:R-:W-:Y:S02]  /*a910*/  @P1 IMAD.MOV.U32 R96, RZ, RZ, R103 ;  /* 0x000000ffff601224 */ /* 0x001fe400078e0067 */
[----:B------:R-:W-:Y:S01]  /*a920*/  @P1 IMAD.MOV.U32 R97, RZ, RZ, R108 ;  /* 0x000000ffff611224 */ /* 0x000fe200078e006c */
[----:B------:R-:W-:Y:S01]  /*a930*/  LOP3.LUT R105, R206, 0x30, RZ, 0x3c, !PT ;  /* 0x00000030ce697812 */ /* 0x000fe200078e3cff */
[----:B------:R-:W-:Y:S01]  /*a940*/  IMAD R90, R90, UR8, RZ ;  /* 0x000000085a5a7c24 */ /* 0x000fe2000f8e02ff */
[----:B------:R-:W-:Y:S04]  /*a950*/  STS.U8 [R101+UR13+0x8100], R167 ;  /* 0x008100a765007988 */ /* 0x000fe8000800000d */
[----:B------:R0:W2:Y:S04]  /*a960*/  @P1 LDG.E.U8 R146, desc[UR26][R96.64] ;  /* 0x0000001a60921981 */ /* 0x0000a8000c1e1100 */
[----:B------:R-:W-:Y:S04]  /*a970*/  STS.U8 [R101+UR13+0x8500], R169 ;  /* 0x008500a965007988 */ /* 0x000fe8000800000d */
[----:B------:R1:W-:Y:S01]  /*a980*/  STS.U8 [R101+UR13+0x8d00], R207 ;  /* 0x008d00cf65007988 */ /* 0x0003e2000800000d */
[----:B0-----:R-:W-:-:S03]  /*a990*/  IMAD.MOV.U32 R96, RZ, RZ, R91 ;  /* 0x000000ffff607224 */ /* 0x001fc600078e005b */
[----:B------:R-:W-:Y:S04]  /*a9a0*/  STS.U8 [R101+UR13+0x9100], R215 ;  /* 0x009100d765007988 */ /* 0x000fe8000800000d */
[----:B------:R-:W-:Y:S01]  /*a9b0*/  STS.U8 [R101+UR13+0x9500], R214 ;  /* 0x009500d665007988 */ /* 0x000fe2000800000d */
[----:B------:R-:W-:-:S03]  /*a9c0*/  @!P6 IMAD.MOV R96, RZ, RZ, -R96 ;  /* 0x000000ffff60e224 */ /* 0x000fc600078e0a60 */
[----:B------:R-:W-:Y:S04]  /*a9d0*/  STS.U8 [R101+UR13+0x9900], R222 ;  /* 0x009900de65007988 */ /* 0x000fe8000800000d */
[----:B------:R-:W-:Y:S01]  /*a9e0*/  STS.U8 [R101+UR13+0x9d00], R217 ;  /* 0x009d00d965007988 */ /* 0x000fe2000800000d */
[----:B-1----:R-:W-:-:S03]  /*a9f0*/  IADD3 R207, P6, PT, R90, R85, RZ ;  /* 0x000000555acf7210 */ /* 0x002fc60007fde0ff */
[----:B------:R0:W-:Y:S01]  /*aa00*/  STS.U8 [R105+UR13+0x8580], R224 ;  /* 0x008580e069007988 */ /* 0x0001e2000800000d */
[----:B------:R-:W-:Y:S02]  /*aa10*/  LEA.HI.X.SX32 R206, R90, R84, 0x1, P6 ;  /* 0x000000545ace7211 */ /* 0x000fe400030f0eff */
[----:B------:R-:W-:Y:S01]  /*aa20*/  ISETP.GT.U32.AND P6, PT, R88, R92, PT ;  /* 0x0000005c5800720c */ /* 0x000fe20003fc4070 */
[----:B0-----:R-:W0:Y:S01]  /*aa30*/  S2R R224, SR_TID.X ;  /* 0x0000000000e07919 */ /* 0x001e220000002100 */
[----:B------:R-:W-:-:S05]  /*aa40*/  SEL R97, R159, R129, !P2 ;  /* 0x000000819f617207 */ /* 0x000fca0005000000 */
[----:B------:R-:W-:-:S06]  /*aa50*/  IMAD R97, R97, UR8, RZ ;  /* 0x0000000861617c24 */ /* 0x000fcc000f8e02ff */
[----:B------:R-:W-:Y:S01]  /*aa60*/  @!P6 IMAD.IADD R92, R92, 0x1, -R88 ;  /* 0x000000015c5ce824 */ /* 0x000fe200078e0a58 */
[----:B------:R-:W-:Y:S02]  /*aa70*/  PRMT R148, RZ, 0x7610, R148 ;  /* 0x00007610ff947816 */ /* 0x000fe40000000094 */
[C---:B------:R-:W-:Y:S01]  /*aa80*/  IADD3 R215, P6, PT, R97.reuse, R85, RZ ;  /* 0x0000005561d77210 */ /* 0x040fe20007fde0ff */
[----:B------:R-:W-:Y:S02]  /*aa90*/  @P1 IMAD.MOV.U32 R90, RZ, RZ, R207 ;  /* 0x000000ffff5a1224 */ /* 0x000fe400078e00cf */
[----:B------:R-:W-:Y:S01]  /*aaa0*/  @P1 IMAD.MOV.U32 R91, RZ, RZ, R206 ;  /* 0x000000ffff5b1224 */ /* 0x000fe200078e00ce */
[----:B------:R-:W-:Y:S02]  /*aab0*/  LEA.HI.X.SX32 R214, R97, R84, 0x1, P6 ;  /* 0x0000005461d67211 */ /* 0x000fe400030f0eff */
[----:B------:R-:W-:Y:S02]  /*aac0*/  ISETP.GT.U32.AND P6, PT, R88, R92, PT ;  /* 0x0000005c5800720c */ /* 0x000fe40003fc4070 */
[----:B------:R1:W2:Y:S01]  /*aad0*/  @P1 LDG.E.U8 R148, desc[UR26][R90.64] ;  /* 0x0000001a5a941981 */ /* 0x0002a2000c1e1100 */
[----:B------:R-:W-:-:S02]  /*aae0*/  PRMT R147, RZ, 0x7610, R147 ;  /* 0x00007610ff937816 */ /* 0x000fc40000000093 */
[----:B------:R-:W-:Y:S01]  /*aaf0*/  SEL R97, R159, R130, !P2 ;  /* 0x000000829f617207 */ /* 0x000fe20005000000 */
[----:B-1----:R-:W-:Y:S02]  /*ab00*/  @P1 IMAD.MOV.U32 R90, RZ, RZ, R215 ;  /* 0x000000ffff5a1224 */ /* 0x002fe400078e00d7 */
[----:B------:R-:W-:Y:S01]  /*ab10*/  @P1 IMAD.MOV.U32 R91, RZ, RZ, R214 ;  /* 0x000000ffff5b1224 */ /* 0x000fe200078e00d6 */
[----:B0-----:R-:W-:Y:S01]  /*ab20*/  LOP3.LUT R224, R224, 0x7f, RZ, 0xc0, !PT ;  /* 0x0000007fe0e07812 */ /* 0x001fe200078ec0ff */
[----:B------:R-:W-:-:S03]  /*ab30*/  IMAD R97, R97, UR8, RZ ;  /* 0x0000000861617c24 */ /* 0x000fc6000f8e02ff */
[----:B------:R0:W2:Y:S01]  /*ab40*/  @P1 LDG.E.U8 R147, desc[UR26][R90.64] ;  /* 0x0000001a5a931981 */ /* 0x0000a2000c1e1100 */
[----:B------:R-:W-:Y:S01]  /*ab50*/  LOP3.LUT R100, R224, 0x40, RZ, 0x3c, !PT ;  /* 0x00000040e0647812 */ /* 0x000fe200078e3cff */
[----:B------:R-:W-:Y:S02]  /*ab60*/  @!P6 IMAD.IADD R92, R92, 0x1, -R88 ;  /* 0x000000015c5ce824 */ /* 0x000fe400078e0a58 */
[----:B------:R1:W-:Y:S01]  /*ab70*/  STS.U8 [R105+UR13+0x8180], R223 ;  /* 0x008180df69007988 */ /* 0x0003e2000800000d */
[----:B0-----:R-:W-:-:S03]  /*ab80*/  LOP3.LUT R90, R87, 0xec, RZ, 0xfc, !PT ;  /* 0x000000ec575a7812 */ /* 0x001fc600078efcff */
[----:B------:R-:W-:Y:S01]  /*ab90*/  STS.U8 [R105+UR13+0x8980], R225 ;  /* 0x008980e169007988 */ /* 0x000fe2000800000d */
[----:B-1----:R-:W-:-:S03]  /*aba0*/  IADD3 R223, P6, PT, R97, R85, RZ ;  /* 0x0000005561df7210 */ /* 0x002fc60007fde0ff */
[----:B------:R-:W-:Y:S01]  /*abb0*/  STS.U8 [R105+UR13+0x8d80], R230 ;  /* 0x008d80e669007988 */ /* 0x000fe2000800000d */
[----:B------:R-:W-:-:S03]  /*abc0*/  IABS R91, R90 ;  /* 0x0000005a005b7213 */ /* 0x000fc60000000000 */
[----:B------:R-:W-:Y:S04]  /*abd0*/  STS.U8 [R105+UR13+0x9180], R232 ;  /* 0x009180e869007988 */ /* 0x000fe8000800000d */
[----:B------:R-:W-:Y:S04]  /*abe0*/  STS.U8 [R105+UR13+0x9580], R231 ;  /* 0x009580e769007988 */ /* 0x000fe8000800000d */
[----:B------:R-:W-:Y:S04]  /*abf0*/  STS.U8 [R105+UR13+0x9980], R233 ;  /* 0x009980e969007988 */ /* 0x000fe8000800000d */
[----:B------:R-:W-:Y:S01]  /*ac00*/  STS.U8 [R105+UR13+0x9d80], R238 ;  /* 0x009d80ee69007988 */ /* 0x000fe2000800000d */
[----:B------:R-:W-:-:S03]  /*ac10*/  LEA.HI.X.SX32 R222, R97, R84, 0x1, P6 ;  /* 0x0000005461de7211 */ /* 0x000fc600030f0eff */
[----:B------:R-:W-:Y:S01]  /*ac20*/  STS.U8 [R100+UR13+0x8200], R240 ;  /* 0x008200f064007988 */ /* 0x000fe2000800000d */
[----:B------:R-:W-:-:S03]  /*ac30*/  IMAD.HI.U32 R97, R86, R91, RZ ;  /* 0x0000005b56617227 */ /* 0x000fc600078e00ff */
[----:B------:R-:W-:Y:S04]  /*ac40*/  STS.U8 [R100+UR13+0x8600], R239 ;  /* 0x008600ef64007988 */ /* 0x000fe8000800000d */
[----:B------:R-:W-:Y:S04]  /*ac50*/  STS.U8 [R100+UR13+0x8a00], R246 ;  /* 0x008a00f664007988 */ /* 0x000fe8000800000d */
[----:B------:R-:W-:Y:S04]  /*ac60*/  STS.U8 [R100+UR13+0x8e00], R241 ;  /* 0x008e00f164007988 */ /* 0x000fe8000800000d */
[----:B------:R-:W-:Y:S01]  /*ac70*/  STS.U8 [R100+UR13+0x9200], R247 ;  /* 0x009200f764007988 */ /* 0x000fe2000800000d */
[----:B------:R-:W-:-:S03]  /*ac80*/  IMAD.MOV R97, RZ, RZ, -R97 ;  /* 0x000000ffff617224 */ /* 0x000fc600078e0a61 */
[----:B------:R-:W-:Y:S04]  /*ac90*/  STS.U8 [R100+UR13+0x9600], R248 ;  /* 0x009600f864007988 */ /* 0x000fe8000800000d */
[----:B------:R-:W-:Y:S04]  /*aca0*/  STS.U8 [R100+UR13+0x9a00], R171 ;  /* 0x009a00ab64007988 */ /* 0x000fe8000800000d */
[----:B------:R0:W-:Y:S01]  /*acb0*/  STS.U8 [R100+UR13+0x9e00], R115 ;  /* 0x009e007364007988 */ /* 0x0001e2000800000d */
[----:B------:R-:W-:Y:S02]  /*acc0*/  IMAD R91, R88, R97, R91 ;  /* 0x00000061585b7224 */ /* 0x000fe400078e025b */
[----:B------:R-:W-:Y:S01]  /*acd0*/  IMAD.MOV.U32 R97, RZ, RZ, R92 ;  /* 0x000000ffff617224 */ /* 0x000fe200078e005c */
[----:B0-----:R-:W-:-:S03]  /*ace0*/  SEL R100, R159, R131, !P2 ;  /* 0x000000839f647207 */ /* 0x001fc60005000000 */
[----:B------:R-:W-:Y:S02]  /*acf0*/  @!P4 IMAD.MOV R97, RZ, RZ, -R97 ;  /* 0x000000ffff61c224 */ /* 0x000fe400078e0a61 */
[----:B------:R-:W-:-:S05]  /*ad00*/  IMAD R100, R100, UR8, RZ ;  /* 0x0000000864647c24 */ /* 0x000fca000f8e02ff */
[----:B------:R-:W-:-:S04]  /*ad10*/  IADD3 R231, P4, PT, R100, R85, RZ ;  /* 0x0000005564e77210 */ /* 0x000fc80007f9e0ff */
[----:B------:R-:W-:Y:S02]  /*ad20*/  LEA.HI.X.SX32 R230, R100, R84, 0x1, P4 ;  /* 0x0000005464e67211 */ /* 0x000fe400020f0eff */
[----:B------:R-:W-:Y:S02]  /*ad30*/  ISETP.GT.U32.AND P4, PT, R88, R94, PT ;  /* 0x0000005e5800720c */ /* 0x000fe40003f84070 */
[----:B------:R-:W-:-:S05]  /*ad40*/  SEL R92, R159, R133, !P2 ;  /* 0x000000859f5c7207 */ /* 0x000fca0005000000 */
[----:B------:R-:W-:-:S06]  /*ad50*/  IMAD R92, R92, UR8, RZ ;  /* 0x000000085c5c7c24 */ /* 0x000fcc000f8e02ff */
[----:B------:R-:W-:Y:S01]  /*ad60*/  @!P4 IMAD.IADD R94, R94, 0x1, -R88 ;  /* 0x000000015e5ec824 */ /* 0x000fe200078e0a58 */
        /* <DEDUP_REMOVED lines=8> */
[----:B------:R-:W-:Y:S02]  /*adf0*/  ISETP.GE.AND P4, PT, R90, RZ, PT ;  /* 0x000000ff5a00720c */ /* 0x000fe40003f86270 */
[----:B------:R-:W-:-:S04]  /*ae00*/  LOP3.LUT R90, R87, 0xf4, RZ, 0xfc, !PT ;  /* 0x000000f4575a7812 */ /* 0x000fc800078efcff */
[----:B------:R-:W-:-:S05]  /*ae10*/  IABS R92, R90 ;  /* 0x0000005a005c7213 */ /* 0x000fca0000000000 */
[----:B------:R-:W-:-:S04]  /*ae20*/  IMAD.HI.U32 R100, R86, R92, RZ ;  /* 0x0000005c56647227 */ /* 0x000fc800078e00ff */
[----:B------:R-:W-:Y:S01]  /*ae30*/  IMAD.MOV R100, RZ, RZ, -R100 ;  /* 0x000000ffff647224 */ /* 0x000fe200078e0a64 */
[----:B------:R0:W-:Y:S03]  /*ae40*/  STL [R1+0x320], R103 ;  /* 0x0003206701007387 */ /* 0x0001e60000100800 */
[----:B------:R-:W-:Y:S01]  /*ae50*/  IMAD R92, R88, R100, R92 ;  /* 0x00000064585c7224 */ /* 0x000fe200078e025c */
[----:B------:R-:W-:Y:S01]  /*ae60*/  SEL R100, R159, R136, !P2 ;  /* 0x000000889f647207 */ /* 0x000fe20005000000 */
[----:B------:R-:W-:Y:S01]  /*ae70*/  @P1 IMAD.MOV.U32 R126, RZ, RZ, R223 ;  /* 0x000000ffff7e1224 */ /* 0x000fe200078e00df */
[----:B------:R-:W-:Y:S01]  /*ae80*/  PRMT R150, RZ, 0x7610, R150 ;  /* 0x00007610ff967816 */ /* 0x000fe20000000096 */
[----:B------:R-:W-:Y:S01]  /*ae90*/  @P1 IMAD.MOV.U32 R127, RZ, RZ, R222 ;  /* 0x000000ffff7f1224 */ /* 0x000fe200078e00de */
[----:B0-----:R-:W-:Y:S01]  /*aea0*/  LOP3.LUT R103, R224, 0x50, RZ, 0x3c, !PT ;  /* 0x00000050e0677812 */ /* 0x001fe200078e3cff */
[----:B------:R-:W-:Y:S01]  /*aeb0*/  IMAD R100, R100, UR8, RZ ;  /* 0x0000000864647c24 */ /* 0x000fe2000f8e02ff */
[----:B------:R0:W-:Y:S01]  /*aec0*/  STL [R1+0x31c], R108 ;  /* 0x00031c6c01007387 */ /* 0x0001e20000100800 */
[----:B------:R-:W-:Y:S01]  /*aed0*/  PRMT R129, RZ, 0x7610, R129 ;  /* 0x00007610ff817816 */ /* 0x000fe20000000081 */
[----:B------:R-:W-:-:S02]  /*aee0*/  @!P5 IMAD.MOV R94, RZ, RZ, -R94 ;  /* 0x000000ffff5ed224 */ /* 0x000fc400078e0a5e */
[----:B------:R1:W-:Y:S04]  /*aef0*/  STS.U8 [R103+UR13+0x8280], R53 ;  /* 0x0082803567007988 */ /* 0x0003e8000800000d */
[----:B------:R1:W-:Y:S01]  /*af00*/  STS.U8 [R103+UR13+0x8680], R51 ;  /* 0x0086803367007988 */ /* 0x0003e2000800000d */
[----:B0-----:R-:W-:-:S03]  /*af10*/  IADD3 R108, P5, PT, R100, R85, RZ ;  /* 0x00000055646c7210 */ /* 0x001fc60007fbe0ff */
[----:B------:R0:W2:Y:S01]  /*af20*/  @P1 LDG.E.U8 R150, desc[UR26][R126.64] ;  /* 0x0000001a7e961981 */ /* 0x0000a2000c1e1100 */
[----:B------:R-:W-:-:S03]  /*af30*/  ISETP.GE.AND P3, PT, R125, RZ, PT ;  /* 0x000000ff7d00720c */ /* 0x000fc60003f66270 */
[----:B------:R1:W-:Y:S01]  /*af40*/  STS.U8 [R103+UR13+0x8a80], R52 ;  /* 0x008a803467007988 */ /* 0x0003e2000800000d */
[----:B------:R-:W-:-:S03]  /*af50*/  LEA.HI.X.SX32 R125, R100, R84, 0x1, P5 ;  /* 0x00000054647d7211 */ /* 0x000fc600028f0eff */
[----:B------:R1:W-:Y:S01]  /*af60*/  STS.U8 [R103+UR13+0x8e80], R49 ;  /* 0x008e803167007988 */ /* 0x0003e2000800000d */
[----:B0-----:R-:W-:Y:S02]  /*af70*/  @P1 IMAD.MOV.U32 R126, RZ, RZ, R231 ;  /* 0x000000ffff7e1224 */ /* 0x001fe400078e00e7 */
[----:B------:R-:W-:Y:S01]  /*af80*/  @P1 IMAD.MOV.U32 R127, RZ, RZ, R230 ;  /* 0x000000ffff7f1224 */ /* 0x000fe200078e00e6 */
[----:B------:R-:W5:Y:S01]  /*af90*/  LDL.LU R171, [R1+0x48c] ;  /* 0x00048c0001ab7983 */ /* 0x000f620000300800 */
[----:B------:R-:W-:-:S03]  /*afa0*/  PRMT R131, RZ, 0x7610, R131 ;  /* 0x00007610ff837816 */ /* 0x000fc60000000083 */
[----:B------:R-:W-:Y:S01]  /*afb0*/  STS.U8 [R103+UR13+0x9280], R50 ;  /* 0x0092803267007988 */ /* 0x000fe2000800000d */
[----:B------:R-:W-:-:S03]  /*afc0*/  ISETP.GT.U32.AND P5, PT, R88, R95, PT ;  /* 0x0000005f5800720c */ /* 0x000fc60003fa4070 */
[----:B------:R-:W5:Y:S04]  /*afd0*/  LDL.LU R115, [R1+0x488] ;  /* 0x0004880001737983 */ /* 0x000f680000300800 */
[----:B------:R-:W-:Y:S04]  /*afe0*/  STS.U8 [R103+UR13+0x9680], R47 ;  /* 0x0096802f67007988 */ /* 0x000fe8000800000d */
[----:B-1----:R-:W5:Y:S04]  /*aff0*/  LDL.LU R53, [R1+0x484] ;  /* 0x0004840001357983 */ /* 0x002f680000300800 */
[----:B------:R-:W-:Y:S04]  /*b000*/  STS.U8 [R103+UR13+0x9a80], R48 ;  /* 0x009a803067007988 */ /* 0x000fe8000800000d */
[----:B------:R-:W5:Y:S04]  /*b010*/  LDL.LU R51, [R1+0x480] ;  /* 0x0004800001337983 */ /* 0x000f680000300800 */
[----:B------:R0:W2:Y:S04]  /*b020*/  @P1 LDG.E.U8 R129, desc[UR26][R126.64] ;  /* 0x0000001a7e811981 */ /* 0x0000a8000c1e1100 */
[----:B------:R1:W-:Y:S01]  /*b030*/  STS.U8 [R103+UR13+0x9e80], R45 ;  /* 0x009e802d67007988 */ /* 0x0003e2000800000d */
[----:B------:R-:W-:-:S03]  /*b040*/  SEL R100, R159, R137, !P2 ;  /* 0x000000899f647207 */ /* 0x000fc60005000000 */
[----:B------:R-:W5:Y:S01]  /*b050*/  LDL.LU R52, [R1+0x47c] ;  /* 0x00047c0001347983 */ /* 0x000f620000300800 */
[----:B0-----:R-:W-:Y:S02]  /*b060*/  @P1 IMAD.MOV.U32 R126, RZ, RZ, R239 ;  /* 0x000000ffff7e1224 */ /* 0x001fe400078e00ef */
[----:B------:R-:W-:Y:S01]  /*b070*/  @P1 IMAD.MOV.U32 R127, RZ, RZ, R238 ;  /* 0x000000ffff7f1224 */ /* 0x000fe200078e00ee */
[----:B------:R-:W5:Y:S01]  /*b080*/  LDL.LU R49, [R1+0x478] ;  /* 0x0004780001317983 */ /* 0x000f620000300800 */
[----:B-1----:R-:W-:-:S03]  /*b090*/  LOP3.LUT R103, R224, 0x60, RZ, 0x3c, !PT ;  /* 0x00000060e0677812 */ /* 0x002fc600078e3cff */
[----:B------:R-:W5:Y:S01]  /*b0a0*/  LDL.LU R50, [R1+0x474] ;  /* 0x0004740001327983 */ /* 0x000f620000300800 */
[----:B------:R-:W-:-:S03]  /*b0b0*/  PRMT R130, RZ, 0x7610, R130 ;  /* 0x00007610ff827816 */ /* 0x000fc60000000082 */
[----:B------:R-:W5:Y:S04]  /*b0c0*/  LDL.LU R47, [R1+0x470] ;  /* 0x00047000012f7983 */ /* 0x000f680000300800 */
[----:B------:R-:W5:Y:S01]  /*b0d0*/  LDL.LU R48, [R1+0x46c] ;  /* 0x00046c0001307983 */ /* 0x000f620000300800 */
[----:B------:R-:W-:-:S03]  /*b0e0*/  IMAD R100, R100, UR8, RZ ;  /* 0x0000000864647c24 */ /* 0x000fc6000f8e02ff */
[----:B------:R0:W2:Y:S04]  /*b0f0*/  @P1 LDG.E.U8 R131, desc[UR26][R126.64] ;  /* 0x0000001a7e831981 */ /* 0x0000a8000c1e1100 */
[----:B------:R-:W5:Y:S04]  /*b100*/  LDL.LU R45, [R1+0x468] ;  /* 0x00046800012d7983 */ /* 0x000f680000300800 */
[----:B------:R1:W-:Y:S01]  /*b110*/  STS.U8 [R103+UR13+0x8300], R46 ;  /* 0x0083002e67007988 */ /* 0x0003e2000800000d */
[----:B0-----:R-:W-:-:S03]  /*b120*/  @P1 IMAD.MOV.U32 R126, RZ, RZ, R247 ;  /* 0x000000ffff7e1224 */ /* 0x001fc600078e00f7 */
[----:B------:R0:W-:Y:S01]  /*b130*/  STS.U8 [R103+UR13+0x8700], R201 ;  /* 0x008700c967007988 */ /* 0x0001e2000800000d */
[----:B------:R-:W-:-:S03]  /*b140*/  @P1 IMAD.MOV.U32 R127, RZ, RZ, R246 ;  /* 0x000000ffff7f1224 */ /* 0x000fc600078e00f6 */
[----:B------:R3:W-:Y:S04]  /*b150*/  STS.U8 [R103+UR13+0x8b00], R186 ;  /* 0x008b00ba67007988 */ /* 0x0007e8000800000d */
[----:B-1----:R-:W5:Y:S04]  /*b160*/  LDL.LU R46, [R1+0x464] ;  /* 0x00046400012e7983 */ /* 0x002f680000300800 */
[----:B0-----:R-:W5:Y:S04]  /*b170*/  LDL.LU R201, [R1+0x460] ;  /* 0x0004600001c97983 */ /* 0x001f680000300800 */
[----:B---3--:R-:W5:Y:S04]  /*b180*/  LDL.LU R186, [R1+0x45c] ;  /* 0x00045c0001ba7983 */ /* 0x008f680000300800 */
[----:B------:R0:W-:Y:S01]  /*b190*/  STS.U8 [R103+UR13+0x8f00], R185 ;  /* 0x008f00b967007988 */ /* 0x0001e2000800000d */
[----:B------:R-:W-:-:S03]  /*b1a0*/  @!P5 IMAD.IADD R95, R95, 0x1, -R88 ;  /* 0x000000015f5fd824 */ /* 0x000fc600078e0a58 */
[----:B------:R1:W-:Y:S04]  /*b1b0*/  STS.U8 [R103+UR13+0x9300], R170 ;  /* 0x009300aa67007988 */ /* 0x0003e8000800000d */
[----:B------:R3:W-:Y:S04]  /*b1c0*/  STS.U8 [R103+UR13+0x9700], R44 ;  /* 0x0097002c67007988 */ /* 0x0007e8000800000d */
[----:B0-----:R-:W5:Y:S04]  /*b1d0*/  LDL.LU R185, [R1+0x458] ;  /* 0x0004580001b97983 */ /* 0x001f680000300800 */
[----:B-1----:R-:W5:Y:S04]  /*b1e0*/  LDL.LU R170, [R1+0x454] ;  /* 0x0004540001aa7983 */ /* 0x002f680000300800 */
[----:B------:R0:W2:Y:S04]  /*b1f0*/  @P1 LDG.E.U8 R130, desc[UR26][R126.64] ;  /* 0x0000001a7e821981 */ /* 0x0000a8000c1e1100 */
[----:B---3--:R-:W5:Y:S04]  /*b200*/  LDL.LU R44, [R1+0x450] ;  /* 0x00045000012c7983 */ /* 0x008f680000300800 */
[----:B------:R1:W-:Y:S01]  /*b210*/  STL [R1+0x8], R108 ;  /* 0x0000086c01007387 */ /* 0x0003e20000100800 */
[----:B0-----:R-:W-:-:S03]  /*b220*/  @P1 IMAD.MOV.U32 R126, RZ, RZ, R108 ;  /* 0x000000ffff7e1224 */ /* 0x001fc600078e006c */
[----:B------:R0:W-:Y:S01]  /*b230*/  STL [R1+0x4], R125 ;  /* 0x0000047d01007387 */ /* 0x0001e20000100800 */
[----:B------:R-:W-:Y:S01]  /*b240*/  @P1 IMAD.MOV.U32 R127, RZ, RZ, R125 ;  /* 0x000000ffff7f1224 */ /* 0x000fe200078e007d */
[----:B-1----:R-:W-:-:S04]  /*b250*/  IADD3 R108, P5, PT, R100, R85, RZ ;  /* 0x00000055646c7210 */ /* 0x002fc80007fbe0ff */
[----:B0-----:R-:W-:Y:S02]  /*b260*/  LEA.HI.X.SX32 R125, R100, R84, 0x1, P5 ;  /* 0x00000054647d7211 */ /* 0x001fe400028f0eff */
[----:B------:R-:W-:Y:S02]  /*b270*/  ISETP.GT.U32.AND P5, PT, R88, R95, PT ;  /* 0x0000005f5800720c */ /* 0x000fe40003fa4070 */
[----:B------:R-:W-:Y:S02]  /*b280*/  SEL R100, R159, R138, !P2 ;  /* 0x0000008a9f647207 */ /* 0x000fe40005000000 */
[----:B------:R-:W-:Y:S01]  /*b290*/  PRMT R217, RZ, 0x7610, R217 ;  /* 0x00007610ffd97816 */ /* 0x000fe200000000d9 */
[----:B------:R0:W-:Y:S02]  /*b2a0*/  STS.U8 [R103+UR13+0x9b00], R42 ;  /* 0x009b002a67007988 */ /* 0x0001e4000800000d */
[----:B------:R-:W-:-:S03]  /*b2b0*/  IMAD R100, R100, UR8, RZ ;  /* 0x0000000864647c24 */ /* 0x000fc6000f8e02ff */
[----:B------:R1:W3:Y:S03]  /*b2c0*/  @P1 LDG.E.U8 R217, desc[UR26][R126.64] ;  /* 0x0000001a7ed91981 */ /* 0x0002e6000c1e1100 */
[----:B------:R-:W-:Y:S01]  /*b2d0*/  @!P5 IMAD.IADD R95, R95, 0x1, -R88 ;  /* 0x000000015f5fd824 */ /* 0x000fe200078e0a58 */
[----:B0-----:R-:W5:Y:S04]  /*b2e0*/  LDL.LU R42, [R1+0x44c] ;  /* 0x00044c00012a7983 */ /* 0x001f680000300800 */
[----:B------:R0:W-:Y:S01]  /*b2f0*/  STL [R1+0x28], R108 ;  /* 0x0000286c01007387 */ /* 0x0001e20000100800 */
[----:B-1----:R-:W-:Y:S02]  /*b300*/  @P1 IMAD.MOV.U32 R126, RZ, RZ, R108 ;  /* 0x000000ffff7e1224 */ /* 0x002fe400078e006c */
[----:B------:R-:W-:Y:S01]  /*b310*/  @P1 IMAD.MOV.U32 R127, RZ, RZ, R125 ;  /* 0x000000ffff7f1224 */ /* 0x000fe200078e007d */
[----:B------:R1:W-:Y:S01]  /*b320*/  STL [R1+0x24], R125 ;  /* 0x0000247d01007387 */ /* 0x0003e20000100800 */
[----:B0-----:R-:W-:-:S04]  /*b330*/  IADD3 R108, P5, PT, R100, R85, RZ ;  /* 0x00000055646c7210 */ /* 0x001fc80007fbe0ff */
[----:B-1----:R-:W-:Y:S02]  /*b340*/  LEA.HI.X.SX32 R125, R100, R84, 0x1, P5 ;  /* 0x00000054647d7211 */ /* 0x002fe400028f0eff */
[----:B------:R-:W-:Y:S02]  /*b350*/  LOP3.LUT R100, R87, 0xfc, RZ, 0xfc, !PT ;  /* 0x000000fc57647812 */ /* 0x000fe400078efcff */
[----:B------:R-:W-:Y:S02]  /*b360*/  ISETP.GE.AND P5, PT, R90, RZ, PT ;  /* 0x000000ff5a00720c */ /* 0x000fe40003fa6270 */
[----:B------:R-:W-:Y:S01]  /*b370*/  IABS R90, R100 ;  /* 0x00000064005a7213 */ /* 0x000fe20000000000 */
[----:B------:R0:W-:Y:S04]  /*b380*/  STS.U8 [R103+UR13+0x9f00], R43 ;  /* 0x009f002b67007988 */ /* 0x0001e8000800000d */
[----:B0-----:R-:W-:Y:S01]  /*b390*/  IMAD.HI.U32 R103, R86, R90, RZ ;  /* 0x0000005a56677227 */ /* 0x001fe200078e00ff */
[----:B------:R-:W-:Y:S01]  /*b3a0*/  PRMT R225, RZ, 0x7610, R225 ;  /* 0x00007610ffe17816 */ /* 0x000fe200000000e1 */
[----:B------:R-:W5:Y:S02]  /*b3b0*/  LDL.LU R43, [R1+0x448] ;  /* 0x00044800012b7983 */ /* 0x000f640000300800 */
[----:B------:R-:W-:-:S02]  /*b3c0*/  IMAD.MOV R103, RZ, RZ, -R103 ;  /* 0x000000ffff677224 */ /* 0x000fc400078e0a67 */
[----:B------:R-:W-:Y:S01]  /*b3d0*/  @!P3 IMAD.MOV R95, RZ, RZ, -R95 ;  /* 0x000000ffff5fb224 */ /* 0x000fe200078e0a5f */
[----:B------:R0:W2:Y:S01]  /*b3e0*/  @P1 LDG.E.U8 R225, desc[UR26][R126.64] ;  /* 0x0000001a7ee11981 */ /* 0x0000a2000c1e1100 */
[----:B------:R-:W-:Y:S01]  /*b3f0*/  IMAD R90, R88, R103, R90 ;  /* 0x00000067585a7224 */ /* 0x000fe200078e025a */
[----:B------:R-:W-:-:S05]  /*b400*/  SEL R103, R159, R139, !P2 ;  /* 0x0000008b9f677207 */ /* 0x000fca0005000000 */
[----:B------:R-:W-:Y:S01]  /*b410*/  IMAD R103, R103, UR8, RZ ;  /* 0x0000000867677c24 */ /* 0x000fe2000f8e02ff */
[----:B------:R1:W-:Y:S01]  /*b420*/  STL [R1+0x48], R108 ;  /* 0x0000486c01007387 */ /* 0x0003e20000100800 */
[----:B0-----:R-:W-:-:S03]  /*b430*/  @P1 IMAD.MOV.U32 R126, RZ, RZ, R108 ;  /* 0x000000ffff7e1224 */ /* 0x001fc600078e006c */
[----:B------:R0:W-:Y:S01]  /*b440*/  STL [R1+0x44], R125 ;  /* 0x0000447d01007387 */ /* 0x0001e20000100800 */
[----:B------:R-:W-:Y:S01]  /*b450*/  @P1 IMAD.MOV.U32 R127, RZ, RZ, R125 ;  /* 0x000000ffff7f1224 */ /* 0x000fe200078e007d */
[C---:B-1----:R-:W-:Y:S02]  /*b460*/  IADD3 R108, P3, PT, R103.reuse, R85, RZ ;  /* 0x00000055676c7210 */ /* 0x042fe40007f7e0ff */
[----:B------:R-:W-:Y:S02]  /*b470*/  LOP3.LUT R128, R224, 0x70, RZ, 0x3c, !PT ;  /* 0x00000070e0807812 */ /* 0x000fe400078e3cff */
[----:B0-----:R-:W-:Y:S02]  /*b480*/  LEA.HI.X.SX32 R125, R103, R84, 0x1, P3 ;  /* 0x00000054677d7211 */ /* 0x001fe400018f0eff */
[----:B------:R-:W-:Y:S02]  /*b490*/  ISETP.GT.U32.AND P3, PT, R88, R89, PT ;  /* 0x000000595800720c */ /* 0x000fe40003f64070 */
[----:B------:R-:W-:Y:S01]  /*b4a0*/  SEL R103, R159, R141, !P2 ;  /* 0x0000008d9f677207 */ /* 0x000fe20005000000 */
[----:B------:R0:W-:Y:S01]  /*b4b0*/  STS.U8 [R128+UR13+0x8380], R40 ;  /* 0x0083802880007988 */ /* 0x0001e2000800000d */
[----:B------:R-:W-:-:S03]  /*b4c0*/  PRMT R169, RZ, 0x7610, R169 ;  /* 0x00007610ffa97816 */ /* 0x000fc600000000a9 */
[----:B------:R1:W-:Y:S01]  /*b4d0*/  STS.U8 [R128+UR13+0x8780], R41 ;  /* 0x0087802980007988 */ /* 0x0003e2000800000d */
[----:B------:R-:W-:-:S03]  /*b4e0*/  IMAD R103, R103, UR8, RZ ;  /* 0x0000000867677c24 */ /* 0x000fc6000f8e02ff */
[----:B------:R4:W-:Y:S04]  /*b4f0*/  STS.U8 [R128+UR13+0x8b80], R38 ;  /* 0x008b802680007988 */ /* 0x0009e8000800000d */
[----:B0-----:R-:W5:Y:S04]  /*b500*/  LDL.LU R40, [R1+0x444] ;  /* 0x0004440001287983 */ /* 0x001f680000300800 */
[----:B-1----:R-:W5:Y:S04]  /*b510*/  LDL.LU R41, [R1+0x440] ;  /* 0x0004400001297983 */ /* 0x002f680000300800 */
[----:B----4-:R-:W5:Y:S04]  /*b520*/  LDL.LU R38, [R1+0x43c] ;  /* 0x00043c0001267983 */ /* 0x010f680000300800 */
[----:B------:R0:W-:Y:S01]  /*b530*/  STS.U8 [R128+UR13+0x8f80], R39 ;  /* 0x008f802780007988 */ /* 0x0001e2000800000d */
[----:B------:R-:W-:-:S03]  /*b540*/  @!P3 IMAD.IADD R89, R89, 0x1, -R88 ;  /* 0x000000015959b824 */ /* 0x000fc600078e0a58 */
[----:B------:R1:W-:Y:S04]  /*b550*/  STS.U8 [R128+UR13+0x9380], R36 ;  /* 0x0093802480007988 */ /* 0x0003e8000800000d */
[----:B------:R4:W-:Y:S04]  /*b560*/  STS.U8 [R128+UR13+0x9780], R37 ;  /* 0x0097802580007988 */ /* 0x0009e8000800000d */
[----:B0-----:R-:W5:Y:S04]  /*b570*/  LDL.LU R39, [R1+0x438] ;  /* 0x0004380001277983 */ /* 0x001f680000300800 */
[----:B-1----:R-:W5:Y:S04]  /*b580*/  LDL.LU R36, [R1+0x434] ;  /* 0x0004340001247983 */ /* 0x002f680000300800 */
[----:B------:R0:W2:Y:S04]  /*b590*/  @P1 LDG.E.U8 R169, desc[UR26][R126.64] ;  /* 0x0000001a7ea91981 */ /* 0x0000a8000c1e1100 */
[----:B----4-:R-:W5:Y:S04]  /*b5a0*/  LDL.LU R37, [R1+0x430] ;  /* 0x0004300001257983 */ /* 0x010f680000300800 */
        /* <DEDUP_REMOVED lines=11> */
[----:B------:R1:W4:Y:S01]  /*b660*/  @P1 LDG.E.U8 R167, desc[UR26][R126.64] ;  /* 0x0000001a7ea71981 */ /* 0x000322000c1e1100 */
[----:B------:R-:W-:Y:S02]  /*b670*/  SEL R109, R159, R109, !P2 ;  /* 0x0000006d9f6d7207 */ /* 0x000fe40005000000 */
        /* <DEDUP_REMOVED lines=8> */
[----:B------:R-:W-:Y:S01]  /*b700*/  ISETP.GE.AND P3, PT, R100, RZ, PT ;  /* 0x000000ff6400720c */ /* 0x000fe20003f66270 */
[----:B------:R-:W-:Y:S01]  /*b710*/  IMAD R100, R109, UR8, RZ ;  /* 0x000000086d647c24 */ /* 0x000fe2000f8e02ff */
[C---:B------:R-:W-:Y:S01]  /*b720*/  SEL R110, R159.reuse, R110, !P2 ;  /* 0x0000006e9f6e7207 */ /* 0x040fe20005000000 */
[----:B------:R-:W-:Y:S01]  /*b730*/  STL [R1+0xa8], R108 ;  /* 0x0000a86c01007387 */ /* 0x000fe20000100800 */
[----:B------:R-:W-:Y:S02]  /*b740*/  PRMT R163, RZ, 0x7610, R163 ;  /* 0x00007610ffa37816 */ /* 0x000fe400000000a3 */
[----:B------:R-:W-:Y:S01]  /*b750*/  IADD3 R103, P6, PT, R100, R85, RZ ;  /* 0x0000005564677210 */ /* 0x000fe20007fde0ff */
[----:B------:R-:W-:Y:S01]  /*b760*/  IMAD R110, R110, UR8, RZ ;  /* 0x000000086e6e7c24 */ /* 0x000fe2000f8e02ff */
[----:B------:R0:W-:Y:S01]  /*b770*/  STL [R1+0xa4], R125 ;  /* 0x0000a47d01007387 */ /* 0x0001e20000100800 */
[----:B------:R-:W-:Y:S01]  /*b780*/  @P1 IMAD.MOV.U32 R109, RZ, RZ, R125 ;  /* 0x000000ffff6d1224 */ /* 0x000fe200078e007d */
[----:B------:R-:W-:-:S02]  /*b790*/  SEL R114, R159, R114, !P2 ;  /* 0x000000729f727207 */ /* 0x000fc40005000000 */
[----:B------:R1:W-:Y:S01]  /*b7a0*/  STS.U8 [R128+UR13+0x9f80], R35 ;  /* 0x009f802380007988 */ /* 0x0003e2000800000d */
[----:B------:R-:W-:Y:S02]  /*b7b0*/  PRMT R161, RZ, 0x7610, R161 ;  /* 0x00007610ffa17816 */ /* 0x000fe400000000a1 */
[----:B0-----:R-:W-:Y:S01]  /*b7c0*/  LEA.HI.X.SX32 R125, R100, R84, 0x1, P6 ;  /* 0x00000054647d7211 */ /* 0x001fe200030f0eff */
[----:B------:R0:W-:Y:S01]  /*b7d0*/  STS.U8 [R224+UR13], R200 ;  /* 0x000000c8e0007988 */ /* 0x0001e2000800000d */
[----:B------:R-:W-:-:S03]  /*b7e0*/  IADD3 R100, P6, PT, R110, R85, RZ ;  /* 0x000000556e647210 */ /* 0x000fc60007fde0ff */
[----:B-1----:R-:W5:Y:S01]  /*b7f0*/  LDL.LU R35, [R1+0x428] ;  /* 0x0004280001237983 */ /* 0x002f620000300800 */
[----:B------:R-:W-:-:S03]  /*b800*/  IMAD R114, R114, UR8, RZ ;  /* 0x0000000872727c24 */ /* 0x000fc6000f8e02ff */
[----:B------:R1:W2:Y:S04]  /*b810*/  @P1 LDG.E.U8 R163, desc[UR26][R108.64] ;  /* 0x0000001a6ca31981 */ /* 0x0002a8000c1e1100 */
[----:B0-----:R-:W5:Y:S01]  /*b820*/  LDL.LU R200, [R1+0x424] ;  /* 0x0004240001c87983 */ /* 0x001f620000300800 */
[----:B------:R-:W-:-:S03]  /*b830*/  SEL R116, R159, R116, !P2 ;  /* 0x000000749f747207 */ /* 0x000fc60005000000 */
[----:B------:R0:W-:Y:S01]  /*b840*/  STL [R1+0xc8], R103 ;  /* 0x0000c86701007387 */ /* 0x0001e20000100800 */
[----:B-1----:R-:W-:Y:S02]  /*b850*/  @P1 IMAD.MOV.U32 R108, RZ, RZ, R103 ;  /* 0x000000ffff6c1224 */ /* 0x002fe400078e0067 */
[----:B------:R-:W-:Y:S01]  /*b860*/  @P1 IMAD.MOV.U32 R109, RZ, RZ, R125 ;  /* 0x000000ffff6d1224 */ /* 0x000fe200078e007d */
[----:B------:R-:W-:Y:S01]  /*b870*/  STL [R1+0xc4], R125 ;  /* 0x0000c47d01007387 */ /* 0x000fe20000100800 */
[----:B------:R-:W-:-:S03]  /*b880*/  PRMT R162, RZ, 0x7610, R162 ;  /* 0x00007610ffa27816 */ /* 0x000fc600000000a2 */
[----:B------:R1:W-:Y:S01]  /*b890*/  STS.U8 [R224+UR13+0x200], R199 ;  /* 0x000200c7e0007988 */ /* 0x0003e2000800000d */
[----:B0-----:R-:W-:-:S03]  /*b8a0*/  LEA.HI.X.SX32 R103, R110, R84, 0x1, P6 ;  /* 0x000000546e677211 */ /* 0x001fc600030f0eff */
[----:B------:R0:W-:Y:S01]  /*b8b0*/  STS.U8 [R224+UR13+0x400], R184 ;  /* 0x000400b8e0007988 */ /* 0x0001e2000800000d */
[----:B------:R-:W-:-:S03]  /*b8c0*/  IMAD R116, R116, UR8, RZ ;  /* 0x0000000874747c24 */ /* 0x000fc6000f8e02ff */
[----:B------:R0:W2:Y:S04]  /*b8d0*/  @P1 LDG.E.U8 R161, desc[UR26][R108.64] ;  /* 0x0000001a6ca11981 */ /* 0x0000a8000c1e1100 */
[----:B-1----:R-:W5:Y:S04]  /*b8e0*/  LDL.LU R199, [R1+0x420] ;  /* 0x0004200001c77983 */ /* 0x002f680000300800 */
[----:B0-----:R-:W5:Y:S01]  /*b8f0*/  LDL.LU R184, [R1+0x41c] ;  /* 0x00041c0001b87983 */ /* 0x001f620000300800 */
[----:B------:R-:W-:-:S03]  /*b900*/  @P1 IMAD.MOV.U32 R108, RZ, RZ, R100 ;  /* 0x000000ffff6c1224 */ /* 0x000fc600078e0064 */
[----:B------:R0:W-:Y:S01]  /*b910*/  STL [R1+0xe8], R100 ;  /* 0x0000e86401007387 */ /* 0x0001e20000100800 */
[----:B------:R-:W-:-:S03]  /*b920*/  @P1 IMAD.MOV.U32 R109, RZ, RZ, R103 ;  /* 0x000000ffff6d1224 */ /* 0x000fc600078e0067 */
[----:B------:R1:W-:Y:S04]  /*b930*/  STL [R1+0xe4], R103 ;  /* 0x0000e46701007387 */ /* 0x0003e80000100800 */
[----:B------:R1:W-:Y:S01]  /*b940*/  STS.U8 [R224+UR13+0x600], R183 ;  /* 0x000600b7e0007988 */ /* 0x0003e2000800000d */
[----:B0-----:R-:W-:-:S03]  /*b950*/  IADD3 R100, P6, PT, R114, R85, RZ ;  /* 0x0000005572647210 */ /* 0x001fc60007fde0ff */
[----:B------:R0:W-:Y:S01]  /*b960*/  STS.U8 [R224+UR13+0x800], R82 ;  /* 0x00080052e0007988 */ /* 0x0001e2000800000d */
[----:B-1----:R-:W-:-:S03]  /*b970*/  LEA.HI.X.SX32 R103, R114, R84, 0x1, P6 ;  /* 0x0000005472677211 */ /* 0x002fc600030f0eff */
[----:B------:R1:W2:Y:S01]  /*b980*/  @P1 LDG.E.U8 R162, desc[UR26][R108.64] ;  /* 0x0000001a6ca21981 */ /* 0x0002a2000c1e1100 */
[----:B------:R-:W-:-:S03]  /*b990*/  SEL R117, R159, R117, !P2 ;  /* 0x000000759f757207 */ /* 0x000fc60005000000 */
[----:B------:R-:W5:Y:S04]  /*b9a0*/  LDL.LU R183, [R1+0x418] ;  /* 0x0004180001b77983 */ /* 0x000f680000300800 */
[----:B0-----:R-:W5:Y:S01]  /*b9b0*/  LDL.LU R82, [R1+0x414] ;  /* 0x0004140001527983 */ /* 0x001f620000300800 */
[----:B-1----:R-:W-:-:S03]  /*b9c0*/  @P1 IMAD.MOV.U32 R108, RZ, RZ, R100 ;  /* 0x000000ffff6c1224 */ /* 0x002fc600078e0064 */
[----:B------:R0:W-:Y:S01]  /*b9d0*/  STL [R1+0x108], R100 ;  /* 0x0001086401007387 */ /* 0x0001e20000100800 */
[----:B------:R-:W-:Y:S01]  /*b9e0*/  PRMT R158, RZ, 0x7610, R158 ;  /* 0x00007610ff9e7816 */ /* 0x000fe2000000009e */
[----:B------:R-:W-:Y:S02]  /*b9f0*/  @P1 IMAD.MOV.U32 R109, RZ, RZ, R103 ;  /* 0x000000ffff6d1224 */ /* 0x000fe400078e0067 */
[----:B------:R1:W-:Y:S01]  /*ba00*/  STL [R1+0x104], R103 ;  /* 0x0001046701007387 */ /* 0x0003e20000100800 */
[----:B------:R-:W-:Y:S01]  /*ba10*/  IMAD R117, R117, UR8, RZ ;  /* 0x0000000875757c24 */ /* 0x000fe2000f8e02ff */
[----:B------:R-:W-:Y:S02]  /*ba20*/  SEL R119, R159, R119, !P2 ;  /* 0x000000779f777207 */ /* 0x000fe40005000000 */
[----:B------:R1:W-:Y:S01]  /*ba30*/  STS.U8 [R224+UR13+0xa00], R33 ;  /* 0x000a0021e0007988 */ /* 0x0003e2000800000d */
[----:B0-----:R-:W-:-:S03]  /*ba40*/  IADD3 R100, P6, PT, R116, R85, RZ ;  /* 0x0000005574647210 */ /* 0x001fc60007fde0ff */
[----:B------:R0:W2:Y:S01]  /*ba50*/  @P1 LDG.E.U8 R158, desc[UR26][R108.64] ;  /* 0x0000001a6c9e1981 */ /* 0x0000a2000c1e1100 */
[----:B-1----:R-:W-:-:S03]  /*ba60*/  LEA.HI.X.SX32 R103, R116, R84, 0x1, P6 ;  /* 0x0000005474677211 */ /* 0x002fc600030f0eff */
[----:B------:R1:W-:Y:S01]  /*ba70*/  STS.U8 [R224+UR13+0xc00], R31 ;  /* 0x000c001fe0007988 */ /* 0x0003e2000800000d */
[----:B------:R-:W-:-:S03]  /*ba80*/  PRMT R160, RZ, 0x7610, R160 ;  /* 0x00007610ffa07816 */ /* 0x000fc600000000a0 */
[----:B------:R-:W5:Y:S01]  /*ba90*/  LDL.LU R33, [R1+0x410] ;  /* 0x0004100001217983 */ /* 0x000f620000300800 */
[----:B0-----:R-:W-:Y:S02]  /*baa0*/  @P1 IMAD.MOV.U32 R108, RZ, RZ, R100 ;  /* 0x000000ffff6c1224 */ /* 0x001fe400078e0064 */
[----:B------:R-:W-:Y:S01]  /*bab0*/  @P1 IMAD.MOV.U32 R109, RZ, RZ, R103 ;  /* 0x000000ffff6d1224 */ /* 0x000fe200078e0067 */
[----:B-1----:R-:W5:Y:S01]  /*bac0*/  LDL.LU R31, [R1+0x40c] ;  /* 0x00040c00011f7983 */ /* 0x002f620000300800 */
[----:B------:R-:W-:-:S03]  /*bad0*/  IMAD R119, R119, UR8, RZ ;  /* 0x0000000877777c24 */ /* 0x000fc6000f8e02ff */
[----:B------:R0:W-:Y:S04]  /*bae0*/  STL [R1+0x130], R100 ;  /* 0x0001306401007387 */ /* 0x0001e80000100800 */
[----:B------:R1:W-:Y:S04]  /*baf0*/  STL [R1+0x124], R103 ;  /* 0x0001246701007387 */ /* 0x0003e80000100800 */
[----:B------:R3:W-:Y:S01]  /*bb00*/  STS.U8 [R224+UR13+0xe00], R32 ;  /* 0x000e0020e0007988 */ /* 0x0007e2000800000d */
[----:B0-----:R-:W-:-:S03]  /*bb10*/  IADD3 R100, P6, PT, R117, R85, RZ ;  /* 0x0000005575647210 */ /* 0x001fc60007fde0ff */
[----:B------:R0:W-:Y:S01]  /*bb20*/  STS.U8 [R224+UR13+0x1000], R29 ;  /* 0x0010001de0007988 */ /* 0x0001e2000800000d */
[----:B-1----:R-:W-:-:S03]  /*bb30*/  LEA.HI.X.SX32 R103, R117, R84, 0x1, P6 ;  /* 0x0000005475677211 */ /* 0x002fc600030f0eff */
[----:B------:R1:W2:Y:S01]  /*bb40*/  @P1 LDG.E.U8 R160, desc[UR26][R108.64] ;  /* 0x0000001a6ca01981 */ /* 0x0002a2000c1e1100 */
[----:B------:R-:W-:-:S03]  /*bb50*/  SEL R121, R159, R121, !P2 ;  /* 0x000000799f797207 */ /* 0x000fc60005000000 */
[----:B---3--:R-:W5:Y:S04]  /*bb60*/  LDL.LU R32, [R1+0x408] ;  /* 0x0004080001207983 */ /* 0x008f680000300800 */
        /* <DEDUP_REMOVED lines=14> */
[----:B---3--:R-:W5:Y:S01]  /*bc50*/  LDL.LU R30, [R1+0x400] ;  /* 0x00040000011e7983 */ /* 0x008f620000300800 */
        /* <DEDUP_REMOVED lines=72> */
[----:B------:R-:W-:-:S03]  /*c0e0*/  @P1 IMAD.MOV.U32 R109, RZ, RZ, R103 ;  /* 0x000000ffff6d1224 */ /* 0x000fc600078e0067 */
[----:B------:R1:W-:Y:S01]  /*c0f0*/  STS.U8 [R224+UR13+0x2a00], R140 ;  /* 0x002a008ce0007988 */ /* 0x0003e2000800000d */
[----:B------:R-:W-:Y:S01]  /*c100*/  IMAD R96, R96, UR8, RZ ;  /* 0x0000000860607c24 */ /* 0x000fe2000f8e02ff */
[----:B0-----:R-:W-:Y:S02]  /*c110*/  IADD3 R100, P6, PT, R118, R85, RZ ;  /* 0x0000005576647210 */ /* 0x001fe40007fde0ff */
[----:B------:R0:W-:Y:S01]  /*c120*/  STL [R1+0x24c], R103 ;  /* 0x00024c6701007387 */ /* 0x0001e20000100800 */
[----:B-1----:R-:W-:-:S03]  /*c130*/  PRMT R140, RZ, 0x7610, R140 ;  /* 0x00007610ff8c7816 */ /* 0x002fc6000000008c */
[----:B------:R1:W-:Y:S01]  /*c140*/  STS.U8 [R224+UR13+0x2c00], R181 ;  /* 0x002c00b5e0007988 */ /* 0x0003e2000800000d */
[----:B------:R-:W-:-:S03]  /*c150*/  SEL R97, R159, R97, !P2 ;  /* 0x000000619f617207 */ /* 0x000fc60005000000 */
[----:B------:R3:W2:Y:S01]  /*c160*/  @P1 LDG.E.U8 R140, desc[UR26][R108.64] ;  /* 0x0000001a6c8c1981 */ /* 0x0006a2000c1e1100 */
[----:B0-----:R-:W-:-:S03]  /*c170*/  LEA.HI.X.SX32 R103, R118, R84, 0x1, P6 ;  /* 0x0000005476677211 */ /* 0x001fc600030f0eff */
[----:B-1----:R-:W5:Y:S04]  /*c180*/  LDL.LU R181, [R1+0x3c8] ;  /* 0x0003c80001b57983 */ /* 0x002f680000300800 */
[----:B------:R0:W-:Y:S01]  /*c190*/  STL [R1+0x268], R100 ;  /* 0x0002686401007387 */ /* 0x0001e20000100800 */
[----:B---3--:R-:W-:-:S03]  /*c1a0*/  @P1 IMAD.MOV.U32 R109, RZ, RZ, R103 ;  /* 0x000000ffff6d1224 */ /* 0x008fc600078e0067 */
[----:B------:R1:W-:Y:S01]  /*c1b0*/  STL [R1+0x264], R103 ;  /* 0x0002646701007387 */ /* 0x0003e20000100800 */
[----:B------:R-:W-:Y:S01]  /*c1c0*/  @P1 IMAD.MOV.U32 R108, RZ, RZ, R100 ;  /* 0x000000ffff6c1224 */ /* 0x000fe200078e0064 */
[----:B------:R-:W-:Y:S02]  /*c1d0*/  SEL R94, R159, R94, !P2 ;  /* 0x0000005e9f5e7207 */ /* 0x000fe40005000000 */
[----:B------:R3:W-:Y:S01]  /*c1e0*/  STS.U8 [R224+UR13+0x2e00], R11 ;  /* 0x002e000be0007988 */ /* 0x0007e2000800000d */
[----:B0-----:R-:W-:Y:S01]  /*c1f0*/  IMAD R100, R97, UR8, RZ ;  /* 0x0000000861647c24 */ /* 0x001fe2000f8e02ff */
[C---:B-1----:R-:W-:Y:S02]  /*c200*/  IADD3 R103, P6, PT, R96.reuse, R85, RZ ;  /* 0x0000005560677210 */ /* 0x042fe40007fde0ff */
[----:B------:R0:W-:Y:S01]  /*c210*/  STS.U8 [R224+UR13+0x3000], R81 ;  /* 0x00300051e0007988 */ /* 0x0001e2000800000d */
[----:B------:R-:W-:Y:S02]  /*c220*/  PRMT R141, RZ, 0x7610, R141 ;  /* 0x00007610ff8d7816 */ /* 0x000fe4000000008d */
[----:B------:R-:W-:Y:S01]  /*c230*/  LEA.HI.X.SX32 R110, R96, R84, 0x1, P6 ;  /* 0x00000054606e7211 */ /* 0x000fe200030f0eff */
[----:B---3--:R-:W5:Y:S01]  /*c240*/  LDL.LU R11, [R1+0x3c4] ;  /* 0x0003c400010b7983 */ /* 0x008f620000300800 */
[----:B------:R-:W-:Y:S01]  /*c250*/  @P1 IMAD.MOV.U32 R96, RZ, RZ, R103 ;  /* 0x000000ffff601224 */ /* 0x000fe200078e0067 */
[----:B------:R-:W-:Y:S01]  /*c260*/  PRMT R138, RZ, 0x7610, R138 ;  /* 0x00007610ff8a7816 */ /* 0x000fe2000000008a */
[----:B------:R-:W-:Y:S01]  /*c270*/  IMAD R94, R94, UR8, RZ ;  /* 0x000000085e5e7c24 */ /* 0x000fe2000f8e02ff */
[----:B------:R1:W3:Y:S04]  /*c280*/  @P1 LDG.E.U8 R141, desc[UR26][R108.64] ;  /* 0x0000001a6c8d1981 */ /* 0x0002e8000c1e1100 */
[----:B0-----:R-:W5:Y:S01]  /*c290*/  LDL.LU R81, [R1+0x3c0] ;  /* 0x0003c00001517983 */ /* 0x001f620000300800 */
[----:B------:R-:W-:-:S03]  /*c2a0*/  @P1 IMAD.MOV.U32 R97, RZ, RZ, R110 ;  /* 0x000000ffff611224 */ /* 0x000fc600078e006e */
[----:B------:R0:W-:Y:S04]  /*c2b0*/  STL [R1+0x280], R103 ;  /* 0x0002806701007387 */ /* 0x0001e80000100800 */
[----:B------:R-:W-:Y:S04]  /*c2c0*/  STL [R1+0x27c], R110 ;  /* 0x00027c6e01007387 */ /* 0x000fe80000100800 */
[----:B------:R4:W-:Y:S01]  /*c2d0*/  STS.U8 [R224+UR13+0x3200], R18 ;  /* 0x00320012e0007988 */ /* 0x0009e2000800000d */
[----:B0-----:R-:W-:-:S03]  /*c2e0*/  IADD3 R103, P6, PT, R100, R85, RZ ;  /* 0x0000005564677210 */ /* 0x001fc60007fde0ff */
[----:B------:R0:W-:Y:S01]  /*c2f0*/  STS.U8 [R224+UR13+0x3400], R19 ;  /* 0x00340013e0007988 */ /* 0x0001e2000800000d */
[----:B-1----:R-:W-:Y:S02]  /*c300*/  LEA.HI.X.SX32 R108, R100, R84, 0x1, P6 ;  /* 0x00000054646c7211 */ /* 0x002fe400030f0eff */
[----:B------:R-:W-:Y:S01]  /*c310*/  IADD3 R100, P6, PT, R94, R85, RZ ;  /* 0x000000555e647210 */ /* 0x000fe20007fde0ff */
[----:B------:R1:W2:Y:S04]  /*c320*/  @P1 LDG.E.U8 R138, desc[UR26][R96.64] ;  /* 0x0000001a608a1981 */ /* 0x0002a8000c1e1100 */
[----:B----4-:R-:W5:Y:S04]  /*c330*/  LDL.LU R18, [R1+0x3bc] ;  /* 0x0003bc0001127983 */ /* 0x010f680000300800 */
[----:B0-----:R-:W5:Y:S01]  /*c340*/  LDL.LU R19, [R1+0x3b8] ;  /* 0x0003b80001137983 */ /* 0x001f620000300800 */
[----:B-1----:R-:W-:-:S03]  /*c350*/  @P1 IMAD.MOV.U32 R96, RZ, RZ, R103 ;  /* 0x000000ffff601224 */ /* 0x002fc600078e0067 */
[----:B------:R0:W-:Y:S01]  /*c360*/  STL [R1+0x298], R103 ;  /* 0x0002986701007387 */ /* 0x0001e20000100800 */
[----:B------:R-:W-:Y:S01]  /*c370*/  SEL R95, R159, R95, !P2 ;  /* 0x0000005f9f5f7207 */ /* 0x000fe20005000000 */
[----:B------:R-:W-:Y:S01]  /*c380*/  @P1 IMAD.MOV.U32 R97, RZ, RZ, R108 ;  /* 0x000000ffff611224 */ /* 0x000fe200078e006c */
[----:B------:R-:W-:Y:S02]  /*c390*/  PRMT R139, RZ, 0x7610, R139 ;  /* 0x00007610ff8b7816 */ /* 0x000fe4000000008b */
[----:B0-----:R-:W-:Y:S01]  /*c3a0*/  LEA.HI.X.SX32 R103, R94, R84, 0x1, P6 ;  /* 0x000000545e677211 */ /* 0x001fe200030f0eff */
[----:B------:R-:W-:Y:S01]  /*c3b0*/  IMAD R95, R95, UR8, RZ ;  /* 0x000000085f5f7c24 */ /* 0x000fe2000f8e02ff */
[----:B------:R-:W-:Y:S02]  /*c3c0*/  ISETP.GE.AND P6, PT, R102, RZ, PT ;  /* 0x000000ff6600720c */ /* 0x000fe40003fc6270 */
[----:B------:R0:W4:Y:S01]  /*c3d0*/  @P1 LDG.E.U8 R139, desc[UR26][R96.64] ;  /* 0x0000001a608b1981 */ /* 0x000122000c1e1100 */
[----:B------:R-:W-:Y:S01]  /*c3e0*/  PRMT R137, RZ, 0x7610, R137 ;  /* 0x00007610ff897816 */ /* 0x000fe20000000089 */
[----:B0-----:R-:W-:-:S02]  /*c3f0*/  @P1 IMAD.MOV.U32 R96, RZ, RZ, R100 ;  /* 0x000000ffff601224 */ /* 0x001fc400078e0064 */
[----:B------:R-:W-:-:S07]  /*c400*/  @P1 IMAD.MOV.U32 R97, RZ, RZ, R103 ;  /* 0x000000ffff611224 */ /* 0x000fce00078e0067 */
[----:B------:R-:W-:Y:S01]  /*c410*/  @!P6 IMAD.MOV R89, RZ, RZ, -R89 ;  /* 0x000000ffff59e224 */ /* 0x000fe200078e0a59 */
[----:B------:R-:W-:Y:S01]  /*c420*/  IADD3 R94, P6, PT, R95, R85, RZ ;  /* 0x000000555f5e7210 */ /* 0x000fe20007fde0ff */
[----:B------:R0:W2:Y:S03]  /*c430*/  @P1 LDG.E.U8 R137, desc[UR26][R96.64] ;  /* 0x0000001a60891981 */ /* 0x0000a6000c1e1100 */
[----:B------:R-:W-:Y:S01]  /*c440*/  SEL R89, R159, R89, !P2 ;  /* 0x000000599f597207 */ /* 0x000fe20005000000 */
[----:B------:R-:W-:Y:S01]  /*c450*/  STL [R1+0x294], R108 ;  /* 0x0002946c01007387 */ /* 0x000fe20000100800 */
[----:B0-----:R-:W-:Y:S02]  /*c460*/  LEA.HI.X.SX32 R96, R95, R84, 0x1, P6 ;  /* 0x000000545f607211 */ /* 0x001fe400030f0eff */
[----:B------:R-:W-:Y:S01]  /*c470*/  ISETP.GT.U32.AND P6, PT, R88, R91, PT ;  /* 0x0000005b5800720c */ /* 0x000fe20003fc4070 */
[----:B------:R0:W-:Y:S04]  /*c480*/  STS.U8 [R224+UR13+0x3600], R16 ;  /* 0x00360010e0007988 */ /* 0x0001e8000800000d */
[----:B------:R1:W-:Y:S04]  /*c490*/  STS.U8 [R224+UR13+0x3800], R17 ;  /* 0x00380011e0007988 */ /* 0x0003e8000800000d */
[----:B------:R1:W-:Y:S04]  /*c4a0*/  STS.U8 [R224+UR13+0x3a00], R14 ;  /* 0x003a000ee0007988 */ /* 0x0003e8000800000d */
[----:B0-----:R-:W5:Y:S04]  /*c4b0*/  LDL.LU R16, [R1+0x3b4] ;  /* 0x0003b40001107983 */ /* 0x001f680000300800 */
[----:B-1----:R-:W5:Y:S01]  /*c4c0*/  LDL.LU R17, [R1+0x3b0] ;  /* 0x0003b00001117983 */ /* 0x002f620000300800 */
[----:B------:R-:W-:-:S03]  /*c4d0*/  IMAD R89, R89, UR8, RZ ;  /* 0x0000000859597c24 */ /* 0x000fc6000f8e02ff */
[----:B------:R-:W5:Y:S04]  /*c4e0*/  LDL.LU R14, [R1+0x3ac] ;  /* 0x0003ac00010e7983 */ /* 0x000f680000300800 */
[----:B------:R-:W-:Y:S04]  /*c4f0*/  STL [R1+0x2b0], R100 ;  /* 0x0002b06401007387 */ /* 0x000fe80000100800 */
[----:B------:R-:W-:Y:S04]  /*c500*/  STL [R1+0x2ac], R103 ;  /* 0x0002ac6701007387 */ /* 0x000fe80000100800 */
[----:B------:R0:W-:Y:S04]  /*c510*/  STS.U8 [R224+UR13+0x3c00], R15 ;  /* 0x003c000fe0007988 */ /* 0x0001e8000800000d */
[----:B------:R1:W-:Y:S01]  /*c520*/  STS.U8 [R224+UR13+0x3e00], R12 ;  /* 0x003e000ce0007988 */ /* 0x0003e2000800000d */
[----:B------:R-:W-:-:S03]  /*c530*/  @P1 IMAD.MOV.U32 R95, RZ, RZ, R96 ;  /* 0x000000ffff5f1224 */ /* 0x000fc600078e0060 */
[----:B------:R1:W-:Y:S04]  /*c540*/  STS.U8 [R99+UR13+0x80], R13 ;  /* 0x0000800d63007988 */ /* 0x0003e8000800000d */
[----:B0-----:R-:W5:Y:S01]  /*c550*/  LDL.LU R15, [R1+0x3a8] ;  /* 0x0003a800010f7983 */ /* 0x001f620000300800 */
[----:B------:R-:W-:-:S03]  /*c560*/  @!P6 IMAD.IADD R91, R91, 0x1, -R88 ;  /* 0x000000015b5be824 */ /* 0x000fc600078e0a58 */
[----:B-1----:R-:W5:Y:S04]  /*c570*/  LDL.LU R12, [R1+0x3a4] ;  /* 0x0003a400010c7983 */ /* 0x002f680000300800 */
[----:B------:R-:W5:Y:S04]  /*c580*/  LDL.LU R13, [R1+0x3a0] ;  /* 0x0003a000010d7983 */ /* 0x000f680000300800 */
[----:B------:R-:W-:Y:S04]  /*c590*/  STL [R1+0x2c8], R94 ;  /* 0x0002c85e01007387 */ /* 0x000fe80000100800 */
[----:B------:R0:W-:Y:S02]  /*c5a0*/  STL [R1+0x2c4], R96 ;  /* 0x0002c46001007387 */ /* 0x0001e40000100800 */
[----:B0-----:R-:W-:-:S04]  /*c5b0*/  IADD3 R96, P6, PT, R89, R85, RZ ;  /* 0x0000005559607210 */ /* 0x001fc80007fde0ff */
[----:B------:R-:W-:Y:S02]  /*c5c0*/  LEA.HI.X.SX32 R97, R89, R84, 0x1, P6 ;  /* 0x0000005459617211 */ /* 0x000fe400030f0eff */
[----:B------:R-:W-:Y:S02]  /*c5d0*/  ISETP.GT.U32.AND P6, PT, R88, R91, PT ;  /* 0x0000005b5800720c */ /* 0x000fe40003fc4070 */
[----:B------:R-:W-:Y:S02]  /*c5e0*/  PRMT R136, RZ, 0x7610, R136 ;  /* 0x00007610ff887816 */ /* 0x000fe40000000088 */
[----:B------:R-:W-:-:S04]  /*c5f0*/  PRMT R135, RZ, 0x7610, R135 ;  /* 0x00007610ff877816 */ /* 0x000fc80000000087 */
[----:B------:R0:W2:Y:S05]  /*c600*/  @P1 LDG.E.U8 R136, desc[UR26][R94.64] ;  /* 0x0000001a5e881981 */ /* 0x0000aa000c1e1100 */
[----:B------:R-:W-:Y:S01]  /*c610*/  @!P6 IMAD.IADD R91, R91, 0x1, -R88 ;  /* 0x000000015b5be824 */ /* 0x000fe200078e0a58 */
[----:B------:R-:W-:-:S03]  /*c620*/  ISETP.GT.U32.AND P6, PT, R88, R92, PT ;  /* 0x0000005c5800720c */ /* 0x000fc60003fc4070 */
[----:B------:R-:W-:-:S05]  /*c630*/  @!P4 IMAD.MOV R91, RZ, RZ, -R91 ;  /* 0x000000ffff5bc224 */ /* 0x000fca00078e0a5b */
[----:B------:R-:W-:Y:S01]  /*c640*/  SEL R91, R159, R91, !P2 ;  /* 0x0000005b9f5b7207 */ /* 0x000fe20005000000 */
[----:B0-----:R-:W-:-:S04]  /*c650*/  @P1 IMAD.MOV.U32 R94, RZ, RZ, R96 ;  /* 0x000000ffff5e1224 */ /* 0x001fc800078e0060 */
[----:B------:R-:W-:Y:S02]  /*c660*/  IMAD R91, R91, UR8, RZ ;  /* 0x000000085b5b7c24 */ /* 0x000fe4000f8e02ff */
[----:B------:R-:W-:Y:S02]  /*c670*/  @P1 IMAD.MOV.U32 R95, RZ, RZ, R97 ;  /* 0x000000ffff5f1224 */ /* 0x000fe400078e0061 */
[----:B------:R-:W-:Y:S01]  /*c680*/  @!P6 IMAD.IADD R92, R92, 0x1, -R88 ;  /* 0x000000015c5ce824 */ /* 0x000fe200078e0a58 */
[C---:B------:R-:W-:Y:S02]  /*c690*/  IADD3 R89, P6, PT, R91.reuse, R85, RZ ;  /* 0x000000555b597210 */ /* 0x040fe40007fde0ff */
[----:B------:R-:W-:Y:S01]  /*c6a0*/  ISETP.GT.U32.AND P4, PT, R88, R90, PT ;  /* 0x0000005a5800720c */ /* 0x000fe20003f84070 */
[----:B------:R0:W2:Y:S02]  /*c6b0*/  @P1 LDG.E.U8 R135, desc[UR26][R94.64] ;  /* 0x0000001a5e871981 */ /* 0x0000a4000c1e1100 */
[----:B0-----:R-:W-:-:S02]  /*c6c0*/  LEA.HI.X.SX32 R94, R91, R84, 0x1, P6 ;  /* 0x000000545b5e7211 */ /* 0x001fc400030f0eff */
[----:B------:R-:W-:-:S08]  /*c6d0*/  ISETP.GT.U32.AND P6, PT, R88, R92, PT ;  /* 0x0000005c5800720c */ /* 0x000fd00003fc4070 */
[----:B------:R-:W-:-:S05]  /*c6e0*/  @!P4 IMAD.IADD R90, R90, 0x1, -R88 ;  /* 0x000000015a5ac824 */ /* 0x000fca00078e0a58 */
[----:B------:R-:W-:Y:S01]  /*c6f0*/  ISETP.GT.U32.AND P4, PT, R88, R90, PT ;  /* 0x0000005a5800720c */ /* 0x000fe20003f84070 */
[----:B------:R-:W-:-:S04]  /*c700*/  @!P6 IMAD.IADD R92, R92, 0x1, -R88 ;  /* 0x000000015c5ce824 */ /* 0x000fc800078e0a58 */
[----:B------:R-:W-:Y:S01]  /*c710*/  @!P5 IMAD.MOV R92, RZ, RZ, -R92 ;  /* 0x000000ffff5cd224 */ /* 0x000fe200078e0a5c */
[----:B------:R0:W-:Y:S04]  /*c720*/  STS.U8 [R99+UR13+0x280], R195 ;  /* 0x000280c363007988 */ /* 0x0001e8000800000d */
[----:B------:R-:W-:Y:S01]  /*c730*/  SEL R92, R159, R92, !P2 ;  /* 0x0000005c9f5c7207 */ /* 0x000fe20005000000 */
[----:B------:R1:W-:Y:S02]  /*c740*/  STS.U8 [R99+UR13+0x480], R196 ;  /* 0x000480c463007988 */ /* 0x0003e4000800000d */
[----:B------:R-:W-:Y:S02]  /*c750*/  @!P4 IMAD.IADD R90, R90, 0x1, -R88 ;  /* 0x000000015a5ac824 */ /* 0x000fe400078e0a58 */
[----:B0-----:R-:W5:Y:S01]  /*c760*/  LDL.LU R195, [R1+0x39c] ;  /* 0x00039c0001c37983 */ /* 0x001f620000300800 */
[----:B------:R-:W-:-:S03]  /*c770*/  IMAD R92, R92, UR8, RZ ;  /* 0x000000085c5c7c24 */ /* 0x000fc6000f8e02ff */
[----:B------:R-:W-:Y:S04]  /*c780*/  STL [R1+0x2e0], R96 ;  /* 0x0002e06001007387 */ /* 0x000fe80000100800 */
[----:B------:R-:W-:Y:S01]  /*c790*/  STL [R1+0x2dc], R97 ;  /* 0x0002dc6101007387 */ /* 0x000fe20000100800 */
[----:B------:R-:W-:-:S03]  /*c7a0*/  @P1 IMAD.MOV.U32 R95, RZ, RZ, R94 ;  /* 0x000000ffff5f1224 */ /* 0x000fc600078e005e */
[----:B-1----:R-:W5:Y:S04]  /*c7b0*/  LDL.LU R196, [R1+0x398] ;  /* 0x0003980001c47983 */ /* 0x002f680000300800 */
[----:B------:R0:W-:Y:S01]  /*c7c0*/  STS.U8 [R99+UR13+0x680], R179 ;  /* 0x000680b363007988 */ /* 0x0001e2000800000d */
[----:B------:R-:W-:-:S03]  /*c7d0*/  @!P3 IMAD.MOV R90, RZ, RZ, -R90 ;  /* 0x000000ffff5ab224 */ /* 0x000fc600078e0a5a */
[----:B------:R1:W-:Y:S01]  /*c7e0*/  STS.U8 [R99+UR13+0x880], R134 ;  /* 0x0008808663007988 */ /* 0x0003e2000800000d */
[----:B------:R-:W-:Y:S01]  /*c7f0*/  IADD3 R91, P3, PT, R92, R85, RZ ;  /* 0x000000555c5b7210 */ /* 0x000fe20007f7e0ff */
[----:B------:R-:W3:Y:S02]  /*c800*/  S2R R224, SR_TID.X ;  /* 0x0000000000e07919 */ /* 0x000ee40000002100 */
[----:B0-----:R-:W5:Y:S01]  /*c810*/  LDL.LU R179, [R1+0x394] ;  /* 0x0003940001b37983 */ /* 0x001f620000300800 */
[----:B-1----:R-:W-:-:S03]  /*c820*/  PRMT R134, RZ, 0x7610, R134 ;  /* 0x00007610ff867816 */ /* 0x002fc60000000086 */
[----:B------:R-:W-:Y:S04]  /*c830*/  STL [R1+0x2f8], R89 ;  /* 0x0002f85901007387 */ /* 0x000fe80000100800 */
[----:B------:R0:W-:Y:S02]  /*c840*/  STL [R1+0x2f4], R94 ;  /* 0x0002f45e01007387 */ /* 0x0001e40000100800 */
[----:B0-----:R-:W-:Y:S01]  /*c850*/  @P1 IMAD.MOV.U32 R94, RZ, RZ, R89 ;  /* 0x000000ffff5e1224 */ /* 0x001fe200078e0059 */
[----:B------:R-:W-:Y:S01]  /*c860*/  SEL R89, R159, R90, !P2 ;  /* 0x0000005a9f597207 */ /* 0x000fe20005000000 */
[----:B------:R0:W-:Y:S04]  /*c870*/  STS.U8 [R99+UR13+0xa80], R180 ;  /* 0x000a80b463007988 */ /* 0x0001e8000800000d */
[----:B------:R1:W2:Y:S01]  /*c880*/  @P1 LDG.E.U8 R134, desc[UR26][R94.64] ;  /* 0x0000001a5e861981 */ /* 0x0002a2000c1e1100 */
[----:B------:R-:W-:-:S03]  /*c890*/  @P1 IMAD.MOV.U32 R90, RZ, RZ, R91 ;  /* 0x000000ffff5a1224 */ /* 0x000fc600078e005b */
[----:B------:R3:W-:Y:S01]  /*c8a0*/  STS.U8 [R99+UR13+0xc80], R132 ;  /* 0x000c808463007988 */ /* 0x0007e2000800000d */
[----:B------:R-:W-:-:S03]  /*c8b0*/  IMAD R89, R89, UR8, RZ ;  /* 0x0000000859597c24 */ /* 0x000fc6000f8e02ff */
[----:B0-----:R-:W5:Y:S01]  /*c8c0*/  LDL.LU R180, [R1+0x390] ;  /* 0x0003900001b47983 */ /* 0x001f620000300800 */
[----:B-1----:R-:W-:-:S03]  /*c8d0*/  LEA.HI.X.SX32 R94, R92, R84, 0x1, P3 ;  /* 0x000000545c5e7211 */ /* 0x002fc600018f0eff */
[----:B------:R0:W-:Y:S01]  /*c8e0*/  STL [R1+0x310], R91 ;  /* 0x0003105b01007387 */ /* 0x0001e20000100800 */
[----:B---3--:R-:W-:Y:S01]  /*c8f0*/  PRMT R132, RZ, 0x7610, R132 ;  /* 0x00007610ff847816 */ /* 0x008fe20000000084 */
[----:B0-----:R-:W-:Y:S01]  /*c900*/  @P1 IMAD.MOV.U32 R91, RZ, RZ, R94 ;  /* 0x000000ffff5b1224 */ /* 0x001fe200078e005e */
[----:B------:R-:W-:-:S04]  /*c910*/  PRMT R133, RZ, 0x7610, R133 ;  /* 0x00007610ff857816 */ /* 0x000fc80000000085 */
[----:B------:R0:W3:Y:S04]  /*c920*/  @P1 LDG.E.U8 R132, desc[UR26][R90.64] ;  /* 0x0000001a5a841981 */ /* 0x0000e8000c1e1100 */
[----:B------:R-:W-:Y:S01]  /*c930*/  STL [R1+0x30c], R94 ;  /* 0x00030c5e01007387 */ /* 0x000fe20000100800 */
[----:B0-----:R-:W-:-:S03]  /*c940*/  IADD3 R90, P3, PT, R89, R85, RZ ;  /* 0x00000055595a7210 */ /* 0x001fc60007f7e0ff */
[----:B------:R0:W-:Y:S01]  /*c950*/  STS.U8 [R99+UR13+0xe80], R111 ;  /* 0x000e806f63007988 */ /* 0x0001e2000800000d */
[----:B------:R-:W-:-:S03]  /*c960*/  LEA.HI.X.SX32 R91, R89, R84, 0x1, P3 ;  /* 0x00000054595b7211 */ /* 0x000fc600018f0eff */
[----:B------:R1:W-:Y:S01]  /*c970*/  STS.U8 [R99+UR13+0x1080], R20 ;  /* 0x0010801463007988 */ /* 0x0003e2000800000d */
[----:B------:R-:W-:-:S03]  /*c980*/  LOP3.LUT R89, R87, 0x6, RZ, 0xfc, !PT ;  /* 0x0000000657597812 */ /* 0x000fc600078efcff */
[----:B------:R4:W2:Y:S04]  /*c990*/  @P1 LDG.E.U8 R133, desc[UR26][R90.64] ;  /* 0x0000001a5a851981 */ /* 0x0008a8000c1e1100 */
[----:B0-----:R-:W5:Y:S04]  /*c9a0*/  LDL.LU R111, [R1+0x38c] ;  /* 0x00038c00016f7983 */ /* 0x001f680000300800 */
[----:B-1----:R-:W5:Y:S04]  /*c9b0*/  LDL.LU R20, [R1+0x388] ;  /* 0x0003880001147983 */ /* 0x002f680000300800 */
[----:B------:R4:W-:Y:S01]  /*c9c0*/  STL [R1+0x328], R90 ;  /* 0x0003285a01007387 */ /* 0x0009e20000100800 */
[----:B------:R-:W-:-:S03]  /*c9d0*/  LEA.HI R224, R224, R0, RZ, 0x1a ;  /* 0x00000000e0e07211 */ /* 0x000fc600078fd0ff */
[----:B------:R0:W-:Y:S01]  /*c9e0*/  STL [R1+0x324], R91 ;  /* 0x0003245b01007387 */ /* 0x0001e20000100800 */
[----:B----4-:R-:W-:Y:S01]  /*c9f0*/  IABS R90, R89 ;  /* 0x00000059005a7213 */ /* 0x010fe20000000000 */
[----:B------:R-:W-:-:S04]  /*ca00*/  VIADD R92, R224, 0xe ;  /* 0x0000000ee05c7836 */ /* 0x000fc80000000000 */
[----:B0-----:R-:W-:Y:S01]  /*ca10*/  IMAD.HI.U32 R91, R86, R90, RZ ;  /* 0x0000005a565b7227 */ /* 0x001fe200078e00ff */
[----:B------:R-:W-:-:S03]  /*ca20*/  ISETP.GE.AND P5, PT, R89, RZ, PT ;  /* 0x000000ff5900720c */ /* 0x000fc60003fa6270 */
[----:B------:R-:W-:-:S04]  /*ca30*/  IMAD.MOV R91, RZ, RZ, -R91 ;  /* 0x000000ffff5b7224 */ /* 0x000fc800078e0a5b */
[----:B------:R-:W-:Y:S01]  /*ca40*/  IMAD R89, R88, R91, R90 ;  /* 0x0000005b58597224 */ /* 0x000fe200078e025a */
[----:B------:R-:W-:-:S04]  /*ca50*/  IABS R91, R92 ;  /* 0x0000005c005b7213 */ /* 0x000fc80000000000 */
[----:B------:R-:W-:Y:S01]  /*ca60*/  ISETP.GT.U32.AND P4, PT, R88, R89, PT ;  /* 0x000000595800720c */ /* 0x000fe20003f84070 */
[----:B------:R-:W-:-:S04]  /*ca70*/  IMAD.HI.U32 R90, R86, R91, RZ ;  /* 0x0000005b565a7227 */ /* 0x000fc800078e00ff */
[----:B------:R-:W-:-:S04]  /*ca80*/  IMAD.MOV R90, RZ, RZ, -R90 ;  /* 0x000000ffff5a7224 */ /* 0x000fc800078e0a5a */
[----:B------:R-:W-:Y:S01]  /*ca90*/  IMAD R90, R88, R90, R91 ;  /* 0x0000005a585a7224 */ /* 0x000fe200078e025b */
[----:B------:R-:W-:-:S03]  /*caa0*/  LOP3.LUT R91, R87, 0x16, RZ, 0xfc, !PT ;  /* 0x00000016575b7812 */ /* 0x000fc600078efcff */
[----:B------:R-:W-:Y:S01]  /*cab0*/  @!P4 IMAD.IADD R89, R89, 0x1, -R88 ;  /* 0x000000015959c824 */ /* 0x000fe200078e0a58 */
[----:B------:R-:W-:Y:S02]  /*cac0*/  ISETP.GT.U32.AND P6, PT, R88, R90, PT ;  /* 0x0000005a5800720c */ /* 0x000fe40003fc4070 */
[----:B------:R-:W-:Y:S02]  /*cad0*/  ISETP.GE.AND P3, PT, R92, RZ, PT ;  /* 0x000000ff5c00720c */ /* 0x000fe40003f66270 */
[----:B------:R-:W-:Y:S02]  /*cae0*/  ISETP.GT.U32.AND P4, PT, R88, R89, PT ;  /* 0x000000595800720c */ /* 0x000fe40003f84070 */
[----:B------:R-:W-:Y:S01]  /*caf0*/  IABS R92, R91 ;  /* 0x0000005b005c7213 */ /* 0x000fe20000000000 */
[----:B------:R-:W-:-:S04]  /*cb00*/  VIADD R95, R224, 0x1e ;  /* 0x0000001ee05f7836 */ /* 0x000fc80000000000 */
[----:B------:R-:W-:-:S04]  /*cb10*/  IMAD.HI.U32 R94, R86, R92, RZ ;  /* 0x0000005c565e7227 */ /* 0x000fc800078e00ff */
[----:B------:R-:W-:Y:S02]  /*cb20*/  @!P6 IMAD.IADD R90, R90, 0x1, -R88 ;  /* 0x000000015a5ae824 */ /* 0x000fe400078e0a58 */
[----:B------:R-:W-:Y:S02]  /*cb30*/  IMAD.MOV R94, RZ, RZ, -R94 ;  /* 0x000000ffff5e7224 */ /* 0x000fe400078e0a5e */
[----:B------:R-:W-:Y:S01]  /*cb40*/  @!P4 IMAD.IADD R89, R89, 0x1, -R88 ;  /* 0x000000015959c824 */ /* 0x000fe200078e0a58 */
[C---:B------:R-:W-:Y:S02]  /*cb50*/  ISETP.GT.U32.AND P6, PT, R88.reuse, R90, PT ;  /* 0x0000005a5800720c */ /* 0x040fe40003fc4070 */
[----:B------:R-:W-:Y:S01]  /*cb60*/  ISETP.GE.AND P4, PT, R91, RZ, PT ;  /* 0x000000ff5b00720c */ /* 0x000fe20003f86270 */
[----:B------:R-:W-:Y:S01]  /*cb70*/  IMAD R91, R88, R94, R92 ;  /* 0x0000005e585b7224 */ /* 0x000fe200078e025c */
[----:B------:R-:W-:Y:S01]  /*cb80*/  IABS R94, R95 ;  /* 0x0000005f005e7213 */ /* 0x000fe20000000000 */
[----:B------:R-:W-:-:S04]  /*cb90*/  IMAD.MOV.U32 R123, RZ, RZ, R89 ;  /* 0x000000ffff7b7224 */ /* 0x000fc800078e0059 */
[----:B------:R-:W-:-:S04]  /*cba0*/  IMAD.HI.U32 R92, R86, R94, RZ ;  /* 0x0000005e565c7227 */ /* 0x000fc800078e00ff */
[----:B------:R-:W-:Y:S01]  /*cbb0*/  @!P5 IMAD.MOV R123, RZ, RZ, -R123 ;  /* 0x000000ffff7bd224 */ /* 0x000fe200078e0a7b */
[----:B------:R-:W-:Y:S01]  /*cbc0*/  ISETP.GT.U32.AND P5, PT, R88, R91, PT ;  /* 0x0000005b5800720c */ /* 0x000fe20003fa4070 */
[----:B------:R-:W-:Y:S02]  /*cbd0*/  IMAD.MOV R89, RZ, RZ, -R92 ;  /* 0x000000ffff597224 */ /* 0x000fe400078e0a5c */
[----:B------:R-:W-:Y:S02]  /*cbe0*/  @!P6 IMAD.IADD R90, R90, 0x1, -R88 ;  /* 0x000000015a5ae824 */ /* 0x000fe400078e0a58 */
[----:B------:R-:W-:Y:S02]  /*cbf0*/  IMAD R89, R88, R89, R94 ;  /* 0x0000005958597224 */ /* 0x000fe400078e025e */
[----:B------:R-:W-:-:S04]  /*cc00*/  IMAD.MOV.U32 R128, RZ, RZ, R90 ;  /* 0x000000ffff807224 */ /* 0x000fc800078e005a */
[----:B------:R-:W-:Y:S01]  /*cc10*/  @!P3 IMAD.MOV R128, RZ, RZ, -R128 ;  /* 0x000000ffff80b224 */ /* 0x000fe200078e0a80 */
[----:B------:R-:W-:Y:S01]  /*cc20*/  ISETP.GT.U32.AND P3, PT, R88, R89, PT ;  /* 0x000000595800720c */ /* 0x000fe20003f64070 */
[----:B------:R-:W-:Y:S01]  /*cc30*/  @!P5 IMAD.IADD R91, R91, 0x1, -R88 ;  /* 0x000000015b5bd824 */ /* 0x000fe200078e0a58 */
[----:B------:R-:W-:-:S04]  /*cc40*/  LOP3.LUT R92, R87, 0x26, RZ, 0xfc, !PT ;  /* 0x00000026575c7812 */ /* 0x000fc800078efcff */
[----:B------:R-:W-:Y:S02]  /*cc50*/  ISETP.GT.U32.AND P5, PT, R88, R91, PT ;  /* 0x0000005b5800720c */ /* 0x000fe40003fa4070 */
[----:B------:R-:W-:Y:S02]  /*cc60*/  IABS R94, R92 ;  /* 0x0000005c005e7213 */ /* 0x000fe40000000000 */
[----:B------:R-:W-:-:S03]  /*cc70*/  ISETP.GE.AND P6, PT, R95, RZ, PT ;  /* 0x000000ff5f00720c */ /* 0x000fc60003fc6270 */
[----:B------:R-:W-:Y:S01]  /*cc80*/  IMAD.HI.U32 R95, R86, R94, RZ ;  /* 0x0000005e565f7227 */ /* 0x000fe200078e00ff */
[----:B------:R-:W-:-:S03]  /*cc90*/  PRMT R165, RZ, 0x7610, R165 ;  /* 0x00007610ffa57816 */ /* 0x000fc600000000a5 */
[--C-:B------:R-:W-:Y:S02]  /*cca0*/  @!P3 IMAD.IADD R89, R89, 0x1, -R88.reuse ;  /* 0x000000015959b824 */ /* 0x100fe400078e0a58 */
[----:B------:R-:W-:Y:S01]  /*ccb0*/  IMAD.MOV R90, RZ, RZ, -R95 ;  /* 0x000000ffff5a7224 */ /* 0x000fe200078e0a5f */
[----:B------:R0:W4:Y:S01]  /*ccc0*/  @P1 LDG.E.U8 R165, desc[UR26][R126.64] ;  /* 0x0000001a7ea51981 */ /* 0x000122000c1e1100 */
[----:B------:R-:W-:Y:S01]  /*ccd0*/  VIADD R95, R224, 0x2e ;  /* 0x0000002ee05f7836 */ /* 0x000fe20000000000 */
[C---:B------:R-:W-:Y:S01]  /*cce0*/  ISETP.GT.U32.AND P3, PT, R88.reuse, R89, PT ;  /* 0x000000595800720c */ /* 0x040fe20003f64070 */
[----:B------:R-:W-:Y:S02]  /*ccf0*/  @!P5 IMAD.IADD R91, R91, 0x1, -R88 ;  /* 0x000000015b5bd824 */ /* 0x000fe400078e0a58 */
[----:B------:R-:W-:Y:S01]  /*cd00*/  IMAD R90, R88, R90, R94 ;  /* 0x0000005a585a7224 */ /* 0x000fe200078e025e */
[----:B------:R-:W-:Y:S01]  /*cd10*/  IABS R94, R95 ;  /* 0x0000005f005e7213 */ /* 0x000fe20000000000 */
[----:B0-----:R-:W-:Y:S01]  /*cd20*/  IMAD.MOV.U32 R127, RZ, RZ, R91 ;  /* 0x000000ffff7f7224 */ /* 0x001fe200078e005b */
[----:B------:R-:W-:-:S03]  /*cd30*/  ISETP.GE.AND P5, PT, R92, RZ, PT ;  /* 0x000000ff5c00720c */ /* 0x000fc60003fa6270 */
[----:B------:R-:W-:-:S04]  /*cd40*/  IMAD.HI.U32 R92, R86, R94, RZ ;  /* 0x0000005e565c7227 */ /* 0x000fc800078e00ff */
[----:B------:R-:W-:Y:S01]  /*cd50*/  @!P4 IMAD.MOV R127, RZ, RZ, -R127 ;  /* 0x000000ffff7fc224 */ /* 0x000fe200078e0a7f */
[C---:B------:R-:W-:Y:S01]  /*cd60*/  ISETP.GT.U32.AND P4, PT, R88.reuse, R90, PT ;  /* 0x0000005a5800720c */ /* 0x040fe20003f84070 */
        /* <DEDUP_REMOVED lines=11> */
[----:B------:R-:W-:-:S04]  /*ce20*/  IMAD.HI.U32 R95, R86, R94, RZ ;  /* 0x0000005e565f7227 */ /* 0x000fc800078e00ff */
[--C-:B------:R-:W-:Y:S02]  /*ce30*/  @!P6 IMAD.IADD R91, R91, 0x1, -R88.reuse ;  /* 0x000000015b5be824 */ /* 0x100fe400078e0a58 */
[----:B------:R-:W-:Y:S02]  /*ce40*/  IMAD.MOV R89, RZ, RZ, -R95 ;  /* 0x000000ffff597224 */ /* 0x000fe400078e0a5f */
[----:B------:R-:W-:Y:S01]  /*ce50*/  VIADD R95, R224, 0x3e ;  /* 0x0000003ee05f7836 */ /* 0x000fe20000000000 */
[----:B------:R-:W-:Y:S01]  /*ce60*/  ISETP.GT.U32.AND P6, PT, R88, R91, PT ;  /* 0x0000005b5800720c */ /* 0x000fe20003fc4070 */
[----:B------:R-:W-:Y:S02]  /*ce70*/  @!P4 IMAD.IADD R90, R90, 0x1, -R88 ;  /* 0x000000015a5ac824 */ /* 0x000fe400078e0a58 */
[----:B------:R-:W-:Y:S01]  /*ce80*/  IMAD R89, R88, R89, R94 ;  /* 0x0000005958597224 */ /* 0x000fe200078e025e */
[----:B------:R-:W-:Y:S01]  /*ce90*/  IABS R94, R95 ;  /* 0x0000005f005e7213 */ /* 0x000fe20000000000 */
[----:B------:R-:W-:Y:S01]  /*cea0*/  IMAD.MOV.U32 R125, RZ, RZ, R90 ;  /* 0x000000ffff7d7224 */ /* 0x000fe200078e005a */
        /* <DEDUP_REMOVED lines=19> */
[C---:B------:R-:W-:Y:S01]  /*cfe0*/  ISETP.GT.U32.AND P3, PT, R88.reuse, R90, PT ;  /* 0x0000005a5800720c */ /* 0x040fe20003f64070 */
[----:B------:R-:W-:Y:S02]  /*cff0*/  @!P5 IMAD.IADD R89, R89, 0x1, -R88 ;  /* 0x000000015959d824 */ /* 0x000fe400078e0a58 */
[----:B------:R-:W-:Y:S01]  /*d000*/  IMAD R91, R88, R91, R94 ;  /* 0x0000005b585b7224 */ /* 0x000fe200078e025e */
[----:B------:R-:W-:Y:S01]  /*d010*/  IABS R94, R95 ;  /* 0x0000005f005e7213 */ /* 0x000fe20000000000 */
[----:B------:R-:W-:Y:S01]  /*d020*/  IMAD.MOV.U32 R122, RZ, RZ, R89 ;  /* 0x000000ffff7a7224 */ /* 0x000fe200078e0059 */
[----:B------:R-:W-:-:S03]  /*d030*/  ISETP.GE.AND P5, PT, R92, RZ, PT ;  /* 0x000000ff5c00720c */ /* 0x000fc60003fa6270 */
        /* <DEDUP_REMOVED lines=124> */
[----:B------:R-:W-:Y:S01]  /*d800*/  @!P6 IMAD.IADD R91, R91, 0x1, -R88 ;  /* 0x000000015b5be824 */ /* 0x000fe200078e0a58 */
[----:B--2---:R0:W-:Y:S01]  /*d810*/  STS.U8 [R99+UR13+0x3a80], R107 ;  /* 0x003a806b63007988 */ /* 0x0041e2000800000d */
[----:B------:R-:W-:Y:S01]  /*d820*/  IMAD R90, R88, R90, R94 ;  /* 0x0000005a585a7224 */ /* 0x000fe200078e025e */
[----:B------:R-:W-:Y:S01]  /*d830*/  LOP3.LUT R92, R87, 0xa6, RZ, 0xfc, !PT ;  /* 0x000000a6575c7812 */ /* 0x000fe200078efcff */
[----:B0-----:R-:W-:-:S06]  /*d840*/  IMAD.MOV.U32 R107, RZ, RZ, R91 ;  /* 0x000000ffff6b7224 */ /* 0x001fcc00078e005b */
[----:B------:R-:W-:Y:S02]  /*d850*/  @!P5 IMAD.IADD R89, R89, 0x1, -R88 ;  /* 0x000000015959d824 */ /* 0x000fe400078e0a58 */
[----:B------:R-:W-:Y:S01]  /*d860*/  @!P3 IMAD.MOV R107, RZ, RZ, -R107 ;  /* 0x000000ffff6bb224 */ /* 0x000fe200078e0a6b */
[C---:B------:R-:W-:Y:S02]  /*d870*/  ISETP.GT.U32.AND P3, PT, R88.reuse, R90, PT ;  /* 0x0000005a5800720c */ /* 0x040fe40003f64070 */
        /* <DEDUP_REMOVED lines=8> */
[----:B------:R-:W-:Y:S01]  /*d900*/  @!P5 IMAD.IADD R89, R89, 0x1, -R88 ;  /* 0x000000015959d824 */ /* 0x000fe200078e0a58 */
[----:B------:R-:W-:Y:S01]  /*d910*/  ISETP.GE.AND P5, PT, R92, RZ, PT ;  /* 0x000000ff5c00720c */ /* 0x000fe20003fa6270 */
[----:B------:R-:W-:Y:S01]  /*d920*/  IMAD R92, R88, R91, R94 ;  /* 0x0000005b585c7224 */ /* 0x000fe200078e025e */
[----:B------:R0:W-:Y:S01]  /*d930*/  STS.U8 [R99+UR13+0x3680], R104 ;  /* 0x0036806863007988 */ /* 0x0001e2000800000d */
[----:B------:R-:W-:-:S05]  /*d940*/  IABS R94, R95 ;  /* 0x0000005f005e7213 */ /* 0x000fca0000000000 */
[----:B------:R-:W-:-:S04]  /*d950*/  IMAD.HI.U32 R91, R86, R94, RZ ;  /* 0x0000005e565b7227 */ /* 0x000fc800078e00ff */
[----:B0-----:R-:W-:-:S04]  /*d960*/  IMAD.MOV.U32 R104, RZ, RZ, R89 ;  /* 0x000000ffff687224 */ /* 0x001fc800078e0059 */
        /* <DEDUP_REMOVED lines=21> */
[----:B------:R-:W-:Y:S01]  /*dac0*/  IABS R94, R95 ;  /* 0x0000005f005e7213 */ /* 0x000fe20000000000 */
[----:B------:R-:W-:-:S04]  /*dad0*/  IMAD.MOV.U32 R102, RZ, RZ, R92 ;  /* 0x000000ffff667224 */ /* 0x000fc800078e005c */
        /* <DEDUP_REMOVED lines=25> */
[----:B------:R-:W-:Y:S02]  /*dc70*/  IMAD.MOV R89, RZ, RZ, -R89 ;  /* 0x000000ffff597224 */ /* 0x000fe400078e0a59 */
[----:B------:R-:W-:Y:S02]  /*dc80*/  @!P3 IMAD.IADD R92, R92, 0x1, -R88 ;  /* 0x000000015c5cb824 */ /* 0x000fe400078e0a58 */
[----:B------:R-:W-:Y:S01]  /*dc90*/  @!P4 IMAD.MOV R97, RZ, RZ, -R97 ;  /* 0x000000ffff61c224 */ /* 0x000fe200078e0a61 */
[C---:B------:R-:W-:Y:S01]  /*dca0*/  ISETP.GT.U32.AND P4, PT, R88.reuse, R90, PT ;  /* 0x0000005a5800720c */ /* 0x040fe20003f84070 */
[----:B------:R-:W-:Y:S02]  /*dcb0*/  IMAD R89, R88, R89, R94 ;  /* 0x0000005958597224 */ /* 0x000fe400078e025e */
[----:B------:R-:W-:-:S04]  /*dcc0*/  IMAD.MOV.U32 R96, RZ, RZ, R92 ;  /* 0x000000ffff607224 */ /* 0x000fc800078e005c */
[----:B------:R-:W-:Y:S01]  /*dcd0*/  @!P6 IMAD.MOV R96, RZ, RZ, -R96 ;  /* 0x000000ffff60e224 */ /* 0x000fe200078e0a60 */
[----:B------:R-:W-:Y:S02]  /*dce0*/  ISETP.GT.U32.AND P6, PT, R88, R89, PT ;  /* 0x000000595800720c */ /* 0x000fe40003fc4070 */
[----:B------:R-:W-:-:S03]  /*dcf0*/  LOP3.LUT R94, R87, 0xd6, RZ, 0xfc, !PT ;  /* 0x000000d6575e7812 */ /* 0x000fc600078efcff */
[----:B------:R-:W-:Y:S01]  /*dd00*/  @!P4 IMAD.IADD R90, R90, 0x1, -R88 ;  /* 0x000000015a5ac824 */ /* 0x000fe200078e0a58 */
[----:B------:R-:W-:-:S04]  /*dd10*/  IABS R91, R94 ;  /* 0x0000005e005b7213 */ /* 0x000fc80000000000 */
[----:B------:R-:W-:-:S03]  /*dd20*/  ISETP.GT.U32.AND P4, PT, R88, R90, PT ;  /* 0x0000005a5800720c */ /* 0x000fc60003f84070 */
[----:B------:R-:W-:Y:S01]  /*dd30*/  @!P6 IMAD.IADD R89, R89, 0x1, -R88 ;  /* 0x000000015959e824 */ /* 0x000fe200078e0a58 */
[----:B------:R0:W-:Y:S01]  /*dd40*/  STS.U8 [R99+UR13+0x1280], R9 ;  /* 0x0012800963007988 */ /* 0x0001e2000800000d */
[----:B------:R-:W-:-:S03]  /*dd50*/  IMAD.HI.U32 R92, R86, R91, RZ ;  /* 0x0000005b565c7227 */ /* 0x000fc600078e00ff */
[----:B------:R-:W-:Y:S01]  /*dd60*/  ISETP.GT.U32.AND P6, PT, R88, R89, PT ;  /* 0x000000595800720c */ /* 0x000fe20003fc4070 */
[----:B------:R-:W-:Y:S01]  /*dd70*/  STS.U8 [R99+UR13+0x1480], R10 ;  /* 0x0014800a63007988 */ /* 0x000fe2000800000d */
[----:B------:R-:W-:-:S03]  /*dd80*/  IMAD.MOV R92, RZ, RZ, -R92 ;  /* 0x000000ffff5c7224 */ /* 0x000fc600078e0a5c */
[----:B------:R-:W-:Y:S04]  /*dd90*/  STS.U8 [R99+UR13+0x1680], R7 ;  /* 0x0016800763007988 */ /* 0x000fe8000800000d */
        /* <DEDUP_REMOVED lines=8> */
[----:B------:R1:W-:Y:S04]  /*de20*/  STS.U8 [R99+UR13+0x2880], R168 ;  /* 0x002880a863007988 */ /* 0x0003e8000800000d */
        /* <DEDUP_REMOVED lines=8> */
[----:B------:R-:W-:Y:S01]  /*deb0*/  STS.U8 [R99+UR13+0x3e80], R146 ;  /* 0x003e809263007988 */ /* 0x000fe2000800000d */
[----:B------:R-:W-:-:S02]  /*dec0*/  @!P4 IMAD.IADD R90, R90, 0x1, -R88 ;  /* 0x000000015a5ac824 */ /* 0x000fc400078e0a58 */
[----:B------:R-:W-:Y:S01]  /*ded0*/  IMAD R91, R88, R92, R91 ;  /* 0x0000005c585b7224 */ /* 0x000fe200078e025b */
[----:B------:R2:W-:Y:S01]  /*dee0*/  STS.U8 [R101+UR13+0x700], R129 ;  /* 0x0007008165007988 */ /* 0x0005e2000800000d */
[----:B------:R-:W-:Y:S01]  /*def0*/  ISETP.GE.AND P4, PT, R94, RZ, PT ;  /* 0x000000ff5e00720c */ /* 0x000fe20003f86270 */
[----:B------:R-:W-:Y:S01]  /*df00*/  @!P6 IMAD.IADD R89, R89, 0x1, -R88 ;  /* 0x000000015959e824 */ /* 0x000fe200078e0a58 */
[----:B------:R-:W-:Y:S01]  /*df10*/  ISETP.GE.AND P3, PT, R95, RZ, PT ;  /* 0x000000ff5f00720c */ /* 0x000fe20003f66270 */
[----:B0-----:R-:W5:Y:S01]  /*df20*/  LDL.LU R9, [R1+0x384] ;  /* 0x0003840001097983 */ /* 0x001f620000300800 */
[----:B------:R-:W-:Y:S01]  /*df30*/  SEL R123, R159, R123, !P2 ;  /* 0x0000007b9f7b7207 */ /* 0x000fe20005000000 */
[----:B-1----:R-:W0:Y:S01]  /*df40*/  LDC R168, c[0x0][0x3a0] ;  /* 0x0000e800ffa87b82 */ /* 0x002e220000000800 */
[----:B--2---:R-:W-:Y:S01]  /*df50*/  VIADD R129, R224, 0xde ;  /* 0x000000dee0817836 */ /* 0x004fe20000000000 */
[----:B------:R-:W-:Y:S01]  /*df60*/  ISETP.GT.U32.AND P6, PT, R88, R91, PT ;  /* 0x0000005b5800720c */ /* 0x000fe20003fc4070 */
[----:B------:R-:W-:Y:S01]  /*df70*/  IMAD.MOV.U32 R95, RZ, RZ, R90 ;  /* 0x000000ffff5f7224 */ /* 0x000fe200078e005a */
[----:B------:R1:W-:Y:S02]  /*df80*/  STS.U8 [R101+UR13+0xb00], R130 ;  /* 0x000b008265007988 */ /* 0x0003e4000800000d */
[----:B------:R-:W-:-:S02]  /*df90*/  IABS R94, R129 ;  /* 0x00000081005e7213 */ /* 0x000fc40000000000 */
[C---:B------:R-:W-:Y:S01]  /*dfa0*/  SEL R216, R159.reuse, R128, !P2 ;  /* 0x000000809fd87207 */ /* 0x040fe20005000000 */
[----:B------:R-:W-:Y:S02]  /*dfb0*/  STS.U8 [R101+UR13+0x900], R131 ;  /* 0x0009008365007988 */ /* 0x000fe4000800000d */
[----:B------:R-:W-:Y:S01]  /*dfc0*/  IMAD.HI.U32 R92, R86, R94, RZ ;  /* 0x0000005e565c7227 */ /* 0x000fe200078e00ff */
[C---:B------:R-:W-:Y:S01]  /*dfd0*/  SEL R232, R159.reuse, R126, !P2 ;  /* 0x0000007e9fe87207 */ /* 0x040fe20005000000 */
[----:B------:R2:W-:Y:S02]  /*dfe0*/  STS.U8 [R101+UR13+0x100], R148 ;  /* 0x0001009465007988 */ /* 0x0005e4000800000d */
[----:B------:R-:W-:Y:S01]  /*dff0*/  IMAD.MOV R92, RZ, RZ, -R92 ;  /* 0x000000ffff5c7224 */ /* 0x000fe200078e0a5c */
[----:B------:R-:W-:Y:S01]  /*e000*/  SEL R240, R159, R125, !P2 ;  /* 0x0000007d9ff07207 */ /* 0x000fe20005000000 */
[----:B------:R0:W-:Y:S02]  /*e010*/  STS.U8 [R101+UR13+0x300], R147 ;  /* 0x0003009365007988 */ /* 0x0001e4000800000d */
[----:B------:R-:W-:-:S02]  /*e020*/  IMAD R92, R88, R92, R94 ;  /* 0x0000005c585c7224 */ /* 0x000fc400078e025e */
[----:B------:R-:W-:Y:S01]  /*e030*/  IMAD.MOV.U32 R94, RZ, RZ, R89 ;  /* 0x000000ffff5e7224 */ /* 0x000fe200078e0059 */
[----:B------:R0:W-:Y:S01]  /*e040*/  STS.U8 [R101+UR13+0x500], R150 ;  /* 0x0005009665007988 */ /* 0x0001e2000800000d */
[----:B------:R-:W-:Y:S02]  /*e050*/  @!P6 IMAD.IADD R91, R91, 0x1, -R88 ;  /* 0x000000015b5be824 */ /* 0x000fe400078e0a58 */
[----:B------:R-:W-:Y:S01]  /*e060*/  @!P3 IMAD.MOV R94, RZ, RZ, -R94 ;  /* 0x000000ffff5eb224 */ /* 0x000fe200078e0a5e */
[C---:B------:R-:W-:Y:S02]  /*e070*/  ISETP.GT.U32.AND P3, PT, R88.reuse, R92, PT ;  /* 0x0000005c5800720c */ /* 0x040fe40003f64070 */
[----:B------:R-:W-:Y:S01]  /*e080*/  SEL R248, R159, R124, !P2 ;  /* 0x0000007c9ff87207 */ /* 0x000fe20005000000 */
[----:B------:R0:W-:Y:S01]  /*e090*/  STS.U8 [R101+UR13+0xd00], R217 ;  /* 0x000d00d965007988 */ /* 0x0001e2000800000d */
[----:B------:R-:W-:Y:S02]  /*e0a0*/  ISETP.GT.U32.AND P6, PT, R88, R91, PT ;  /* 0x0000005b5800720c */ /* 0x000fe40003fc4070 */
[----:B------:R-:W-:-:S02]  /*e0b0*/  LOP3.LUT R89, R87, 0xe6, RZ, 0xfc, !PT ;  /* 0x000000e657597812 */ /* 0x000fc400078efcff */
[C---:B------:R-:W-:Y:S02]  /*e0c0*/  SEL R122, R159.reuse, R122, !P2 ;  /* 0x0000007a9f7a7207 */ /* 0x040fe40005000000 */
[C---:B------:R-:W-:Y:S02]  /*e0d0*/  SEL R121, R159.reuse, R121, !P2 ;  /* 0x000000799f797207 */ /* 0x040fe40005000000 */
[C---:B------:R-:W-:Y:S01]  /*e0e0*/  SEL R120, R159.reuse, R120, !P2 ;  /* 0x000000789f787207 */ /* 0x040fe20005000000 */
[--C-:B------:R-:W-:Y:S01]  /*e0f0*/  @!P3 IMAD.IADD R92, R92, 0x1, -R88.reuse ;  /* 0x000000015c5cb824 */ /* 0x100fe200078e0a58 */
[----:B------:R-:W-:Y:S02]  /*e100*/  IABS R90, R89 ;  /* 0x00000059005a7213 */ /* 0x000fe40000000000 */
[----:B------:R-:W-:Y:S01]  /*e110*/  SEL R119, R159, R119, !P2 ;  /* 0x000000779f777207 */ /* 0x000fe20005000000 */
[----:B------:R-:W-:Y:S01]  /*e120*/  @!P6 IMAD.IADD R91, R91, 0x1, -R88 ;  /* 0x000000015b5be824 */ /* 0x000fe200078e0a58 */
[----:B------:R-:W-:Y:S01]  /*e130*/  ISETP.GE.AND P6, PT, R89, RZ, PT ;  /* 0x000000ff5900720c */ /* 0x000fe20003fc6270 */
[----:B------:R-:W-:Y:S01]  /*e140*/  IMAD.HI.U32 R89, R86, R90, RZ ;  /* 0x0000005a56597227 */ /* 0x000fe200078e00ff */
[----:B------:R-:W-:-:S02]  /*e150*/  ISETP.GT.U32.AND P3, PT, R88, R92, PT ;  /* 0x0000005c5800720c */ /* 0x000fc40003f64070 */
[C---:B------:R-:W-:Y:S01]  /*e160*/  SEL R118, R159.reuse, R118, !P2 ;  /* 0x000000769f767207 */ /* 0x040fe20005000000 */
[----:B------:R-:W-:Y:S01]  /*e170*/  IMAD.MOV R89, RZ, RZ, -R89 ;  /* 0x000000ffff597224 */ /* 0x000fe200078e0a59 */
[C---:B------:R-:W-:Y:S02]  /*e180*/  SEL R117, R159.reuse, R117, !P2 ;  /* 0x000000759f757207 */ /* 0x040fe40005000000 */
[C---:B------:R-:W-:Y:S01]  /*e190*/  SEL R116, R159.reuse, R116, !P2 ;  /* 0x000000749f747207 */ /* 0x040fe20005000000 */
[----:B------:R-:W-:Y:S01]  /*e1a0*/  IMAD R90, R88, R89, R90 ;  /* 0x00000059585a7224 */ /* 0x000fe200078e025a */
[C---:B------:R-:W-:Y:S02]  /*e1b0*/  SEL R114, R159.reuse, R114, !P2 ;  /* 0x000000729f727207 */ /* 0x040fe40005000000 */
[C---:B------:R-:W-:Y:S02]  /*e1c0*/  SEL R110, R159.reuse, R110, !P2 ;  /* 0x0000006e9f6e7207 */ /* 0x040fe40005000000 */
[----:B------:R-:W-:Y:S01]  /*e1d0*/  SEL R146, R159, R96, !P2 ;  /* 0x000000609f927207 */ /* 0x000fe20005000000 */
[----:B------:R-:W-:Y:S01]  /*e1e0*/  @!P3 IMAD.IADD R92, R92, 0x1, -R88 ;  /* 0x000000015c5cb824 */ /* 0x000fe200078e0a58 */
[----:B------:R-:W-:Y:S01]  /*e1f0*/  ISETP.GT.U32.AND P3, PT, R88, R90, PT ;  /* 0x0000005a5800720c */ /* 0x000fe20003f64070 */
[----:B-1----:R-:W-:Y:S01]  /*e200*/  VIADD R130, R224, 0xee ;  /* 0x000000eee0827836 */ /* 0x002fe20000000000 */
[----:B------:R1:W-:Y:S01]  /*e210*/  STS.U8 [R101+UR13+0xf00], R225 ;  /* 0x000f00e165007988 */ /* 0x0003e2000800000d */
[----:B------:R-:W-:Y:S01]  /*e220*/  @!P5 IMAD.MOV R95, RZ, RZ, -R95 ;  /* 0x000000ffff5fd224 */ /* 0x000fe200078e0a5f */
[----:B------:R-:W-:-:S02]  /*e230*/  ISETP.GE.AND P5, PT, R129, RZ, PT ;  /* 0x000000ff8100720c */ /* 0x000fc40003fa6270 */
[----:B------:R-:W-:Y:S01]  /*e240*/  IABS R129, R130 ;  /* 0x0000008200817213 */ /* 0x000fe20000000000 */
[----:B------:R-:W5:Y:S04]  /*e250*/  LDL.LU R10, [R1+0x380] ;  /* 0x00038000010a7983 */ /* 0x000f680000300800 */
[----:B------:R-:W-:-:S04]  /*e260*/  IMAD.HI.U32 R89, R86, R129, RZ ;  /* 0x0000008156597227 */ /* 0x000fc800078e00ff */
[----:B------:R-:W-:Y:S02]  /*e270*/  @!P3 IMAD.IADD R90, R90, 0x1, -R88 ;  /* 0x000000015a5ab824 */ /* 0x000fe400078e0a58 */
[----:B------:R-:W-:Y:S02]  /*e280*/  @!P4 IMAD.MOV R91, RZ, RZ, -R91 ;  /* 0x000000ffff5bc224 */ /* 0x000fe400078e0a5b */
[----:B------:R-:W-:Y:S01]  /*e290*/  IMAD R123, R123, UR8, RZ ;  /* 0x000000087b7b7c24 */ /* 0x000fe2000f8e02ff */
[----:B------:R-:W-:Y:S01]  /*e2a0*/  ISETP.GT.U32.AND P3, PT, R88, R90, PT ;  /* 0x0000005a5800720c */ /* 0x000fe20003f64070 */
[----:B------:R-:W-:Y:S02]  /*e2b0*/  IMAD.MOV R89, RZ, RZ, -R89 ;  /* 0x000000ffff597224 */ /* 0x000fe400078e0a59 */
[----:B------:R-:W-:Y:S01]  /*e2c0*/  IMAD R216, R216, UR8, RZ ;  /* 0x00000008d8d87c24 */ /* 0x000fe2000f8e02ff */
[----:B------:R-:W-:Y:S01]  /*e2d0*/  SEL R224, R159, R127, !P2 ;  /* 0x0000007f9fe07207 */ /* 0x000fe20005000000 */
[----:B------:R-:W-:Y:S01]  /*e2e0*/  IMAD R89, R88, R89, R129 ;  /* 0x0000005958597224 */ /* 0x000fe200078e0281 */
[----:B------:R-:W-:Y:S01]  /*e2f0*/  LOP3.LUT R129, R87, 0xf6, RZ, 0xfc, !PT ;  /* 0x000000f657817812 */ /* 0x000fe200078efcff */
[----:B------:R-:W-:Y:S01]  /*e300*/  @!P5 IMAD.MOV R92, RZ, RZ, -R92 ;  /* 0x000000ffff5cd224 */ /* 0x000fe200078e0a5c */
[----:B------:R-:W-:-:S02]  /*e310*/  SEL R124, R159, R109, !P2 ;  /* 0x0000006d9f7c7207 */ /* 0x000fc40005000000 */
[C---:B------:R-:W-:Y:S02]  /*e320*/  SEL R125, R159.reuse, R108, !P2 ;  /* 0x0000006c9f7d7207 */ /* 0x040fe40005000000 */
[C---:B------:R-:W-:Y:S02]  /*e330*/  SEL R126, R159.reuse, R107, !P2 ;  /* 0x0000006b9f7e7207 */ /* 0x040fe40005000000 */
[C---:B------:R-:W-:Y:S02]  /*e340*/  SEL R128, R159.reuse, R103, !P2 ;  /* 0x000000679f807207 */ /* 0x040fe40005000000 */
[C---:B--2---:R-:W-:Y:S01]  /*e350*/  SEL R148, R159.reuse, R94, !P2 ;  /* 0x0000005e9f947207 */ /* 0x044fe20005000000 */
[----:B------:R-:W-:Y:S01]  /*e360*/  IMAD R232, R232, UR8, RZ ;  /* 0x00000008e8e87c24 */ /* 0x000fe2000f8e02ff */
[----:B------:R-:W-:Y:S01]  /*e370*/  IABS R87, R129 ;  /* 0x0000008100577213 */ /* 0x000fe20000000000 */
[----:B------:R-:W-:Y:S01]  /*e380*/  @!P3 IMAD.IADD R90, R90, 0x1, -R88 ;  /* 0x000000015a5ab824 */ /* 0x000fe200078e0a58 */
[----:B------:R-:W-:Y:S01]  /*e390*/  ISETP.GT.U32.AND P3, PT, R88, R89, PT ;  /* 0x000000595800720c */ /* 0x000fe20003f64070 */
[----:B------:R-:W-:Y:S01]  /*e3a0*/  IMAD R240, R240, UR8, RZ ;  /* 0x00000008f0f07c24 */ /* 0x000fe2000f8e02ff */
[C---:B0-----:R-:W-:Y:S01]  /*e3b0*/  SEL R147, R159.reuse, R95, !P2 ;  /* 0x0000005f9f937207 */ /* 0x041fe20005000000 */
[----:B------:R-:W-:Y:S01]  /*e3c0*/  IMAD.HI.U32 R86, R86, R87, RZ ;  /* 0x0000005756567227 */ /* 0x000fe200078e00ff */
[----:B------:R-:W5:Y:S03]  /*e3d0*/  LDL.LU R7, [R1+0x37c] ;  /* 0x00037c0001077983 */ /* 0x000f660000300800 */
[----:B------:R-:W-:Y:S01]  /*e3e0*/  IMAD.MOV R86, RZ, RZ, -R86 ;  /* 0x000000ffff567224 */ /* 0x000fe200078e0a56 */
[C---:B------:R-:W-:Y:S01]  /*e3f0*/  SEL R127, R159.reuse, R104, !P2 ;  /* 0x000000689f7f7207 */ /* 0x040fe20005000000 */
[----:B------:R-:W-:Y:S01]  /*e400*/  @!P6 IMAD.MOV R90, RZ, RZ, -R90 ;  /* 0x000000ffff5ae224 */ /* 0x000fe200078e0a5a */
[C---:B------:R-:W-:Y:S01]  /*e410*/  SEL R150, R159.reuse, R91, !P2 ;  /* 0x0000005b9f967207 */ /* 0x040fe20005000000 */
[C---:B------:R-:W-:Y:S01]  /*e420*/  IMAD R86, R88.reuse, R86, R87 ;  /* 0x0000005658567224 */ /* 0x040fe200078e0257 */
[----:B------:R-:W-:Y:S01]  /*e430*/  SEL R152, R159, R92, !P2 ;  /* 0x0000005c9f987207 */ /* 0x000fe20005000000 */
[----:B------:R-:W-:Y:S01]  /*e440*/  @!P3 IMAD.IADD R89, R89, 0x1, -R88 ;  /* 0x000000015959b824 */ /* 0x000fe200078e0a58 */
[----:B------:R-:W5:Y:S02]  /*e450*/  LDL.LU R8, [R1+0x378] ;  /* 0x0003780001087983 */ /* 0x000f640000300800 */
[----:B------:R-:W-:-:S02]  /*e460*/  ISETP.GT.U32.AND P3, PT, R88, R86, PT ;  /* 0x000000565800720c */ /* 0x000fc40003f64070 */
[----:B------:R-:W-:Y:S01]  /*e470*/  ISETP.GT.U32.AND P4, PT, R88, R89, PT ;  /* 0x000000595800720c */ /* 0x000fe20003f84070 */
[----:B------:R-:W-:Y:S01]  /*e480*/  IMAD R224, R224, UR8, RZ ;  /* 0x00000008e0e07c24 */ /* 0x000fe2000f8e02ff */
[----:B------:R-:W-:Y:S01]  /*e490*/  SEL R153, R159, R90, !P2 ;  /* 0x0000005a9f997207 */ /* 0x000fe20005000000 */
[----:B------:R-:W-:Y:S01]  /*e4a0*/  IMAD R248, R248, UR8, RZ ;  /* 0x00000008f8f87c24 */ /* 0x000fe2000f8e02ff */
[----:B------:R-:W-:Y:S01]  /*e4b0*/  PRMT R87, RZ, 0x7610, R87 ;  /* 0x00007610ff577816 */ /* 0x000fe20000000057 */
[----:B------:R-:W5:Y:S01]  /*e4c0*/  LDL.LU R5, [R1+0x374] ;  /* 0x0003740001057983 */ /* 0x000f620000300800 */
[----:B------:R-:W-:-:S03]  /*e4d0*/  PRMT R92, RZ, 0x7610, R92 ;  /* 0x00007610ff5c7816 */ /* 0x000fc6000000005c */
[----:B------:R-:W5:Y:S02]  /*e4e0*/  LDL.LU R6, [R1+0x370] ;  /* 0x0003700001067983 */ /* 0x000f640000300800 */
[--C-:B------:R-:W-:Y:S02]  /*e4f0*/  @!P3 IMAD.IADD R86, R86, 0x1, -R88.reuse ;  /* 0x000000015656b824 */ /* 0x100fe400078e0a58 */
[----:B------:R-:W-:Y:S01]  /*e500*/  @!P4 IMAD.IADD R89, R89, 0x1, -R88 ;  /* 0x000000015959c824 */ /* 0x000fe200078e0a58 */
[----:B------:R-:W5:Y:S02]  /*e510*/  LDL.LU R3, [R1+0x36c] ;  /* 0x00036c0001037983 */ /* 0x000f640000300800 */
[----:B------:R-:W-:Y:S02]  /*e520*/  ISETP.GT.U32.AND P3, PT, R88, R86, PT ;  /* 0x000000565800720c */ /* 0x000fe40003f64070 */
[----:B------:R-:W-:-:S11]  /*e530*/  ISETP.GE.AND P4, PT, R130, RZ, PT ;  /* 0x000000ff8200720c */ /* 0x000fd60003f86270 */
[----:B------:R-:W-:Y:S01]  /*e540*/  @!P3 IMAD.IADD R86, R86, 0x1, -R88 ;  /* 0x000000015656b824 */ /* 0x000fe200078e0a58 */
[----:B------:R-:W-:-:S04]  /*e550*/  IADD3 R209, P3, PT, R123, R85, RZ ;  /* 0x000000557bd17210 */ /* 0x000fc80007f7e0ff */
[----:B------:R-:W-:Y:S02]  /*e560*/  LEA.HI.X.SX32 R208, R123, R84, 0x1, P3 ;  /* 0x000000547bd07211 */ /* 0x000fe400018f0eff */
[----:B------:R-:W-:Y:S01]  /*e570*/  ISETP.GE.AND P3, PT, R129, RZ, PT ;  /* 0x000000ff8100720c */ /* 0x000fe20003f66270 */
[----:B------:R-:W-:Y:S01]  /*e580*/  @P1 IMAD.MOV.U32 R130, RZ, RZ, R209 ;  /* 0x000000ffff821224 */ /* 0x000fe200078e00d1 */
[----:B------:R-:W-:Y:S01]  /*e590*/  PRMT R123, RZ, 0x7610, R123 ;  /* 0x00007610ff7b7816 */ /* 0x000fe2000000007b */
[----:B------:R-:W-:Y:S02]  /*e5a0*/  @P1 IMAD.MOV.U32 R131, RZ, RZ, R208 ;  /* 0x000000ffff831224 */ /* 0x000fe400078e00d0 */
[----:B------:R-:W-:Y:S01]  /*e5b0*/  @!P4 IMAD.MOV R89, RZ, RZ, -R89 ;  /* 0x000000ffff59c224 */ /* 0x000fe200078e0a59 */
[C---:B------:R-:W-:Y:S02]  /*e5c0*/  SEL R129, R159.reuse, R102, !P2 ;  /* 0x000000669f817207 */ /* 0x040fe40005000000 */
[----:B------:R0:W2:Y:S05]  /*e5d0*/  @P1 LDG.E.U8 R123, desc[UR26][R130.64] ;  /* 0x0000001a827b1981 */ /* 0x0000aa000c1e1100 */
[----:B------:R-:W-:Y:S01]  /*e5e0*/  @!P3 IMAD.MOV R86, RZ, RZ, -R86 ;  /* 0x000000ffff56b224 */ /* 0x000fe200078e0a56 */
[----:B------:R-:W-:-:S02]  /*e5f0*/  SEL R154, R159, R89, !P2 ;  /* 0x000000599f9a7207 */ /* 0x000fc40005000000 */
[C---:B0-----:R-:W-:Y:S02]  /*e600*/  SEL R130, R159.reuse, R100, !P2 ;  /* 0x000000649f827207 */ /* 0x041fe40005000000 */
[C---:B------:R-:W-:Y:S02]  /*e610*/  SEL R131, R159.reuse, R97, !P2 ;  /* 0x000000619f837207 */ /* 0x040fe40005000000 */
[----:B------:R-:W-:Y:S02]  /*e620*/  SEL R159, R159, R86, !P2 ;  /* 0x000000569f9f7207 */ /* 0x000fe40005000000 */
[----:B------:R-:W-:-:S04]  /*e630*/  IADD3 R217, P2, PT, R216, R85, RZ ;  /* 0x00000055d8d97210 */ /* 0x000fc80007f5e0ff */
[----:B------:R-:W-:Y:S01]  /*e640*/  LEA.HI.X.SX32 R216, R216, R84, 0x1, P2 ;  /* 0x00000054d8d87211 */ /* 0x000fe200010f0eff */
[----:B------:R-:W-:Y:S01]  /*e650*/  @P1 IMAD.MOV.U32 R88, RZ, RZ, R217 ;  /* 0x000000ffff581224 */ /* 0x000fe200078e00d9 */
[----:B------:R-:W-:Y:S02]  /*e660*/  PRMT R86, RZ, 0x7610, R86 ;  /* 0x00007610ff567816 */ /* 0x000fe40000000056 */
[----:B-1----:R-:W-:Y:S01]  /*e670*/  IADD3 R225, P2, PT, R224, R85, RZ ;  /* 0x00000055e0e17210 */ /* 0x002fe20007f5e0ff */
[----:B------:R-:W-:-:S03]  /*e680*/  @P1 IMAD.MOV.U32 R89, RZ, RZ, R216 ;  /* 0x000000ffff591224 */ /* 0x000fc600078e00d8 */
[-C--:B------:R-:W-:Y:S02]  /*e690*/  LEA.HI.X.SX32 R224, R224, R84.reuse, 0x1, P2 ;  /* 0x00000054e0e07211 */ /* 0x080fe400010f0eff */
[----:B------:R0:W2:Y:S01]  /*e6a0*/  @P1 LDG.E.U8 R86, desc[UR26][R88.64] ;  /* 0x0000001a58561981 */ /* 0x0000a2000c1e1100 */
[C---:B------:R-:W-:Y:S01]  /*e6b0*/  IADD3 R233, P2, PT, R232.reuse, R85, RZ ;  /* 0x00000055e8e97210 */ /* 0x040fe20007f5e0ff */
[----:B------:R-:W-:Y:S02]  /*e6c0*/  @P1 IMAD.MOV.U32 R90, RZ, RZ, R225 ;  /* 0x000000ffff5a1224 */ /* 0x000fe400078e00e1 */
[----:B------:R-:W-:Y:S01]  /*e6d0*/  @P1 IMAD.MOV.U32 R91, RZ, RZ, R224 ;  /* 0x000000ffff5b1224 */ /* 0x000fe200078e00e0 */
[----:B------:R-:W-:Y:S02]  /*e6e0*/  LEA.HI.X.SX32 R232, R232, R84, 0x1, P2 ;  /* 0x00000054e8e87211 */ /* 0x000fe400010f0eff */
[----:B0-----:R-:W-:-:S06]  /*e6f0*/  PRMT R88, RZ, 0x7610, R88 ;  /* 0x00007610ff587816 */ /* 0x001fcc0000000058 */
[----:B------:R0:W2:Y:S01]  /*e700*/  @P1 LDG.E.U8 R88, desc[UR26][R90.64] ;  /* 0x0000001a5a581981 */ /* 0x0000a2000c1e1100 */
[C---:B------:R-:W-:Y:S01]  /*e710*/  IADD3 R241, P2, PT, R240.reuse, R85, RZ ;  /* 0x00000055f0f17210 */ /* 0x040fe20007f5e0ff */
[----:B0-----:R-:W-:Y:S02]  /*e720*/  @P1 IMAD.MOV.U32 R90, RZ, RZ, R233 ;  /* 0x000000ffff5a1224 */ /* 0x001fe400078e00e9 */
[----:B------:R-:W-:Y:S01]  /*e730*/  @P1 IMAD.MOV.U32 R91, RZ, RZ, R232 ;  /* 0x000000ffff5b1224 */ /* 0x000fe200078e00e8 */
[----:B------:R-:W-:-:S04]  /*e740*/  LEA.HI.X.SX32 R240, R240, R84, 0x1, P2 ;  /* 0x00000054f0f07211 */ /* 0x000fc800010f0eff */
[----:B------:R0:W2:Y:S01]  /*e750*/  @P1 LDG.E.U8 R87, desc[UR26][R90.64] ;  /* 0x0000001a5a571981 */ /* 0x0000a2000c1e1100 */
[C---:B------:R-:W-:Y:S01]  /*e760*/  IADD3 R249, P2, PT, R248.reuse, R85, RZ ;  /* 0x00000055f8f97210 */ /* 0x040fe20007f5e0ff */
[----:B------:R-:W-:Y:S02]  /*e770*/  @P1 IMAD.MOV.U32 R94, RZ, RZ, R241 ;  /* 0x000000ffff5e1224 */ /* 0x000fe400078e00f1 */
[----:B------:R-:W-:Y:S01]  /*e780*/  @P1 IMAD.MOV.U32 R95, RZ, RZ, R240 ;  /* 0x000000ffff5f1224 */ /* 0x000fe200078e00f0 */
[----:B------:R-:W-:Y:S02]  /*e790*/  LEA.HI.X.SX32 R248, R248, R84, 0x1, P2 ;  /* 0x00000054f8f87211 */ /* 0x000fe400010f0eff */
[----:B0-----:R-:W-:Y:S01]  /*e7a0*/  PRMT R90, RZ, 0x7610, R90 ;  /* 0x00007610ff5a7816 */ /* 0x001fe2000000005a */
[----:B------:R-:W-:Y:S01]  /*e7b0*/  IMAD R91, R122, UR8, RZ ;  /* 0x000000087a5b7c24 */ /* 0x000fe2000f8e02ff */
[----:B------:R-:W-:-:S04]  /*e7c0*/  PRMT R89, RZ, 0x7610, R89 ;  /* 0x00007610ff597816 */ /* 0x000fc80000000059 */
[----:B------:R0:W2:Y:S01]  /*e7d0*/  @P1 LDG.E.U8 R90, desc[UR26][R94.64] ;  /* 0x0000001a5e5a1981 */ /* 0x0000a2000c1e1100 */
[----:B------:R-:W-:-:S04]  /*e7e0*/  IADD3 R155, P2, PT, R91, R85, RZ ;  /* 0x000000555b9b7210 */ /* 0x000fc80007f5e0ff */
[----:B------:R-:W-:Y:S01]  /*e7f0*/  LEA.HI.X.SX32 R156, R91, R84, 0x1, P2 ;  /* 0x000000545b9c7211 */ /* 0x000fe200010f0eff */
[----:B0-----:R-:W-:Y:S02]  /*e800*/  @P1 IMAD.MOV.U32 R94, RZ, RZ, R249 ;  /* 0x000000ffff5e1224 */ /* 0x001fe400078e00f9 */
[----:B------:R-:W-:Y:S02]  /*e810*/  @P1 IMAD.MOV.U32 R95, RZ, RZ, R248 ;  /* 0x000000ffff5f1224 */ /* 0x000fe400078e00f8 */
[----:B------:R-:W-:-:S03]  /*e820*/  IMAD R91, R121, UR8, RZ ;  /* 0x00000008795b7c24 */ /* 0x000fc6000f8e02ff */
[----:B------:R0:W2:Y:S02]  /*e830*/  @P1 LDG.E.U8 R89, desc[UR26][R94.64] ;  /* 0x0000001a5e591981 */ /* 0x0000a4000c1e1100 */
[----:B------:R-:W-:-:S04]  /*e840*/  IADD3 R96, P2, PT, R91, R85, RZ ;  /* 0x000000555b607210 */ /* 0x000fc80007f5e0ff */
[----:B------:R-:W-:Y:S01]  /*e850*/  LEA.HI.X.SX32 R97, R91, R84, 0x1, P2 ;  /* 0x000000545b617211 */ /* 0x000fe200010f0eff */
[----:B0-----:R-:W-:Y:S02]  /*e860*/  @P1 IMAD.MOV.U32 R94, RZ, RZ, R155 ;  /* 0x000000ffff5e1224 */ /* 0x001fe400078e009b */
[----:B------:R-:W-:Y:S01]  /*e870*/  @P1 IMAD.MOV.U32 R95, RZ, RZ, R156 ;  /* 0x000000ffff5f1224 */ /* 0x000fe200078e009c */
[----:B------:R-:W-:-:S04]  /*e880*/  PRMT R91, RZ, 0x7610, R91 ;  /* 0x00007610ff5b7816 */ /* 0x000fc8000000005b */
[----:B------:R0:W2:Y:S02]  /*e890*/  @P1 LDG.E.U8 R92, desc[UR26][R94.64] ;  /* 0x0000001a5e5c1981 */ /* 0x0000a4000c1e1100 */
[----:B0-----:R-:W-:Y:S02]  /*e8a0*/  @P1 IMAD.MOV.U32 R94, RZ, RZ, R96 ;  /* 0x000000ffff5e1224 */ /* 0x001fe400078e0060 */
[----:B------:R-:W-:-:S05]  /*e8b0*/  @P1 IMAD.MOV.U32 R95, RZ, RZ, R97 ;  /* 0x000000ffff5f1224 */ /* 0x000fca00078e0061 */
[----:B------:R0:W2:Y:S04]  /*e8c0*/  @P1 LDG.E.U8 R91, desc[UR26][R94.64] ;  /* 0x0000001a5e5b1981 */ /* 0x0000a8000c1e1100 */
[----:B------:R-:W-:Y:S01]  /*e8d0*/  STL [R1+0x10], R155 ;  /* 0x0000109b01007387 */ /* 0x000fe20000100800 */
[----:B0-----:R-:W-:-:S03]  /*e8e0*/  IMAD R94, R120, UR8, RZ ;  /* 0x00000008785e7c24 */ /* 0x001fc6000f8e02ff */
[----:B------:R-:W-:Y:S04]  /*e8f0*/  STL [R1+0xc], R156 ;  /* 0x00000c9c01007387 */ /* 0x000fe80000100800 */
[----:B------:R0:W-:Y:S04]  /*e900*/  STL [R1+0x30], R96 ;  /* 0x0000306001007387 */ /* 0x0001e80000100800 */
[----:B------:R1:W-:Y:S01]  /*e910*/  STL [R1+0x2c], R97 ;  /* 0x00002c6101007387 */ /* 0x0003e20000100800 */
[----:B0-----:R-:W-:-:S04]  /*e920*/  IADD3 R96, P2, PT, R94, R85, RZ ;  /* 0x000000555e607210 */ /* 0x001fc80007f5e0ff */
[----:B-1----:R-:W-:Y:S01]  /*e930*/  LEA.HI.X.SX32 R97, R94, R84, 0x1, P2 ;  /* 0x000000545e617211 */ /* 0x002fe200010f0eff */
[----:B------:R-:W-:Y:S01]  /*e940*/  IMAD R94, R119, UR8, RZ ;  /* 0x00000008775e7c24 */ /* 0x000fe2000f8e02ff */
[----:B------:R-:W-:-:S04]  /*e950*/  PRMT R95, RZ, 0x7610, R95 ;  /* 0x00007610ff5f7816 */ /* 0x000fc8000000005f */
[C---:B------:R-:W-:Y:S01]  /*e960*/  IADD3 R100, P2, PT, R94.reuse, R85, RZ ;  /* 0x000000555e647210 */ /* 0x040fe20007f5e0ff */
[----:B------:R0:W-:Y:S03]  /*e970*/  STL [R1+0x50], R96 ;  /* 0x0000506001007387 */ /* 0x0001e60000100800 */
[----:B------:R-:W-:Y:S01]  /*e980*/  LEA.HI.X.SX32 R102, R94, R84, 0x1, P2 ;  /* 0x000000545e667211 */ /* 0x000fe200010f0eff */
[----:B------:R1:W-:Y:S01]  /*e990*/  STL [R1+0x4c], R97 ;  /* 0x00004c6101007387 */ /* 0x0003e20000100800 */
[----:B------:R-:W-:-:S03]  /*e9a0*/  PRMT R94, RZ, 0x7610, R94 ;  /* 0x00007610ff5e7816 */ /* 0x000fc6000000005e */
[----:B------:R0:W2:Y:S02]  /*e9b0*/  @P1 LDG.E.U8 R95, desc[UR26][R96.64] ;  /* 0x0000001a605f1981 */ /* 0x0000a4000c1e1100 */
[----:B0-----:R-:W-:Y:S02]  /*e9c0*/  @P1 IMAD.MOV.U32 R96, RZ, RZ, R100 ;  /* 0x000000ffff601224 */ /* 0x001fe400078e0064 */
[----:B-1----:R-:W-:-:S05]  /*e9d0*/  @P1 IMAD.MOV.U32 R97, RZ, RZ, R102 ;  /* 0x000000ffff611224 */ /* 0x002fca00078e0066 */
[----:B------:R0:W2:Y:S04]  /*e9e0*/  @P1 LDG.E.U8 R94, desc[UR26][R96.64] ;  /* 0x0000001a605e1981 */ /* 0x0000a8000c1e1100 */
[----:B------:R1:W-:Y:S01]  /*e9f0*/  STL [R1+0x70], R100 ;  /* 0x0000706401007387 */ /* 0x0003e20000100800 */
[----:B0-----:R-:W-:-:S03]  /*ea00*/  IMAD R96, R118, UR8, RZ ;  /* 0x0000000876607c24 */ /* 0x001fc6000f8e02ff */
[----:B------:R0:W-:Y:S02]  /*ea10*/  STL [R1+0x6c], R102 ;  /* 0x00006c6601007387 */ /* 0x0001e40000100800 */
[----:B-1----:R-:W-:-:S04]  /*ea20*/  IADD3 R100, P2, PT, R96, R85, RZ ;  /* 0x0000005560647210 */ /* 0x002fc80007f5e0ff */
[----:B0-----:R-:W-:Y:S01]  /*ea30*/  LEA.HI.X.SX32 R102, R96, R84, 0x1, P2 ;  /* 0x0000005460667211 */ /* 0x001fe200010f0eff */
[----:B------:R-:W-:Y:S01]  /*ea40*/  IMAD R96, R117, UR8, RZ ;  /* 0x0000000875607c24 */ /* 0x000fe2000f8e02ff */
[----:B------:R-:W-:Y:S01]  /*ea50*/  STL [R1+0x90], R100 ;  /* 0x0000906401007387 */ /* 0x000fe20000100800 */
[----:B------:R-:W-:Y:S02]  /*ea60*/  PRMT R97, RZ, 0x7610, R97 ;  /* 0x00007610ff617816 */ /* 0x000fe40000000061 */
[----:B------:R-:W-:Y:S01]  /*ea70*/  @P1 IMAD.MOV.U32 R103, RZ, RZ, R102 ;  /* 0x000000ffff671224 */ /* 0x000fe200078e0066 */
[----:B------:R0:W-:Y:S02]  /*ea80*/  STL [R1+0x8c], R102 ;  /* 0x00008c6601007387 */ /* 0x0001e40000100800 */
[----:B0-----:R-:W-:Y:S01]  /*ea90*/  @P1 IMAD.MOV.U32 R102, RZ, RZ, R100 ;  /* 0x000000ffff661224 */ /* 0x001fe200078e0064 */
[----:B------:R-:W-:-:S04]  /*eaa0*/  IADD3 R100, P2, PT, R96, R85, RZ ;  /* 0x0000005560647210 */ /* 0x000fc80007f5e0ff */
[----:B------:R0:W2:Y:S01]  /*eab0*/  @P1 LDG.E.U8 R97, desc[UR26][R102.64] ;  /* 0x0000001a66611981 */ /* 0x0000a2000c1e1100 */
[----:B------:R-:W-:-:S03]  /*eac0*/  LEA.HI.X.SX32 R108, R96, R84, 0x1, P2 ;  /* 0x00000054606c7211 */ /* 0x000fc600010f0eff */
[----:B------:R1:W-:Y:S01]  /*ead0*/  STL [R1+0xb0], R100 ;  /* 0x0000b06401007387 */ /* 0x0003e20000100800 */
[----:B0-----:R-:W-:Y:S02]  /*eae0*/  @P1 IMAD.MOV.U32 R102, RZ, RZ, R100 ;  /* 0x000000ffff661224 */ /* 0x001fe400078e0064 */
[----:B-1----:R-:W-:Y:S01]  /*eaf0*/  IMAD R100, R116, UR8, RZ ;  /* 0x0000000874647c24 */ /* 0x002fe2000f8e02ff */
[----:B------:R0:W-:Y:S01]  /*eb00*/  STL [R1+0xac], R108 ;  /* 0x0000ac6c01007387 */ /* 0x0001e20000100800 */
[----:B------:R-:W-:Y:S01]  /*eb10*/  @P1 IMAD.MOV.U32 R103, RZ, RZ, R108 ;  /* 0x000000ffff671224 */ /* 0x000fe200078e006c */
[----:B------:R-:W-:-:S06]  /*eb20*/  PRMT R96, RZ, 0x7610, R96 ;  /* 0x00007610ff607816 */ /* 0x000fcc0000000060 */
[----:B------:R1:W2:Y:S01]  /*eb30*/  @P1 LDG.E.U8 R96, desc[UR26][R102.64] ;  /* 0x0000001a66601981 */ /* 0x0002a2000c1e1100 */
[----:B0-----:R-:W-:-:S04]  /*eb40*/  IADD3 R108, P2, PT, R100, R85, RZ ;  /* 0x00000055646c7210 */ /* 0x001fc80007f5e0ff */
[----:B------:R-:W-:Y:S01]  /*eb50*/  LEA.HI.X.SX32 R109, R100, R84, 0x1, P2 ;  /* 0x00000054646d7211 */ /* 0x000fe200010f0eff */
[----:B------:R-:W-:Y:S01]  /*eb60*/  IMAD R100, R114, UR8, RZ ;  /* 0x0000000872647c24 */ /* 0x000fe2000f8e02ff */
[----:B-1----:R-:W-:-:S04]  /*eb70*/  PRMT R102, RZ, 0x7610, R102 ;  /* 0x00007610ff667816 */ /* 0x002fc80000000066 */
[C---:B------:R-:W-:Y:S01]  /*eb80*/  IADD3 R103, P2, PT, R100.reuse, R85, RZ ;  /* 0x0000005564677210 */ /* 0x040fe20007f5e0ff */
[----:B------:R0:W-:Y:S03]  /*eb90*/  STL [R1+0xd0], R108 ;  /* 0x0000d06c01007387 */ /* 0x0001e60000100800 */
[----:B------:R-:W-:Y:S01]  /*eba0*/  LEA.HI.X.SX32 R116, R100, R84, 0x1, P2 ;  /* 0x0000005464747211 */ /* 0x000fe200010f0eff */
[----:B------:R1:W-:Y:S01]  /*ebb0*/  STL [R1+0xcc], R109 ;  /* 0x0000cc6d01007387 */ /* 0x0003e20000100800 */
[----:B------:R-:W-:-:S03]  /*ebc0*/  PRMT R100, RZ, 0x7610, R100 ;  /* 0x00007610ff647816 */ /* 0x000fc60000000064 */
[----:B------:R0:W2:Y:S04]  /*ebd0*/  @P1 LDG.E.U8 R102, desc[UR26][R108.64] ;  /* 0x0000001a6c661981 */ /* 0x0000a8000c1e1100 */
[----:B------:R3:W-:Y:S01]  /*ebe0*/  STL [R1+0xf0], R103 ;  /* 0x0000f06701007387 */ /* 0x0007e20000100800 */
[----:B0-----:R-:W-:Y:S02]  /*ebf0*/  @P1 IMAD.MOV.U32 R108, RZ, RZ, R103 ;  /* 0x000000ffff6c1224 */ /* 0x001fe400078e0067 */
[----:B-1----:R-:W-:Y:S02]  /*ec00*/  @P1 IMAD.MOV.U32 R109, RZ, RZ, R116 ;  /* 0x000000ffff6d1224 */ /* 0x002fe400078e0074 */
[----:B---3--:R-:W-:-:S03]  /*ec10*/  IMAD R103, R110, UR8, RZ ;  /* 0x000000086e677c24 */ /* 0x008fc6000f8e02ff */
[----:B------:R0:W3:Y:S01]  /*ec20*/  @P1 LDG.E.U8 R100, desc[UR26][R108.64] ;  /* 0x0000001a6c641981 */ /* 0x0000e2000c1e1100 */
[----:B------:R-:W-:Y:S02]  /*ec30*/  PRMT R107, RZ, 0x7610, R107 ;  /* 0x00007610ff6b7816 */ /* 0x000fe4000000006b */
[----:B0-----:R-:W-:-:S04]  /*ec40*/  IADD3 R108, P2, PT, R103, R85, RZ ;  /* 0x00000055676c7210 */ /* 0x001fc80007f5e0ff */
[----:B------:R-:W-:Y:S01]  /*ec50*/  LEA.HI.X.SX32 R109, R103, R84, 0x1, P2 ;  /* 0x00000054676d7211 */ /* 0x000fe200010f0eff */
[----:B------:R-:W-:Y:S01]  /*ec60*/  IMAD R103, R124, UR8, RZ ;  /* 0x000000087c677c24 */ /* 0x000fe2000f8e02ff */
[----:B------:R-:W-:Y:S04]  /*ec70*/  STS.U8 [R101+UR13+0x1100], R169 ;  /* 0x001100a965007988 */ /* 0x000fe8000800000d */
[----:B------:R-:W-:Y:S01]  /*ec80*/  STS.U8 [R101+UR13+0x1300], R167 ;  /* 0x001300a765007988 */ /* 0x000fe2000800000d */
[----:B------:R-:W-:-:S03]  /*ec90*/  IADD3 R110, P2, PT, R103, R85, RZ ;  /* 0x00000055676e7210 */ /* 0x000fc60007f5e0ff */
[----:B----4-:R-:W-:Y:S04]  /*eca0*/  STS.U8 [R101+UR13+0x1500], R165 ;  /* 0x001500a565007988 */ /* 0x010fe8000800000d */
        /* <DEDUP_REMOVED lines=21> */
[----:B--2---:R0:W-:Y:S01]  /*ee00*/  STS.U8 [R105+UR13+0x380], R86 ;  /* 0x0003805669007988 */ /* 0x0041e2000800000d */
[----:B------:R-:W-:-:S03]  /*ee10*/  LEA.HI.X.SX32 R114, R103, R84, 0x1, P2 ;  /* 0x0000005467727211 */ /* 0x000fc600010f0eff */
[----:B------:R-:W-:Y:S04]  /*ee20*/  STL [R1+0xec], R116 ;  /* 0x0000ec7401007387 */ /* 0x000fe80000100800 */
[----:B------:R1:W-:Y:S01]  /*ee30*/  STS.U8 [R105+UR13+0x3f80], R4 ;  /* 0x003f800469007988 */ /* 0x0003e2000800000d */
[----:B0-----:R-:W-:-:S03]  /*ee40*/  IMAD R86, R125, UR8, RZ ;  /* 0x000000087d567c24 */ /* 0x001fc6000f8e02ff */
[----:B------:R0:W2:Y:S04]  /*ee50*/  @P1 LDG.E.U8 R107, desc[UR26][R108.64] ;  /* 0x0000001a6c6b1981 */ /* 0x0000a8000c1e1100 */
[----:B-1----:R-:W5:Y:S04]  /*ee60*/  LDL.LU R4, [R1+0x368] ;  /* 0x0003680001047983 */ /* 0x002f680000300800 */
[----:B------:R0:W-:Y:S04]  /*ee70*/  STL [R1+0x110], R108 ;  /* 0x0001106c01007387 */ /* 0x0001e80000100800 */
[----:B------:R1:W-:Y:S04]  /*ee80*/  STL [R1+0x10c], R109 ;  /* 0x00010c6d01007387 */ /* 0x0003e80000100800 */
[----:B------:R4:W-:Y:S01]  /*ee90*/  STL [R1+0x138], R110 ;  /* 0x0001386e01007387 */ /* 0x0009e20000100800 */
[----:B0-----:R-:W-:-:S03]  /*eea0*/  @P1 IMAD.MOV.U32 R108, RZ, RZ, R110 ;  /* 0x000000ffff6c1224 */ /* 0x001fc600078e006e */
[----:B------:R0:W-:Y:S01]  /*eeb0*/  STL [R1+0x134], R114 ;  /* 0x0001347201007387 */ /* 0x0001e20000100800 */
[----:B-1----:R-:W-:Y:S01]  /*eec0*/  @P1 IMAD.MOV.U32 R109, RZ, RZ, R114 ;  /* 0x000000ffff6d1224 */ /* 0x002fe200078e0072 */
[----:B----4-:R-:W-:-:S04]  /*eed0*/  IADD3 R110, P2, PT, R86, R85, RZ ;  /* 0x00000055566e7210 */ /* 0x010fc80007f5e0ff */
[----:B0-----:R-:W-:Y:S01]  /*eee0*/  LEA.HI.X.SX32 R114, R86, R84, 0x1, P2 ;  /* 0x0000005456727211 */ /* 0x001fe200010f0eff */
[----:B------:R0:W-:Y:S01]  /*eef0*/  STS.U8 [R105+UR13+0x780], R87 ;  /* 0x0007805769007988 */ /* 0x0001e2000800000d */
[----:B------:R-:W-:Y:S01]  /*ef00*/  PRMT R104, RZ, 0x7610, R104 ;  /* 0x00007610ff687816 */ /* 0x000fe20000000068 */
[----:B------:R-:W-:Y:S01]  /*ef10*/  @P1 IMAD.MOV.U32 R86, RZ, RZ, R110 ;  /* 0x000000ffff561224 */ /* 0x000fe200078e006e */
[----:B------:R-:W-:-:S06]  /*ef20*/  PRMT R103, RZ, 0x7610, R103 ;  /* 0x00007610ff677816 */ /* 0x000fcc0000000067 */
[----:B------:R-:W4:Y:S01]  /*ef30*/  @P1 LDG.E.U8 R103, desc[UR26][R108.64] ;  /* 0x0000001a6c671981 */ /* 0x000f22000c1e1100 */
[----:B0-----:R-:W-:-:S05]  /*ef40*/  @P1 IMAD.MOV.U32 R87, RZ, RZ, R114 ;  /* 0x000000ffff571224 */ /* 0x001fca00078e0072 */
[----:B------:R0:W2:Y:S02]  /*ef50*/  @P1 LDG.E.U8 R104, desc[UR26][R86.64] ;  /* 0x0000001a56681981 */ /* 0x0000a4000c1e1100 */
[----:B0-----:R-:W-:-:S05]  /*ef60*/  IMAD R86, R126, UR8, RZ ;  /* 0x000000087e567c24 */ /* 0x001fca000f8e02ff */
[C---:B------:R-:W-:Y:S01]  /*ef70*/  IADD3 R108, P2, PT, R86.reuse, R85, RZ ;  /* 0x00000055566c7210 */ /* 0x040fe20007f5e0ff */
[----:B------:R0:W-:Y:S03]  /*ef80*/  STS.U8 [R105+UR13+0xb80], R89 ;  /* 0x000b805969007988 */ /* 0x0001e6000800000d */
[----:B------:R-:W-:Y:S01]  /*ef90*/  LEA.HI.X.SX32 R109, R86, R84, 0x1, P2 ;  /* 0x00000054566d7211 */ /* 0x000fe200010f0eff */
[----:B------:R-:W-:-:S04]  /*efa0*/  @P1 IMAD.MOV.U32 R86, RZ, RZ, R108 ;  /* 0x000000ffff561224 */ /* 0x000fc800078e006c */
[----:B------:R-:W-:Y:S01]  /*efb0*/  @P1 IMAD.MOV.U32 R87, RZ, RZ, R109 ;  /* 0x000000ffff571224 */ /* 0x000fe200078e006d */
[----:B0-----:R-:W-:Y:S01]  /*efc0*/  PRMT R89, RZ, 0x7610, R89 ;  /* 0x00007610ff597816 */ /* 0x001fe20000000059 */
[----:B------:R0:W-:Y:S05]  /*efd0*/  STS.U8 [R105+UR13+0x980], R90 ;  /* 0x0009805a69007988 */ /* 0x0001ea000800000d */
[----:B------:R1:W2:Y:S04]  /*efe0*/  @P1 LDG.E.U8 R89, desc[UR26][R86.64] ;  /* 0x0000001a56591981 */ /* 0x0002a8000c1e1100 */
[----:B------:R-:W-:Y:S01]  /*eff0*/  STL [R1+0x158], R110 ;  /* 0x0001586e01007387 */ /* 0x000fe20000100800 */
[----:B-1----:R-:W-:-:S03]  /*f000*/  IMAD R86, R127, UR8, RZ ;  /* 0x000000087f567c24 */ /* 0x002fc6000f8e02ff */
[----:B------:R-:W-:Y:S02]  /*f010*/  STL [R1+0x154], R114 ;  /* 0x0001547201007387 */ /* 0x000fe40000100800 */
[C---:B0-----:R-:W-:Y:S02]  /*f020*/  IADD3 R90, P2, PT, R86.reuse, R85, RZ ;  /* 0x00000055565a7210 */ /* 0x041fe40007f5e0ff */
[----:B------:R0:W-:Y:S04]  /*f030*/  STL [R1+0x178], R108 ;  /* 0x0001786c01007387 */ /* 0x0001e80000100800 */
[----:B------:R1:W-:Y:S01]  /*f040*/  STS.U8 [R105+UR13+0xf80], R91 ;  /* 0x000f805b69007988 */ /* 0x0003e2000800000d */
[----:B0-----:R-:W-:Y:S01]  /*f050*/  LEA.HI.X.SX32 R108, R86, R84, 0x1, P2 ;  /* 0x00000054566c7211 */ /* 0x001fe200010f0eff */
[----:B------:R-:W-:Y:S01]  /*f060*/  @P1 IMAD.MOV.U32 R86, RZ, RZ, R90 ;  /* 0x000000ffff561224 */ /* 0x000fe200078e005a */
[----:B-1----:R-:W-:-:S03]  /*f070*/  PRMT R91, RZ, 0x7610, R91 ;  /* 0x00007610ff5b7816 */ /* 0x002fc6000000005b */
[----:B------:R-:W-:Y:S01]  /*f080*/  @P1 IMAD.MOV.U32 R87, RZ, RZ, R108 ;  /* 0x000000ffff571224 */ /* 0x000fe200078e006c */
[----:B------:R-:W-:Y:S04]  /*f090*/  STL [R1+0x174], R109 ;  /* 0x0001746d01007387 */ /* 0x000fe80000100800 */
[----:B------:R0:W3:Y:S04]  /*f0a0*/  @P1 LDG.E.U8 R91, desc[UR26][R86.64] ;  /* 0x0000001a565b1981 */ /* 0x0000e8000c1e1100 */
[----:B------:R1:W-:Y:S01]  /*f0b0*/  STL [R1+0x198], R90 ;  /* 0x0001985a01007387 */ /* 0x0003e20000100800 */
[----:B0-----:R-:W-:-:S03]  /*f0c0*/  IMAD R86, R128, UR8, RZ ;  /* 0x0000000880567c24 */ /* 0x001fc6000f8e02ff */
[----:B------:R0:W-:Y:S02]  /*f0d0*/  STS.U8 [R105+UR13+0xd80], R92 ;  /* 0x000d805c69007988 */ /* 0x0001e4000800000d */
[C---:B-1----:R-:W-:Y:S02]  /*f0e0*/  IADD3 R90, P2, PT, R86.reuse, R85, RZ ;  /* 0x00000055565a7210 */ /* 0x042fe40007f5e0ff */
[----:B------:R1:W-:Y:S02]  /*f0f0*/  STS.U8 [R105+UR13+0x580], R88 ;  /* 0x0005805869007988 */ /* 0x0003e4000800000d */
[----:B0-----:R-:W-:Y:S01]  /*f100*/  LEA.HI.X.SX32 R92, R86, R84, 0x1, P2 ;  /* 0x00000054565c7211 */ /* 0x001fe200010f0eff */
[----:B------:R-:W-:Y:S01]  /*f110*/  @P1 IMAD.MOV.U32 R86, RZ, RZ, R90 ;  /* 0x000000ffff561224 */ /* 0x000fe200078e005a */
[----:B-1----:R-:W-:-:S03]  /*f120*/  PRMT R88, RZ, 0x7610, R88 ;  /* 0x00007610ff587816 */ /* 0x002fc60000000058 */
[----:B------:R-:W-:Y:S01]  /*f130*/  @P1 IMAD.MOV.U32 R87, RZ, RZ, R92 ;  /* 0x000000ffff571224 */ /* 0x000fe200078e005c */
[----:B------:R-:W-:Y:S04]  /*f140*/  STL [R1+0x194], R108 ;  /* 0x0001946c01007387 */ /* 0x000fe80000100800 */
[----:B------:R0:W4:Y:S04]  /*f150*/  @P1 LDG.E.U8 R88, desc[UR26][R86.64] ;  /* 0x0000001a56581981 */ /* 0x000128000c1e1100 */
[----:B------:R1:W-:Y:S01]  /*f160*/  STL [R1+0x1b8], R90 ;  /* 0x0001b85a01007387 */ /* 0x0003e20000100800 */
[----:B0-----:R-:W-:-:S03]  /*f170*/  IMAD R86, R129, UR8, RZ ;  /* 0x0000000881567c24 */ /* 0x001fc6000f8e02ff */
[----:B------:R0:W-:Y:S02]  /*f180*/  STL [R1+0x1b4], R92 ;  /* 0x0001b45c01007387 */ /* 0x0001e40000100800 */
[C---:B-1----:R-:W-:Y:S02]  /*f190*/  IADD3 R90, P2, PT, R86.reuse, R85, RZ ;  /* 0x00000055565a7210 */ /* 0x042fe40007f5e0ff */
[----:B------:R1:W-:Y:S02]  /*f1a0*/  STS.U8 [R105+UR13+0x1380], R94 ;  /* 0x0013805e69007988 */ /* 0x0003e4000800000d */
[----:B0-----:R-:W-:Y:S01]  /*f1b0*/  LEA.HI.X.SX32 R92, R86, R84, 0x1, P2 ;  /* 0x00000054565c7211 */ /* 0x001fe200010f0eff */
[----:B------:R-:W-:Y:S01]  /*f1c0*/  IMAD R86, R130, UR8, RZ ;  /* 0x0000000882567c24 */ /* 0x000fe2000f8e02ff */
[----:B------:R0:W-:Y:S01]  /*f1d0*/  STL [R1+0x1c8], R90 ;  /* 0x0001c85a01007387 */ /* 0x0001e20000100800 */
[----:B-1----:R-:W-:-:S03]  /*f1e0*/  @P1 IMAD.MOV.U32 R94, RZ, RZ, R90 ;  /* 0x000000ffff5e1224 */ /* 0x002fc600078e005a */
[----:B------:R1:W-:Y:S01]  /*f1f0*/  STS.U8 [R105+UR13+0x1180], R95 ;  /* 0x0011805f69007988 */ /* 0x0003e2000800000d */
[----:B------:R-:W-:Y:S02]  /*f200*/  PRMT R87, RZ, 0x7610, R87 ;  /* 0x00007610ff577816 */ /* 0x000fe40000000057 */
[----:B0-----:R-:W-:Y:S01]  /*f210*/  IADD3 R90, P2, PT, R86, R85, RZ ;  /* 0x00000055565a7210 */ /* 0x001fe20007f5e0ff */
[----:B------:R0:W-:Y:S01]  /*f220*/  STL [R1+0x1c4], R92 ;  /* 0x0001c45c01007387 */ /* 0x0001e20000100800 */
[----:B-1----:R-:W-:-:S05]  /*f230*/  @P1 IMAD.MOV.U32 R95, RZ, RZ, R92 ;  /* 0x000000ffff5f1224 */ /* 0x002fca00078e005c */
[----:B------:R1:W4:Y:S01]  /*f240*/  @P1 LDG.E.U8 R87, desc[UR26][R94.64] ;  /* 0x0000001a5e571981 */ /* 0x000322000c1e1100 */
[----:B0-----:R-:W-:Y:S02]  /*f250*/  LEA.HI.X.SX32 R92, R86, R84, 0x1, P2 ;  /* 0x00000054565c7211 */ /* 0x001fe400010f0eff */
[----:B------:R-:W-:Y:S01]  /*f260*/  PRMT R86, RZ, 0x7610, R86 ;  /* 0x00007610ff567816 */ /* 0x000fe20000000056 */
[----:B-1----:R-:W-:Y:S02]  /*f270*/  @P1 IMAD.MOV.U32 R94, RZ, RZ, R90 ;  /* 0x000000ffff5e1224 */ /* 0x002fe400078e005a */
[----:B------:R-:W-:-:S05]  /*f280*/  @P1 IMAD.MOV.U32 R95, RZ, RZ, R92 ;  /* 0x000000ffff5f1224 */ /* 0x000fca00078e005c */
[----:B------:R0:W4:Y:S04]  /*f290*/  @P1 LDG.E.U8 R86, desc[UR26][R94.64] ;  /* 0x0000001a5e561981 */ /* 0x000128000c1e1100 */
[----:B------:R1:W-:Y:S04]  /*f2a0*/  STL [R1+0x1d0], R90 ;  /* 0x0001d05a01007387 */ /* 0x0003e80000100800 */
[----:B------:R0:W-:Y:S01]  /*f2b0*/  STL [R1+0x1cc], R92 ;  /* 0x0001cc5c01007387 */ /* 0x0001e20000100800 */
[----:B-1----:R-:W-:-:S03]  /*f2c0*/  IMAD R90, R131, UR8, RZ ;  /* 0x00000008835a7c24 */ /* 0x002fc6000f8e02ff */
[----:B------:R1:W-:Y:S02]  /*f2d0*/  STS.U8 [R105+UR13+0x1780], R96 ;  /* 0x0017806069007988 */ /* 0x0003e4000800000d */
[----:B0-----:R-:W-:-:S05]  /*f2e0*/  IADD3 R92, P2, PT, R90, R85, RZ ;  /* 0x000000555a5c7210 */ /* 0x001fca0007f5e0ff */
[----:B------:R0:W-:Y:S01]  /*f2f0*/  STL [R1+0x1d8], R92 ;  /* 0x0001d85c01007387 */ /* 0x0001e20000100800 */
[----:B-1----:R-:W-:Y:S01]  /*f300*/  LEA.HI.X.SX32 R96, R90, R84, 0x1, P2 ;  /* 0x000000545a607211 */ /* 0x002fe200010f0eff */
[----:B------:R-:W-:Y:S01]  /*f310*/  @P1 IMAD.MOV.U32 R94, RZ, RZ, R92 ;  /* 0x000000ffff5e1224 */ /* 0x000fe200078e005c */
[----:B------:R-:W-:-:S03]  /*f320*/  PRMT R90, RZ, 0x7610, R90 ;  /* 0x00007610ff5a7816 */ /* 0x000fc6000000005a */
[----:B------:R1:W-:Y:S01]  /*f330*/  STL [R1+0x1d4], R96 ;  /* 0x0001d46001007387 */ /* 0x0003e20000100800 */
[----:B0-----:R-:W-:Y:S02]  /*f340*/  IMAD R92, R146, UR8, RZ ;  /* 0x00000008925c7c24 */ /* 0x001fe4000f8e02ff */
[----:B------:R-:W-:Y:S01]  /*f350*/  @P1 IMAD.MOV.U32 R95, RZ, RZ, R96 ;  /* 0x000000ffff5f1224 */ /* 0x000fe200078e0060 */
[----:B------:R0:W-:Y:S02]  /*f360*/  STS.U8 [R105+UR13+0x1580], R97 ;  /* 0x0015806169007988 */ /* 0x0001e4000800000d */
[C---:B-1----:R-:W-:Y:S02]  /*f370*/  IADD3 R96, P2, PT, R92.reuse, R85, RZ ;  /* 0x000000555c607210 */ /* 0x042fe40007f5e0ff */
[----:B------:R1:W4:Y:S02]  /*f380*/  @P1 LDG.E.U8 R90, desc[UR26][R94.64] ;  /* 0x0000001a5e5a1981 */ /* 0x000324000c1e1100 */
[----:B0-----:R-:W-:Y:S01]  /*f390*/  LEA.HI.X.SX32 R97, R92, R84, 0x1, P2 ;  /* 0x000000545c617211 */ /* 0x001fe200010f0eff */
[----:B------:R-:W-:Y:S01]  /*f3a0*/  IMAD R92, R147, UR8, RZ ;  /* 0x00000008935c7c24 */ /* 0x000fe2000f8e02ff */
[----:B------:R0:W-:Y:S01]  /*f3b0*/  STL [R1+0x1e0], R96 ;  /* 0x0001e06001007387 */ /* 0x0001e20000100800 */
[----:B-1----:R-:W-:-:S02]  /*f3c0*/  @P1 IMAD.MOV.U32 R94, RZ, RZ, R96 ;  /* 0x000000ffff5e1224 */ /* 0x002fc400078e0060 */
[----:B------:R-:W-:Y:S01]  /*f3d0*/  @P1 IMAD.MOV.U32 R95, RZ, RZ, R97 ;  /* 0x000000ffff5f1224 */ /* 0x000fe200078e0061 */
[----:B------:R1:W-:Y:S01]  /*f3e0*/  STL [R1+0x1dc], R97 ;  /* 0x0001dc6101007387 */ /* 0x0003e20000100800 */
[----:B0-----:R-:W-:-:S04]  /*f3f0*/  IADD3 R96, P2, PT, R92, R85, RZ ;  /* 0x000000555c607210 */ /* 0x001fc80007f5e0ff */
[----:B-1----:R-:W-:Y:S01]  /*f400*/  LEA.HI.X.SX32 R97, R92, R84, 0x1, P2 ;  /* 0x000000545c617211 */ /* 0x002fe200010f0eff */
[----:B------:R-:W-:Y:S04]  /*f410*/  STL [R1+0x1e8], R96 ;  /* 0x0001e86001007387 */ /* 0x000fe80000100800 */
[----:B--2---:R0:W-:Y:S02]  /*f420*/  STS.U8 [R105+UR13+0x2380], R89 ;  /* 0x0023805969007988 */ /* 0x0041e4000800000d */
[----:B0-----:R-:W-:-:S06]  /*f430*/  PRMT R89, RZ, 0x7610, R89 ;  /* 0x00007610ff597816 */ /* 0x001fcc0000000059 */
[----:B------:R0:W2:Y:S02]  /*f440*/  @P1 LDG.E.U8 R89, desc[UR26][R94.64] ;  /* 0x0000001a5e591981 */ /* 0x0000a4000c1e1100 */
[----:B0-----:R-:W-:Y:S02]  /*f450*/  @P1 IMAD.MOV.U32 R94, RZ, RZ, R96 ;  /* 0x000000ffff5e1224 */ /* 0x001fe400078e0060 */
[----:B---3--:R0:W-:Y:S01]  /*f460*/  STS.U8 [R105+UR13+0x2580], R91 ;  /* 0x0025805b69007988 */ /* 0x0081e2000800000d */
[----:B------:R-:W-:Y:S02]  /*f470*/  @P1 IMAD.MOV.U32 R95, RZ, RZ, R97 ;  /* 0x000000ffff5f1224 */ /* 0x000fe400078e0061 */
[----:B0-----:R-:W-:-:S05]  /*f480*/  IMAD R91, R148, UR8, RZ ;  /* 0x00000008945b7c24 */ /* 0x001fca000f8e02ff */
[----:B------:R-:W-:-:S04]  /*f490*/  IADD3 R92, P2, PT, R91, R85, RZ ;  /* 0x000000555b5c7210 */ /* 0x000fc80007f5e0ff */
[----:B------:R-:W-:Y:S01]  /*f4a0*/  LEA.HI.X.SX32 R96, R91, R84, 0x1, P2 ;  /* 0x000000545b607211 */ /* 0x000fe200010f0eff */
[----:B----4-:R0:W-:Y:S02]  /*f4b0*/  STS.U8 [R105+UR13+0x2780], R88 ;  /* 0x0027805869007988 */ /* 0x0101e4000800000d */
[----:B0-----:R-:W-:-:S06]  /*f4c0*/  PRMT R88, RZ, 0x7610, R88 ;  /* 0x00007610ff587816 */ /* 0x001fcc0000000058 */
[----:B------:R0:W3:Y:S02]  /*f4d0*/  @P1 LDG.E.U8 R88, desc[UR26][R94.64] ;  /* 0x0000001a5e581981 */ /* 0x0000e4000c1e1100 */
[----:B0-----:R-:W-:Y:S02]  /*f4e0*/  @P1 IMAD.MOV.U32 R94, RZ, RZ, R92 ;  /* 0x000000ffff5e1224 */ /* 0x001fe400078e005c */
[----:B------:R-:W-:Y:S01]  /*f4f0*/  @P1 IMAD.MOV.U32 R95, RZ, RZ, R96 ;  /* 0x000000ffff5f1224 */ /* 0x000fe200078e0060 */
[----:B------:R0:W-:Y:S02]  /*f500*/  STS.U8 [R105+UR13+0x2b80], R86 ;  /* 0x002b805669007988 */ /* 0x0001e4000800000d */
[----:B0-----:R-:W-:-:S06]  /*f510*/  PRMT R86, RZ, 0x7610, R86 ;  /* 0x00007610ff567816 */ /* 0x001fcc0000000056 */
[----:B------:R0:W4:Y:S04]  /*f520*/  @P1 LDG.E.U8 R86, desc[UR26][R94.64] ;  /* 0x0000001a5e561981 */ /* 0x000128000c1e1100 */
[----:B------:R1:W-:Y:S02]  /*f530*/  STS.U8 [R105+UR13+0x2980], R87 ;  /* 0x0029805769007988 */ /* 0x0003e4000800000d */
[----:B-1----:R-:W-:Y:S02]  /*f540*/  IMAD R87, R150, UR8, RZ ;  /* 0x0000000896577c24 */ /* 0x002fe4000f8e02ff */
[----:B------:R-:W-:Y:S03]  /*f550*/  STL [R1+0x1e4], R97 ;  /* 0x0001e46101007387 */ /* 0x000fe60000100800 */
[C---:B------:R-:W-:Y:S01]  /*f560*/  IADD3 R91, P2, PT, R87.reuse, R85, RZ ;  /* 0x00000055575b7210 */ /* 0x040fe20007f5e0ff */
[----:B------:R1:W-:Y:S04]  /*f570*/  STL [R1+0x1f0], R92 ;  /* 0x0001f05c01007387 */ /* 0x0003e80000100800 */
[----:B------:R-:W-:Y:S01]  /*f580*/  STL [R1+0x1ec], R96 ;  /* 0x0001ec6001007387 */ /* 0x000fe20000100800 */
[----:B-1----:R-:W-:-:S03]  /*f590*/  LEA.HI.X.SX32 R92, R87, R84, 0x1, P2 ;  /* 0x00000054575c7211 */ /* 0x002fc600010f0eff */
[----:B------:R1:W-:Y:S04]  /*f5a0*/  STS.U8 [R105+UR13+0x2d80], R90 ;  /* 0x002d805a69007988 */ /* 0x0003e8000800000d */
[----:B------:R0:W-:Y:S04]  /*f5b0*/  STL [R1+0x1f8], R91 ;  /* 0x0001f85b01007387 */ /* 0x0001e80000100800 */
[----:B------:R-:W-:Y:S01]  /*f5c0*/  STL [R1+0x1f4], R92 ;  /* 0x0001f45c01007387 */ /* 0x000fe20000100800 */
[----:B-1----:R-:W-:Y:S02]  /*f5d0*/  @P1 IMAD.MOV.U32 R90, RZ, RZ, R91 ;  /* 0x000000ffff5a1224 */ /* 0x002fe400078e005b */
[----:B0-----:R-:W-:Y:S01]  /*f5e0*/  @P1 IMAD.MOV.U32 R91, RZ, RZ, R92 ;  /* 0x000000ffff5b1224 */ /* 0x001fe200078e005c */
[----:B--2---:R0:W-:Y:S02]  /*f5f0*/  STS.U8 [R105+UR13+0x2f80], R89 ;  /* 0x002f805969007988 */ /* 0x0041e4000800000d */
[----:B0-----:R-:W-:-:S05]  /*f600*/  IMAD R89, R152, UR8, RZ ;  /* 0x0000000898597c24 */ /* 0x001fca000f8e02ff */
[----:B------:R-:W-:-:S04]  /*f610*/  IADD3 R92, P2, PT, R89, R85, RZ ;  /* 0x00000055595c7210 */ /* 0x000fc80007f5e0ff */
[----:B------:R-:W-:-:S05]  /*f620*/  LEA.HI.X.SX32 R94, R89, R84, 0x1, P2 ;  /* 0x00000054595e7211 */ /* 0x000fca00010f0eff */
[----:B------:R-:W-:Y:S01]  /*f630*/  @P1 IMAD.MOV.U32 R89, RZ, RZ, R94 ;  /* 0x000000ffff591224 */ /* 0x000fe200078e005e */
[----:B---3--:R0:W-:Y:S02]  /*f640*/  STS.U8 [R105+UR13+0x3180], R88 ;  /* 0x0031805869007988 */ /* 0x0081e4000800000d */
[----:B0-----:R-:W-:Y:S02]  /*f650*/  @P1 IMAD.MOV.U32 R88, RZ, RZ, R92 ;  /* 0x000000ffff581224 */ /* 0x001fe400078e005c */
[----:B----4-:R0:W-:Y:S02]  /*f660*/  STS.U8 [R105+UR13+0x3380], R86 ;  /* 0x0033805669007988 */ /* 0x0101e4000800000d */
[----:B0-----:R-:W-:-:S06]  /*f670*/  PRMT R86, RZ, 0x7610, R86 ;  /* 0x00007610ff567816 */ /* 0x001fcc0000000056 */
[----:B------:R0:W2:Y:S01]  /*f680*/  @P1 LDG.E.U8 R86, desc[UR26][R88.64] ;  /* 0x0000001a58561981 */ /* 0x0000a2000c1e1100 */
[----:B------:R-:W-:-:S06]  /*f690*/  PRMT R87, RZ, 0x7610, R87 ;  /* 0x00007610ff577816 */ /* 0x000fcc0000000057 */
[----:B------:R1:W3:Y:S01]  /*f6a0*/  @P1 LDG.E.U8 R87, desc[UR26][R90.64] ;  /* 0x0000001a5a571981 */ /* 0x0002e2000c1e1100 */
[----:B0-----:R-:W-:-:S05]  /*f6b0*/  IMAD R88, R153, UR8, RZ ;  /* 0x0000000899587c24 */ /* 0x001fca000f8e02ff */
[----:B-1----:R-:W-:-:S04]  /*f6c0*/  IADD3 R90, P2, PT, R88, R85, RZ ;  /* 0x00000055585a7210 */ /* 0x002fc80007f5e0ff */
[----:B------:R-:W-:Y:S01]  /*f6d0*/  LEA.HI.X.SX32 R91, R88, R84, 0x1, P2 ;  /* 0x00000054585b7211 */ /* 0x000fe200010f0eff */
[----:B------:R-:W-:-:S04]  /*f6e0*/  @P1 IMAD.MOV.U32 R88, RZ, RZ, R90 ;  /* 0x000000ffff581224 */ /* 0x000fc800078e005a */
[----:B------:R-:W-:Y:S01]  /*f6f0*/  @P1 IMAD.MOV.U32 R89, RZ, RZ, R91 ;  /* 0x000000ffff591224 */ /* 0x000fe200078e005b */
[----:B--2---:R0:W-:Y:S02]  /*f700*/  STS.U8 [R105+UR13+0x3780], R86 ;  /* 0x0037805669007988 */ /* 0x0041e4000800000d */
[----:B0-----:R-:W-:-:S06]  /*f710*/  PRMT R86, RZ, 0x7610, R86 ;  /* 0x00007610ff567816 */ /* 0x001fcc0000000056 */
[----:B------:R0:W2:Y:S04]  /*f720*/  @P1 LDG.E.U8 R86, desc[UR26][R88.64] ;  /* 0x0000001a58561981 */ /* 0x0000a8000c1e1100 */
[----:B---3--:R1:W-:Y:S04]  /*f730*/  STS.U8 [R105+UR13+0x3580], R87 ;  /* 0x0035805769007988 */ /* 0x0083e8000800000d */
[----:B------:R-:W-:Y:S01]  /*f740*/  STL [R1+0x200], R92 ;  /* 0x0002005c01007387 */ /* 0x000fe20000100800 */
[----:B-1----:R-:W-:-:S03]  /*f750*/  IMAD R87, R154, UR8, RZ ;  /* 0x000000089a577c24 */ /* 0x002fc6000f8e02ff */
[----:B------:R-:W-:Y:S04]  /*f760*/  STL [R1+0x1fc], R94 ;  /* 0x0001fc5e01007387 */ /* 0x000fe80000100800 */
[----:B------:R1:W-:Y:S04]  /*f770*/  STL [R1+0x208], R90 ;  /* 0x0002085a01007387 */ /* 0x0003e80000100800 */
[----:B------:R3:W-:Y:S01]  /*f780*/  STL [R1+0x204], R91 ;  /* 0x0002045b01007387 */ /* 0x0007e20000100800 */
[----:B-1----:R-:W-:-:S04]  /*f790*/  IADD3 R90, P2, PT, R87, R85, RZ ;  /* 0x00000055575a7210 */ /* 0x002fc80007f5e0ff */
[----:B---3--:R-:W-:Y:S01]  /*f7a0*/  LEA.HI.X.SX32 R91, R87, R84, 0x1, P2 ;  /* 0x00000054575b7211 */ /* 0x008fe200010f0eff */
[----:B0-----:R-:W-:-:S04]  /*f7b0*/  @P1 IMAD.MOV.U32 R88, RZ, RZ, R90 ;  /* 0x000000ffff581224 */ /* 0x001fc800078e005a */
[----:B------:R-:W-:Y:S01]  /*f7c0*/  @P1 IMAD.MOV.U32 R89, RZ, RZ, R91 ;  /* 0x000000ffff591224 */ /* 0x000fe200078e005b */
[----:B--2---:R0:W-:Y:S02]  /*f7d0*/  STS.U8 [R105+UR13+0x3980], R86 ;  /* 0x0039805669007988 */ /* 0x0041e4000800000d */
[----:B0-----:R-:W-:-:S06]  /*f7e0*/  PRMT R86, RZ, 0x7610, R86 ;  /* 0x00007610ff567816 */ /* 0x001fcc0000000056 */
[----:B------:R-:W2:Y:S01]  /*f7f0*/  @P1 LDG.E.U8 R86, desc[UR26][R88.64] ;  /* 0x0000001a58561981 */ /* 0x000ea2000c1e1100 */
[----:B------:R-:W-:-:S05]  /*f800*/  IMAD R87, R159, UR8, RZ ;  /* 0x000000089f577c24 */ /* 0x000fca000f8e02ff */
[C---:B------:R-:W-:Y:S01]  /*f810*/  IADD3 R85, P2, PT, R87.reuse, R85, RZ ;  /* 0x0000005557557210 */ /* 0x040fe20007f5e0ff */
[----:B------:R0:W-:Y:S03]  /*f820*/  STL [R1+0x210], R90 ;  /* 0x0002105a01007387 */ /* 0x0001e60000100800 */
[----:B0-----:R-:W-:Y:S02]  /*f830*/  LEA.HI.X.SX32 R90, R87, R84, 0x1, P2 ;  /* 0x00000054575a7211 */ /* 0x001fe400010f0eff */
[----:B------:R-:W-:-:S03]  /*f840*/  PRMT R84, RZ, 0x7610, R84 ;  /* 0x00007610ff547816 */ /* 0x000fc60000000054 */
[----:B------:R-:W-:Y:S01]  /*f850*/  @P1 IMAD.MOV.U32 R87, RZ, RZ, R90 ;  /* 0x000000ffff571224 */ /* 0x000fe200078e005a */
[----:B--2---:R0:W-:Y:S02]  /*f860*/  STS.U8 [R105+UR13+0x3b80], R86 ;  /* 0x003b805669007988 */ /* 0x0041e4000800000d */
[----:B0-----:R-:W-:-:S05]  /*f870*/  @P1 IMAD.MOV.U32 R86, RZ, RZ, R85 ;  /* 0x000000ffff561224 */ /* 0x001fca00078e0055 */
[----:B------:R-:W2:Y:S04]  /*f880*/  @P1 LDG.E.U8 R84, desc[UR26][R86.64] ;  /* 0x0000001a56541981 */ /* 0x000ea8000c1e1100 */
[----:B------:R0:W-:Y:S04]  /*f890*/  STS.U8 [R105+UR13+0x180], R123 ;  /* 0x0001807b69007988 */ /* 0x0001e8000800000d */
[----:B------:R0:W-:Y:S04]  /*f8a0*/  STS.U8 [R105+UR13+0x1980], R102 ;  /* 0x0019806669007988 */ /* 0x0001e8000800000d */
[----:B------:R0:W-:Y:S04]  /*f8b0*/  STS.U8 [R105+UR13+0x1b80], R100 ;  /* 0x001b806469007988 */ /* 0x0001e8000800000d */
[----:B------:R0:W-:Y:S04]  /*f8c0*/  STS.U8 [R105+UR13+0x1d80], R107 ;  /* 0x001d806b69007988 */ /* 0x0001e8000800000d */
[----:B------:R0:W-:Y:S04]  /*f8d0*/  STS.U8 [R105+UR13+0x1f80], R103 ;  /* 0x001f806769007988 */ /* 0x0001e8000800000d */
[----:B------:R0:W-:Y:S01]  /*f8e0*/  STS.U8 [R105+UR13+0x2180], R104 ;  /* 0x0021806869007988 */ /* 0x0001e2000800000d */
[----:B------:R-:W-:-:S03]  /*f8f0*/  VIADD R168, R168, 0x3f ;  /* 0x0000003fa8a87836 */ /* 0x000fc60000000000 */
[----:B------:R0:W-:Y:S01]  /*f900*/  STL [R1+0x20c], R91 ;  /* 0x00020c5b01007387 */ /* 0x0001e20000100800 */
[----:B------:R-:W-:-:S03]  /*f910*/  ISETP.NE.U32.AND P1, PT, RZ, UR7, PT ;  /* 0x00000007ff007c0c */ /* 0x000fc6000bf25070 */
[----:B------:R0:W-:Y:S04]  /*f920*/  STL [R1+0x12c], R85 ;  /* 0x00012c5501007387 */ /* 0x0001e80000100800 */
[----:B------:R0:W-:Y:S01]  /*f930*/  STL [R1+0x128], R90 ;  /* 0x0001285a01007387 */ /* 0x0001e20000100800 */
[C---:B------:R-:W-:Y:S02]  /*f940*/  ISETP.LT.OR P2, PT, R168.reuse, 0x40, P1 ;  /* 0x00000040a800780c */ /* 0x040fe40000f41670 */
[----:B------:R-:W-:Y:S01]  /*f950*/  ISETP.GE.AND P3, PT, R168, 0x80, PT ;  /* 0x00000080a800780c */ /* 0x000fe20003f66270 */
[----:B--2---:R0:W-:Y:S01]  /*f960*/  STS.U8 [R105+UR13+0x3d80], R84 ;  /* 0x003d805469007988 */ /* 0x0041e2000800000d */
[----:B------:R1:W-:Y:S06]  /*f970*/  MEMBAR.ALL.CTA ;  /* 0x0000000000007992 */ /* 0x0003ec0000008000 */
[----:B-1----:R-:W1:Y:S02]  /*f980*/  FENCE.VIEW.ASYNC.S ;  /* 0x00000000000073c6 */ /* 0x002e640000000000 */
[----:B-1----:R-:W-:Y:S06]  /*f990*/  BAR.SYNC.DEFER_BLOCKING 0x0 ;  /* 0x0000000000007b1d */ /* 0x002fec0000010000 */
[----:B------:R-:W-:Y:S05]  /*f9a0*/  @P2 BRA `(.L_x_6) ;  /* 0x0000000000682947 */ /* 0x000fea0003800000 */
[----:B------:R-:W-:Y:S02]  /*f9b0*/  UIADD3 UR4, UPT, UPT, UR13, 0x8000, URZ ;  /* 0x000080000d047890 */ /* 0x000fe4000fffe0ff */
[----:B------:R-:W-:Y:S02]  /*f9c0*/  USHF.R.U32.HI UR8, URZ, 0x4, UR13 ;  /* 0x00000004ff087899 */ /* 0x000fe4000801160d */
[----:B------:R-:W-:Y:S02]  /*f9d0*/  USHF.R.U32.HI UR4, URZ, 0x4, UR4 ;  /* 0x00000004ff047899 */ /* 0x000fe40008011604 */
[----:B------:R-:W-:Y:S02]  /*f9e0*/  USGXT.U32 UR8, UR8, 0xe ;  /* 0x0000000e0808789a */ /* 0x000fe40008000000 */
[----:B------:R-:W-:Y:S01]  /*f9f0*/  USGXT.U32 UR6, UR4, 0xe ;  /* 0x0000000e0406789a */ /* 0x000fe20008000000 */
[----:B------:R-:W-:Y:S01]  /*fa00*/  UMOV UR16, 0x100 ;  /* 0x0000010000107882 */ /* 0x000fe20000000000 */
[----:B------:R-:W-:Y:S01]  /*fa10*/  UMOV UR17, 0x40004040 ;  /* 0x4000404000117882 */ /* 0x000fe20000000000 */
[----:B------:R-:W-:Y:S01]  /*fa20*/  UMOV UR18, 0xfffffffe ;  /* 0xfffffffe00127882 */ /* 0x000fe20000000000 */
[----:B------:R-:W-:Y:S01]  /*fa30*/  UMOV UR19, 0x7fffbfdf ;  /* 0x7fffbfdf00137882 */ /* 0x000fe20000000000 */
[----:B------:R-:W-:Y:S01]  /*fa40*/  UMOV UR9, URZ ;  /* 0x000000ff00097c82 */ /* 0x000fe20008000000 */
[----:B------:R-:W-:Y:S01]  /*fa50*/  UMOV UR7, URZ ;  /* 0x000000ff00077c82 */ /* 0x000fe20008000000 */
[----:B------:R-:W-:-:S02]  /*fa60*/  UIADD3.64 UR18, UPT, UPT, UR8, -UR18, URZ ;  /* 0x8000001208127297 */ /* 0x000fc4000fffe0ff */
[----:B------:R-:W-:Y:S01]  /*fa70*/  UIADD3.64 UR16, UPT, UPT, UR6, UR16, URZ ;  /* 0x0000001006107297 */ /* 0x000fe2000fffe0ff */
[----:B------:R-:W-:Y:S01]  /*fa80*/  UMOV UR20, 0x0 ;  /* 0x0000000000147882 */ /* 0x000fe20000000000 */
[----:B------:R-:W-:Y:S01]  /*fa90*/  UMOV UR21, 0x8408010 ;  /* 0x0840801000157882 */ /* 0x000fe20000000000 */
[----:B------:R-:W-:Y:S01]  /*faa0*/  UMOV UR4, UR10 ;  /* 0x0000000a00047c82 */ /* 0x000fe20008000000 */
[----:B------:R-:W-:Y:S01]  /*fab0*/  UMOV UR5, URZ ;  /* 0x000000ff00057c82 */ /* 0x000fe20008000000 */
[----:B------:R-:W-:Y:S01]  /*fac0*/  UMOV UR9, 0x80004020 ;  /* 0x8000402000097882 */ /* 0x000fe20000000000 */
[----:B------:R-:W-:Y:S01]  /*fad0*/  UMOV UR7, 0x40004040 ;  /* 0x4000404000077882 */ /* 0x000fe20000000000 */
[----:B------:R-:W-:Y:S01]  /*fae0*/  UMOV UR22, 0x0 ;  /* 0x0000000000167882 */ /* 0x000fe20000000000 */
[----:B------:R-:W-:Y:S01]  /*faf0*/  UMOV UR23, 0x8408010 ;  /* 0x0840801000177882 */ /* 0x000fe20000000000 */
[----:B------:R-:W-:Y:S01]  /*fb00*/  UMOV UR4, UR4 ;  /* 0x0000000400047c82 */ /* 0x000fe20008000000 */
[----:B------:R1:W-:Y:S01]  /*fb10*/  UTCQMMA gdesc[UR6], gdesc[UR8], tmem[UR12], tmem[UR20], idesc[UR21], !UPT ;  /* 0x00ff1408060075ea */ /* 0x0003e2000f80030c */
[----:B------:R1:W-:Y:S01]  /*fb20*/  UTCQMMA gdesc[UR16], gdesc[UR18], tmem[UR12], tmem[UR22], idesc[UR23], UPT ;  /* 0x00ff1612100075ea */ /* 0x0003e2000b80030c */
[----:B------:R1:W-:Y:S01]  /*fb30*/  UTCBAR [UR4], URZ ;  /* 0x000000ff040073e9 */ /* 0x0003e200080000ff */
[----:B------:R-:W-:Y:S01]  /*fb40*/  NOP ;  /* 0x0000000000007918 */ /* 0x000fe20000000000 */
.L_x_6:
[----:B-1----:R-:W-:Y:S01]  /*fb50*/  UMOV UR4, URZ ;  /* 0x000000ff00047c82 */ /* 0x002fe20008000000 */
[----:B------:R-:W-:Y:S05]  /*fb60*/  @!P3 BRA `(.L_x_7) ;  /* 0x0000007c0008b947 */ /* 0x000fea0003800000 */
[----:B0-----:R-:W-:Y:S01]  /*fb70*/  SHF.R.S32.HI R84, RZ, 0x1f, R168 ;  /* 0x0000001fff547819 */ /* 0x001fe200000114a8 */
[----:B------:R-:W-:Y:S01]  /*fb80*/  UIADD3 UR4, UPT, UPT, UR13, 0xa000, URZ ;  /* 0x0000a0000d047890 */ /* 0x000fe2000fffe0ff */
[----:B------:R-:W-:Y:S01]  /*fb90*/  IMAD.SHL.U32 R112, R112, 0x40, RZ ;  /* 0x0000004070707824 */ /* 0x000fe200078e00ff */
[----:B------:R-:W-:Y:S01]  /*fba0*/  UIADD3 UR5, UPT, UPT, UR13, 0x4000, URZ ;  /* 0x000040000d057890 */ /* 0x000fe2000fffe0ff */
[----:B------:R-:W-:Y:S01]  /*fbb0*/  LEA.HI R84, R84, R168, RZ, 0x6 ;  /* 0x000000a854547211 */ /* 0x000fe200078f30ff */
[----:B------:R-:W-:Y:S01]  /*fbc0*/  USHF.R.U32.HI UR4, URZ, 0x4, UR4 ;  /* 0x00000004ff047899 */ /* 0x000fe20008011604 */
[----:B------:R-:W-:Y:S01]  /*fbd0*/  IMAD.SHL.U32 R113, R113, 0x40, RZ ;  /* 0x0000004071717824 */ /* 0x000fe200078e00ff */
[----:B------:R-:W-:Y:S01]  /*fbe0*/  USHF.R.U32.HI UR5, URZ, 0x4, UR5 ;  /* 0x00000004ff057899 */ /* 0x000fe20008011605 */
[----:B------:R-:W-:Y:S01]  /*fbf0*/  SHF.R.S32.HI R84, RZ, 0x6, R84 ;  /* 0x00000006ff547819 */ /* 0x000fe20000011454 */
[----:B------:R-:W-:Y:S02]  /*fc00*/  USGXT.U32 UR6, UR4, 0xe ;  /* 0x0000000e0406789a */ /* 0x000fe40008000000 */
[----:B------:R-:W-:Y:S01]  /*fc10*/  USGXT.U32 UR8, UR5, 0xe ;  /* 0x0000000e0508789a */ /* 0x000fe20008000000 */
[----:B------:R-:W-:Y:S01]  /*fc20*/  VIMNMX R84, PT, PT, R84, 0x2, !PT ;  /* 0x0000000254547848 */ /* 0x000fe20007fe0100 */
[----:B------:R-:W-:Y:S01]  /*fc30*/  UMOV UR16, 0x100 ;  /* 0x0000010000107882 */ /* 0x000fe20000000000 */
[----:B------:R-:W-:Y:S01]  /*fc40*/  SHF.R.S32.HI R114, RZ, 0x1f, R113 ;  /* 0x0000001fff727819 */ /* 0x000fe20000011471 */
[----:B------:R-:W-:Y:S01]  /*fc50*/  UMOV UR17, 0x40004040 ;  /* 0x4000404000117882 */ /* 0x000fe20000000000 */
[----:B------:R-:W-:Y:S01]  /*fc60*/  UMOV UR18, 0xfffffffe ;  /* 0xfffffffe00127882 */ /* 0x000fe20000000000 */
[----:B------:R-:W-:Y:S01]  /*fc70*/  VIADD R85, R84, 0xfffffffe ;  /* 0xfffffffe54557836 */ /* 0x000fe20000000000 */
[----:B------:R-:W-:Y:S01]  /*fc80*/  UMOV UR19, 0x7fffbfdf ;  /* 0x7fffbfdf00137882 */ /* 0x000fe20000000000 */
[----:B------:R-:W-:Y:S01]  /*fc90*/  IMAD.MOV.U32 R84, RZ, RZ, RZ ;  /* 0x000000ffff547224 */ /* 0x000fe200078e00ff */
[----:B------:R-:W-:Y:S01]  /*fca0*/  UMOV UR7, URZ ;  /* 0x000000ff00077c82 */ /* 0x000fe20008000000 */
[----:B------:R-:W-:Y:S01]  /*fcb0*/  UMOV UR9, URZ ;  /* 0x000000ff00097c82 */ /* 0x000fe20008000000 */
[----:B------:R0:W-:Y:S01]  /*fcc0*/  STL [R1+0x360], R85 ;  /* 0x0003605501007387 */ /* 0x0001e20000100800 */
[----:B------:R-:W-:Y:S01]  /*fcd0*/  UMOV UR15, 0x1 ;  /* 0x00000001000f7882 */ /* 0x000fe20000000000 */
[----:B------:R-:W-:-:S02]  /*fce0*/  UIADD3.64 UR16, UPT, UPT, UR6, UR16, URZ ;  /* 0x0000001006107297 */ /* 0x000fc4000fffe0ff */
[----:B------:R1:W-:Y:S01]  /*fcf0*/  STL [R1+0x358], RZ ;  /* 0x000358ff01007387 */ /* 0x0003e20000100800 */
[----:B------:R-:W-:Y:S01]  /*fd00*/  UIADD3.64 UR18, UPT, UPT, UR8, -UR18, URZ ;  /* 0x8000001208127297 */ /* 0x000fe2000fffe0ff */
[----:B------:R-:W-:Y:S01]  /*fd10*/  UMOV UR5, URZ ;  /* 0x000000ff00057c82 */ /* 0x000fe20008000000 */
[----:B0-----:R-:W-:-:S10]  /*fd20*/  SHF.R.S32.HI R85, RZ, 0x1f, R112 ;  /* 0x0000001fff557819 */ /* 0x001fd40000011470 */
.L_x_10:
[----:B--2---:R-:W2:Y:S01]  /*fd30*/  LDL R85, [R1+0x358] ;  /* 0x0003580001557983 */ /* 0x004ea20000100800 */
[----:B------:R-:W-:Y:S01]  /*fd40*/  IMAD.U32 R84, R84, -0x80000000, RZ ;  /* 0x8000000054547824 */ /* 0x000fe200078e00ff */
[----:B------:R-:W0:Y:S01]  /*fd50*/  LDC R149, c[0x0][0x3a0] ;  /* 0x0000e800ff957b82 */ /* 0x000e220000000800 */
[C---:B-----5:R-:W-:Y:S02]  /*fd60*/  IADD3 R23, P5, PT, R112.reuse, R23, RZ ;  /* 0x0000001770177210 */ /* 0x060fe40007fbe0ff */
[----:B------:R-:W-:Y:S01]  /*fd70*/  IADD3 R21, P4, PT, R112, R21, RZ ;  /* 0x0000001570157210 */ /* 0x000fe20007f9e0ff */
[----:B------:R-:W3:Y:S01]  /*fd80*/  SYNCS.PHASECHK.TRANS64.TRYWAIT P6, [UR10], R84 ;  /* 0x00000054ff0075a7 */ /* 0x000ee200080c110a */
[----:B--2---:R-:W-:-:S04]  /*fd90*/  VIADD R85, R85, 0x1 ;  /* 0x0000000155557836 */ /* 0x004fc80000000000 */
[----:B0-----:R-:W-:Y:S01]  /*fda0*/  IMAD R149, R85, -0x40, R149 ;  /* 0xffffffc055957824 */ /* 0x001fe200078e0295 */
[----:B------:R0:W-:Y:S04]  /*fdb0*/  STL [R1+0x35c], R85 ;  /* 0x00035c5501007387 */ /* 0x0001e80000100800 */
[C---:B------:R-:W-:Y:S02]  /*fdc0*/  ISETP.GT.AND P2, PT, R149.reuse, 0x1, PT ;  /* 0x000000019500780c */ /* 0x040fe40003f44270 */
[----:B------:R-:W-:Y:S01]  /*fdd0*/  ISETP.GT.AND P3, PT, R149, 0x2, PT ;  /* 0x000000029500780c */ /* 0x000fe20003f64270 */
[----:B---3--:R-:W-:-:S12]  /*fde0*/  @!P6 BRA `(.L_x_8) ;  /* 0x000001100040e947 */ /* 0x008fd80003800000 */
.L_x_16:
[----:B------:R-:W-:Y:S01]  /*fdf0*/  SHF.R.S32.HI R101, RZ, 0x1f, R112 ;  /* 0x0000001fff657819 */ /* 0x000fe20000011470 */
[----:B------:R-:W-:Y:S01]  /*fe00*/  @P2 IMAD.MOV.U32 R84, RZ, RZ, R21 ;  /* 0x000000ffff542224 */ /* 0x000fe200078e0015 */
[----:B------:R-:W-:Y:S01]  /*fe10*/  PRMT R137, RZ, 0x7610, R137 ;  /* 0x00007610ff897816 */ /* 0x000fe20000000089 */
[----:B------:R-:W2:Y:S02]  /*fe20*/  LDL.LU R105, [R1+0x334] ;  /* 0x0003340001697983 */ /* 0x000ea40000300800 */
[C---:B------:R-:W-:Y:S02]  /*fe30*/  IMAD.X R22, R101.reuse, 0x1, R22, P4 ;  /* 0x0000000165167824 */ /* 0x040fe400020e0616 */
[----:B------:R-:W-:Y:S01]  /*fe40*/  IMAD.X R24, R101, 0x1, R24, P5 ;  /* 0x0000000165187824 */ /* 0x000fe200028e0618 */
[----:B------:R-:W-:Y:S01]  /*fe50*/  PRMT R131, RZ, 0x7610, R131 ;  /* 0x00007610ff837816 */ /* 0x000fe20000000083 */
[----:B0-----:R-:W-:Y:S01]  /*fe60*/  @P2 IMAD.MOV.U32 R85, RZ, RZ, R22 ;  /* 0x000000ffff552224 */ /* 0x001fe200078e0016 */
[----:B------:R-:W-:Y:S01]  /*fe70*/  ISETP.GT.AND P5, PT, R149, 0x4, PT ;  /* 0x000000049500780c */ /* 0x000fe20003fa4270 */
[----:B------:R-:W3:Y:S01]  /*fe80*/  LDL.LU R99, [R1+0x33c] ;  /* 0x00033c0001637983 */ /* 0x000ee20000300800 */
[----:B------:R-:W-:-:S02]  /*fe90*/  IADD3 R45, P6, PT, R112, R45, RZ ;  /* 0x0000002d702d7210 */ /* 0x000fc40007fde0ff */
[----:B------:R-:W-:Y:S01]  /*fea0*/  PRMT R89, RZ, 0x7610, R89 ;  /* 0x00007610ff597816 */ /* 0x000fe20000000059 */
[----:B------:R0:W4:Y:S01]  /*feb0*/  @P2 LDG.E.U8 R137, desc[UR26][R84.64] ;  /* 0x0000001a54892981 */ /* 0x000122000c1e1100 */
[----:B------:R-:W-:Y:S01]  /*fec0*/  IADD3 R34, P2, PT, R112, R34, RZ ;  /* 0x0000002270227210 */ /* 0x000fe20007f5e0ff */
[----:B------:R-:W-:Y:S01]  /*fed0*/  IMAD.X R46, R101, 0x1, R46, P6 ;  /* 0x00000001652e7824 */ /* 0x000fe200030e062e */
[----:B------:R-:W-:Y:S01]  /*fee0*/  ISETP.GT.AND P4, PT, R149, 0x3, PT ;  /* 0x000000039500780c */ /* 0x000fe20003f84270 */
[----:B0-----:R-:W-:Y:S02]  /*fef0*/  @P3 IMAD.MOV.U32 R84, RZ, RZ, R23 ;  /* 0x000000ffff543224 */ /* 0x001fe400078e0017 */
[----:B------:R-:W-:-:S05]  /*ff00*/  @P3 IMAD.MOV.U32 R85, RZ, RZ, R24 ;  /* 0x000000ffff553224 */ /* 0x000fca00078e0018 */
[----:B------:R0:W5:Y:S01]  /*ff10*/  @P3 LDG.E.U8 R131, desc[UR26][R84.64] ;  /* 0x0000001a54833981 */ /* 0x000162000c1e1100 */
[C---:B------:R-:W-:Y:S01]  /*ff20*/  IADD3 R54, P3, PT, R112.reuse, R54, RZ ;  /* 0x0000003670367210 */ /* 0x040fe20007f7e0ff */
[----:B------:R-:W-:Y:S01]  /*ff30*/  IMAD.X R35, R101, 0x1, R35, P2 ;  /* 0x0000000165237824 */ /* 0x000fe200010e0623 */
[----:B------:R-:W-:Y:S01]  /*ff40*/  ISETP.GT.AND P2, PT, R149, 0x5, PT ;  /* 0x000000059500780c */ /* 0x000fe20003f44270 */
[----:B------:R-:W-:Y:S02]  /*ff50*/  @P5 IMAD.MOV.U32 R86, RZ, RZ, R45 ;  /* 0x000000ffff565224 */ /* 0x000fe400078e002d */
[----:B------:R-:W-:Y:S02]  /*ff60*/  @P5 IMAD.MOV.U32 R87, RZ, RZ, R46 ;  /* 0x000000ffff575224 */ /* 0x000fe400078e002e */
[----:B------:R-:W-:Y:S01]  /*ff70*/  IMAD.X R55, R101, 0x1, R55, P3 ;  /* 0x0000000165377824 */ /* 0x000fe200018e0637 */
[----:B------:R-:W-:Y:S02]  /*ff80*/  ISETP.GT.AND P3, PT, R149, 0x6, PT ;  /* 0x000000069500780c */ /* 0x000fe40003f64270 */
[----:B------:R1:W2:Y:S01]  /*ff90*/  @P5 LDG.E.U8 R89, desc[UR26][R86.64] ;  /* 0x0000001a56595981 */ /* 0x0002a2000c1e1100 */
[----:B------:R-:W-:-:S02]  /*ffa0*/  IADD3 R63, P5, PT, R112, R63, RZ ;  /* 0x0000003f703f7210 */ /* 0x000fc40007fbe0ff */
[----:B0-----:R-:W-:Y:S02]  /*ffb0*/  PRMT R84, RZ, 0x7610, R84 ;  /* 0x00007610ff547816 */ /* 0x001fe40000000054 */
[----:B------:R-:W-:Y:S01]  /*ffc0*/  PRMT R94, RZ, 0x7610, R94 ;  /* 0x00007610ff5e7816 */ /* 0x000fe2000000005e */
[----:B------:R-:W-:Y:S01]  /*ffd0*/  IMAD.X R64, R101, 0x1, R64, P5 ;  /* 0x0000000165407824 */ /* 0x000fe200028e0640 */
[----:B------:R-:W-:Y:S02]  /*ffe0*/  PRMT R100, RZ, 0x7610, R100 ;  /* 0x00007610ff647816 */ /* 0x000fe40000000064 */
[----:B------:R-:W2:Y:S01]  /*fff0*/  @P4 LDG.E.U8 R84, desc[UR26][R34.64] ;  /* 0x0000001a22544981 */ /* 0x000ea2000c1e1100 */
[C---:B------:R-:W-:Y:S01]  /*10000*/  ISETP.GT.AND P4, PT, R149.reuse, 0x7, PT ;  /* 0x000000079500780c */ /* 0x040fe20003f84270 */
[----:B-1----:R-:W-:Y:S02]  /*10010*/  @P3 IMAD.MOV.U32 R86, RZ, RZ, R63 ;  /* 0x000000ffff563224 */ /* 0x002fe400078e003f */
[----:B------:R-:W2:Y:S01]  /*10020*/  @P2 LDG.E.U8 R94, desc[UR26][R54.64] ;  /* 0x0000001a365e2981 */ /* 0x000ea2000c1e1100 */
[----:B------:R-:W-:Y:S01]  /*10030*/  ISETP.GT.AND P2, PT, R149, 0x8, PT ;  /* 0x000000089500780c */ /* 0x000fe20003f44270 */
[----:B------:R-:W-:Y:S01]  /*10040*/  @P3 IMAD.MOV.U32 R87, RZ, RZ, R64 ;  /* 0x000000ffff573224 */ /* 0x000fe200078e0040 */
[----:B------:R-:W-:-:S02]  /*10050*/  IADD3 R72, P6, PT, R112, R72, RZ ;  /* 0x0000004870487210 */ /* 0x000fc40007fde0ff */
[C---:B------:R-:W-:Y:S02]  /*10060*/  IADD3 R3, P5, PT, R112.reuse, R3, RZ ;  /* 0x0000000370037210 */ /* 0x040fe40007fbe0ff */
[----:B------:R0:W2:Y:S01]  /*10070*/  @P3 LDG.E.U8 R100, desc[UR26][R86.64] ;  /* 0x0000001a56643981 */ /* 0x0000a2000c1e1100 */
[----:B------:R-:W-:Y:S01]  /*10080*/  PRMT R107, RZ, 0x7610, R107 ;  /* 0x00007610ff6b7816 */ /* 0x000fe2000000006b */
[----:B------:R-:W-:Y:S01]  /*10090*/  IMAD.X R73, R101, 0x1, R73, P6 ;  /* 0x0000000165497824 */ /* 0x000fe200030e0649 */
[----:B------:R-:W-:Y:S01]  /*100a0*/  ISETP.GT.AND P3, PT, R149, 0x9, PT ;  /* 0x000000099500780c */ /* 0x000fe20003f64270 */
[----:B------:R-:W-:Y:S01]  /*100b0*/  IMAD.X R4, R101, 0x1, R4, P5 ;  /* 0x0000000165047824 */ /* 0x000fe200028e0604 */
[----:B------:R-:W-:Y:S02]  /*100c0*/  IADD3 R12, P5, PT, R112, R12, RZ ;  /* 0x0000000c700c7210 */ /* 0x000fe40007fbe0ff */
[----:B------:R-:W-:Y:S01]  /*100d0*/  PRMT R159, RZ, 0x7610, R159 ;  /* 0x00007610ff9f7816 */ /* 0x000fe2000000009f */
[----:B------:R-:W2:Y:S01]  /*100e0*/  @P4 LDG.E.U8 R107, desc[UR26][R72.64] ;  /* 0x0000001a486b4981 */ /* 0x000ea2000c1e1100 */
[----:B------:R-:W-:Y:S01]  /*100f0*/  ISETP.GT.AND P4, PT, R149, 0xa, PT ;  /* 0x0000000a9500780c */ /* 0x000fe20003f84270 */
[----:B0-----:R-:W-:Y:S01]  /*10100*/  @P2 IMAD.MOV.U32 R86, RZ, RZ, R3 ;  /* 0x000000ffff562224 */ /* 0x001fe200078e0003 */
[----:B------:R-:W-:Y:S01]  /*10110*/  PRMT R136, RZ, 0x7610, R136 ;  /* 0x00007610ff887816 */ /* 0x000fe20000000088 */
[----:B------:R-:W-:-:S02]  /*10120*/  @P2 IMAD.MOV.U32 R87, RZ, RZ, R4 ;  /* 0x000000ffff572224 */ /* 0x000fc400078e0004 */
[----:B------:R-:W-:Y:S01]  /*10130*/  IMAD.X R13, R101, 0x1, R13, P5 ;  /* 0x00000001650d7824 */ /* 0x000fe200028e060d */
[C---:B------:R-:W-:Y:S02]  /*10140*/  IADD3 R25, P6, PT, R112.reuse, R25, RZ ;  /* 0x0000001970197210 */ /* 0x040fe40007fde0ff */
[----:B------:R0:W2:Y:S01]  /*10150*/  @P2 LDG.E.U8 R159, desc[UR26][R86.64] ;  /* 0x0000001a569f2981 */ /* 0x0000a2000c1e1100 */
[C---:B------:R-:W-:Y:S02]  /*10160*/  ISETP.GT.AND P2, PT, R149.reuse, 0xb, PT ;  /* 0x0000000b9500780c */ /* 0x040fe40003f44270 */
[C---:B------:R-:W-:Y:S01]  /*10170*/  IADD3 R36, P5, PT, R112.reuse, R36, RZ ;  /* 0x0000002470247210 */ /* 0x040fe20007fbe0ff */
[----:B------:R-:W2:Y:S01]  /*10180*/  @P3 LDG.E.U8 R136, desc[UR26][R12.64] ;  /* 0x0000001a0c883981 */ /* 0x000ea2000c1e1100 */
[----:B------:R-:W-:Y:S01]  /*10190*/  ISETP.GT.AND P3, PT, R149, 0xc, PT ;  /* 0x0000000c9500780c */ /* 0x000fe20003f64270 */
[C---:B------:R-:W-:Y:S02]  /*101a0*/  IMAD.X R26, R101.reuse, 0x1, R26, P6 ;  /* 0x00000001651a7824 */ /* 0x040fe400030e061a */
[C---:B------:R-:W-:Y:S01]  /*101b0*/  IMAD.X R37, R101.reuse, 0x1, R37, P5 ;  /* 0x0000000165257824 */ /* 0x040fe200028e0625 */
[----:B------:R-:W-:Y:S01]  /*101c0*/  IADD3 R47, P5, PT, R112, R47, RZ ;  /* 0x0000002f702f7210 */ /* 0x000fe20007fbe0ff */
[----:B0-----:R-:W-:Y:S01]  /*101d0*/  @P4 IMAD.MOV.U32 R86, RZ, RZ, R25 ;  /* 0x000000ffff564224 */ /* 0x001fe200078e0019 */
[----:B------:R-:W-:Y:S01]  /*101e0*/  PRMT R128, RZ, 0x7610, R128 ;  /* 0x00007610ff807816 */ /* 0x000fe20000000080 */
[----:B------:R-:W-:Y:S01]  /*101f0*/  @P4 IMAD.MOV.U32 R87, RZ, RZ, R26 ;  /* 0x000000ffff574224 */ /* 0x000fe200078e001a */
[----:B------:R-:W-:Y:S01]  /*10200*/  PRMT R85, RZ, 0x7610, R85 ;  /* 0x00007610ff557816 */ /* 0x000fe20000000055 */
[----:B------:R-:W-:Y:S01]  /*10210*/  IMAD.X R48, R101, 0x1, R48, P5 ;  /* 0x0000000165307824 */ /* 0x000fe200028e0630 */
[----:B------:R-:W-:-:S02]  /*10220*/  PRMT R90, RZ, 0x7610, R90 ;  /* 0x00007610ff5a7816 */ /* 0x000fc4000000005a */
[----:B------:R0:W2:Y:S01]  /*10230*/  @P4 LDG.E.U8 R128, desc[UR26][R86.64] ;  /* 0x0000001a56804981 */ /* 0x0000a2000c1e1100 */
[----:B------:R-:W-:-:S03]  /*10240*/  ISETP.GT.AND P4, PT, R149, 0xd, PT ;  /* 0x0000000d9500780c */ /* 0x000fc60003f84270 */
[----:B------:R-:W2:Y:S01]  /*10250*/  @P2 LDG.E.U8 R85, desc[UR26][R36.64] ;  /* 0x0000001a24552981 */ /* 0x000ea2000c1e1100 */
[----:B------:R-:W-:Y:S02]  /*10260*/  ISETP.GT.AND P2, PT, R149, 0xe, PT ;  /* 0x0000000e9500780c */ /* 0x000fe40003f44270 */
[C---:B------:R-:W-:Y:S01]  /*10270*/  IADD3 R56, P6, PT, R112.reuse, R56, RZ ;  /* 0x0000003870387210 */ /* 0x040fe20007fde0ff */
[----:B0-----:R-:W-:Y:S02]  /*10280*/  @P3 IMAD.MOV.U32 R86, RZ, RZ, R47 ;  /* 0x000000ffff563224 */ /* 0x001fe400078e002f */
[----:B------:R-:W-:Y:S01]  /*10290*/  @P3 IMAD.MOV.U32 R87, RZ, RZ, R48 ;  /* 0x000000ffff573224 */ /* 0x000fe200078e0030 */
[C---:B------:R-:W-:Y:S01]  /*102a0*/  IADD3 R65, P5, PT, R112.reuse, R65, RZ ;  /* 0x0000004170417210 */ /* 0x040fe20007fbe0ff */
[----:B------:R-:W-:Y:S01]  /*102b0*/  IMAD.X R57, R101, 0x1, R57, P6 ;  /* 0x0000000165397824 */ /* 0x000fe200030e0639 */
[----:B------:R-:W-:Y:S02]  /*102c0*/  PRMT R95, RZ, 0x7610, R95 ;  /* 0x00007610ff5f7816 */ /* 0x000fe4000000005f */
[----:B------:R0:W2:Y:S01]  /*102d0*/  @P3 LDG.E.U8 R90, desc[UR26][R86.64] ;  /* 0x0000001a565a3981 */ /* 0x0000a2000c1e1100 */
[----:B------:R-:W-:Y:S01]  /*102e0*/  ISETP.GT.AND P3, PT, R149, 0xf, PT ;  /* 0x0000000f9500780c */ /* 0x000fe20003f64270 */
[----:B------:R-:W-:Y:S01]  /*102f0*/  IMAD.X R66, R101, 0x1, R66, P5 ;  /* 0x0000000165427824 */ /* 0x000fe200028e0642 */
[----:B------:R-:W-:Y:S01]  /*10300*/  IADD3 R74, P5, PT, R112, R74, RZ ;  /* 0x0000004a704a7210 */ /* 0x000fe20007fbe0ff */
[----:B------:R-:W2:Y:S01]  /*10310*/  @P4 LDG.E.U8 R95, desc[UR26][R56.64] ;  /* 0x0000001a385f4981 */ /* 0x000ea2000c1e1100 */
[----:B------:R-:W-:-:S02]  /*10320*/  PRMT R102, RZ, 0x7610, R102 ;  /* 0x00007610ff667816 */ /* 0x000fc40000000066 */
[----:B------:R-:W-:Y:S01]  /*10330*/  ISETP.GT.AND P4, PT, R149, 0x10, PT ;  /* 0x000000109500780c */ /* 0x000fe20003f84270 */
[----:B------:R-:W-:Y:S01]  /*10340*/  IMAD.X R75, R101, 0x1, R75, P5 ;  /* 0x00000001654b7824 */ /* 0x000fe200028e064b */
[----:B------:R-:W-:Y:S01]  /*10350*/  PRMT R108, RZ, 0x7610, R108 ;  /* 0x00007610ff6c7816 */ /* 0x000fe2000000006c */
[----:B0-----:R-:W-:Y:S02]  /*10360*/  @P2 IMAD.MOV.U32 R86, RZ, RZ, R65 ;  /* 0x000000ffff562224 */ /* 0x001fe400078e0041 */
[----:B------:R-:W-:Y:S01]  /*10370*/  @P2 IMAD.MOV.U32 R87, RZ, RZ, R66 ;  /* 0x000000ffff572224 */ /* 0x000fe200078e0042 */
[C---:B------:R-:W-:Y:S02]  /*10380*/  IADD3 R5, P6, PT, R112.reuse, R5, RZ ;  /* 0x0000000570057210 */ /* 0x040fe40007fde0ff */
[----:B------:R-:W-:Y:S01]  /*10390*/  IADD3 R14, P5, PT, R112, R14, RZ ;  /* 0x0000000e700e7210 */ /* 0x000fe20007fbe0ff */
[----:B------:R-:W2:Y:S01]  /*103a0*/  @P3 LDG.E.U8 R108, desc[UR26][R74.64] ;  /* 0x0000001a4a6c3981 */ /* 0x000ea2000c1e1100 */
[----:B------:R-:W-:-:S03]  /*103b0*/  ISETP.GT.AND P3, PT, R149, 0x12, PT ;  /* 0x000000129500780c */ /* 0x000fc60003f64270 */
[----:B------:R0:W2:Y:S01]  /*103c0*/  @P2 LDG.E.U8 R102, desc[UR26][R86.64] ;  /* 0x0000001a56662981 */ /* 0x0000a2000c1e1100 */
[----:B------:R-:W-:Y:S01]  /*103d0*/  ISETP.GT.AND P2, PT, R149, 0x11, PT ;  /* 0x000000119500780c */ /* 0x000fe20003f44270 */
[C---:B------:R-:W-:Y:S02]  /*103e0*/  IMAD.X R6, R101.reuse, 0x1, R6, P6 ;  /* 0x0000000165067824 */ /* 0x040fe400030e0606 */
[----:B------:R-:W-:Y:S01]  /*103f0*/  IMAD.X R15, R101, 0x1, R15, P5 ;  /* 0x00000001650f7824 */ /* 0x000fe200028e060f */
[----:B------:R-:W-:Y:S02]  /*10400*/  IADD3 R27, P5, PT, R112, R27, RZ ;  /* 0x0000001b701b7210 */ /* 0x000fe40007fbe0ff */
[----:B------:R-:W-:Y:S02]  /*10410*/  PRMT R160, RZ, 0x7610, R160 ;  /* 0x00007610ffa07816 */ /* 0x000fe400000000a0 */
[----:B------:R-:W-:Y:S01]  /*10420*/  PRMT R135, RZ, 0x7610, R135 ;  /* 0x00007610ff877816 */ /* 0x000fe20000000087 */
[----:B0-----:R-:W-:-:S02]  /*10430*/  @P4 IMAD.MOV.U32 R86, RZ, RZ, R5 ;  /* 0x000000ffff564224 */ /* 0x001fc400078e0005 */
[----:B------:R-:W-:Y:S02]  /*10440*/  @P4 IMAD.MOV.U32 R87, RZ, RZ, R6 ;  /* 0x000000ffff574224 */ /* 0x000fe400078e0006 */
[----:B------:R-:W-:Y:S01]  /*10450*/  IMAD.X R28, R101, 0x1, R28, P5 ;  /* 0x00000001651c7824 */ /* 0x000fe200028e061c */
[----:B------:R-:W2:Y:S01]  /*10460*/  @P2 LDG.E.U8 R135, desc[UR26][R14.64] ;  /* 0x0000001a0e872981 */ /* 0x000ea2000c1e1100 */
[----:B------:R-:W-:Y:S02]  /*10470*/  PRMT R122, RZ, 0x7610, R122 ;  /* 0x00007610ff7a7816 */ /* 0x000fe4000000007a */
[C---:B------:R-:W-:Y:S01]  /*10480*/  ISETP.GT.AND P2, PT, R149.reuse, 0x14, PT ;  /* 0x000000149500780c */ /* 0x040fe20003f44270 */
[----:B------:R0:W2:Y:S01]  /*10490*/  @P4 LDG.E.U8 R160, desc[UR26][R86.64] ;  /* 0x0000001a56a04981 */ /* 0x0000a2000c1e1100 */
[----:B------:R-:W-:Y:S02]  /*104a0*/  ISETP.GT.AND P4, PT, R149, 0x13, PT ;  /* 0x000000139500780c */ /* 0x000fe40003f84270 */
[----:B------:R-:W-:-:S02]  /*104b0*/  IADD3 R38, P6, PT, R112, R38, RZ ;  /* 0x0000002670267210 */ /* 0x000fc40007fde0ff */
[----:B------:R-:W-:Y:S01]  /*104c0*/  IADD3 R49, P5, PT, R112, R49, RZ ;  /* 0x0000003170317210 */ /* 0x000fe20007fbe0ff */
[----:B0-----:R-:W-:Y:S02]  /*104d0*/  @P3 IMAD.MOV.U32 R86, RZ, RZ, R27 ;  /* 0x000000ffff563224 */ /* 0x001fe400078e001b */
[----:B------:R-:W-:Y:S02]  /*104e0*/  @P3 IMAD.MOV.U32 R87, RZ, RZ, R28 ;  /* 0x000000ffff573224 */ /* 0x000fe400078e001c */
[----:B------:R-:W-:-:S03]  /*104f0*/  IMAD.X R39, R101, 0x1, R39, P6 ;  /* 0x0000000165277824 */ /* 0x000fc600030e0627 */
[----:B------:R0:W2:Y:S01]  /*10500*/  @P3 LDG.E.U8 R122, desc[UR26][R86.64] ;  /* 0x0000001a567a3981 */ /* 0x0000a2000c1e1100 */
[----:B------:R-:W-:Y:S01]  /*10510*/  IMAD.X R50, R101, 0x1, R50, P5 ;  /* 0x0000000165327824 */ /* 0x000fe200028e0632 */
[----:B------:R-:W-:Y:S01]  /*10520*/  ISETP.GT.AND P3, PT, R149, 0x15, PT ;  /* 0x000000159500780c */ /* 0x000fe20003f64270 */
[----:B------:R-:W-:Y:S01]  /*10530*/  @P2 IMAD.MOV.U32 R96, RZ, RZ, R49 ;  /* 0x000000ffff602224 */ /* 0x000fe200078e0031 */
[----:B------:R-:W-:Y:S02]  /*10540*/  PRMT R91, RZ, 0x7610, R91 ;  /* 0x00007610ff5b7816 */ /* 0x000fe4000000005b */
[----:B0-----:R-:W-:Y:S01]  /*10550*/  PRMT R86, RZ, 0x7610, R86 ;  /* 0x00007610ff567816 */ /* 0x001fe20000000056 */
[----:B------:R-:W-:Y:S01]  /*10560*/  @P2 IMAD.MOV.U32 R97, RZ, RZ, R50 ;  /* 0x000000ffff612224 */ /* 0x000fe200078e0032 */
[----:B------:R-:W-:-:S04]  /*10570*/  IADD3 R58, P5, PT, R112, R58, RZ ;  /* 0x0000003a703a7210 */ /* 0x000fc80007fbe0ff */
[----:B------:R-:W2:Y:S01]  /*10580*/  @P4 LDG.E.U8 R86, desc[UR26][R38.64] ;  /* 0x0000001a26564981 */ /* 0x000ea2000c1e1100 */
[----:B------:R-:W-:Y:S02]  /*10590*/  ISETP.GT.AND P4, PT, R149, 0x16, PT ;  /* 0x000000169500780c */ /* 0x000fe40003f84270 */
[C---:B------:R-:W-:Y:S01]  /*105a0*/  IADD3 R67, P6, PT, R112.reuse, R67, RZ ;  /* 0x0000004370437210 */ /* 0x040fe20007fde0ff */
[----:B------:R0:W2:Y:S01]  /*105b0*/  @P2 LDG.E.U8 R91, desc[UR26][R96.64] ;  /* 0x0000001a605b2981 */ /* 0x0000a2000c1e1100 */
[C---:B------:R-:W-:Y:S01]  /*105c0*/  IMAD.X R59, R101.reuse, 0x1, R59, P5 ;  /* 0x00000001653b7824 */ /* 0x040fe200028e063b */
[----:B------:R-:W-:Y:S02]  /*105d0*/  IADD3 R76, P5, PT, R112, R76, RZ ;  /* 0x0000004c704c7210 */ /* 0x000fe40007fbe0ff */
[----:B------:R-:W-:Y:S01]  /*105e0*/  IMAD.X R68, R101, 0x1, R68, P6 ;  /* 0x0000000165447824 */ /* 0x000fe200030e0644 */
[----:B0-----:R-:W-:-:S05]  /*105f0*/  PRMT R96, RZ, 0x7610, R96 ;  /* 0x00007610ff607816 */ /* 0x001fca0000000060 */
[----:B------:R-:W-:Y:S01]  /*10600*/  @P4 IMAD.MOV.U32 R116, RZ, RZ, R67 ;  /* 0x000000ffff744224 */ /* 0x000fe200078e0043 */
[C---:B------:R-:W-:Y:S01]  /*10610*/  ISETP.GT.AND P2, PT, R149.reuse, 0x17, PT ;  /* 0x000000179500780c */ /* 0x040fe20003f44270 */
[----:B------:R-:W-:Y:S01]  /*10620*/  @P4 IMAD.MOV.U32 R117, RZ, RZ, R68 ;  /* 0x000000ffff754224 */ /* 0x000fe200078e0044 */
[----:B------:R-:W-:Y:S01]  /*10630*/  PRMT R103, RZ, 0x7610, R103 ;  /* 0x00007610ff677816 */ /* 0x000fe20000000067 */
[----:B------:R-:W2:Y:S01]  /*10640*/  @P3 LDG.E.U8 R96, desc[UR26][R58.64] ;  /* 0x0000001a3a603981 */ /* 0x000ea2000c1e1100 */
[----:B------:R-:W-:Y:S01]  /*10650*/  ISETP.GT.AND P3, PT, R149, 0x18, PT ;  /* 0x000000189500780c */ /* 0x000fe20003f64270 */
[----:B------:R-:W-:Y:S01]  /*10660*/  IMAD.X R77, R101, 0x1, R77, P5 ;  /* 0x00000001654d7824 */ /* 0x000fe200028e064d */
[----:B------:R-:W-:Y:S02]  /*10670*/  IADD3 R7, P5, PT, R112, R7, RZ ;  /* 0x0000000770077210 */ /* 0x000fe40007fbe0ff */
[----:B------:R0:W2:Y:S01]  /*10680*/  @P4 LDG.E.U8 R103, desc[UR26][R116.64] ;  /* 0x0000001a74674981 */ /* 0x0000a2000c1e1100 */
[----:B------:R-:W-:-:S02]  /*10690*/  PRMT R109, RZ, 0x7610, R109 ;  /* 0x00007610ff6d7816 */ /* 0x000fc4000000006d */
[----:B------:R-:W-:Y:S01]  /*106a0*/  ISETP.GT.AND P4, PT, R149, 0x19, PT ;  /* 0x000000199500780c */ /* 0x000fe20003f84270 */
[----:B------:R-:W-:Y:S01]  /*106b0*/  IMAD.X R8, R101, 0x1, R8, P5 ;  /* 0x0000000165087824 */ /* 0x000fe200028e0608 */
[C---:B------:R-:W-:Y:S02]  /*106c0*/  IADD3 R16, P6, PT, R112.reuse, R16, RZ ;  /* 0x0000001070107210 */ /* 0x040fe40007fde0ff */
[----:B------:R-:W-:Y:S01]  /*106d0*/  PRMT R161, RZ, 0x7610, R161 ;  /* 0x00007610ffa17816 */ /* 0x000fe200000000a1 */
[----:B------:R-:W2:Y:S01]  /*106e0*/  @P2 LDG.E.U8 R109, desc[UR26][R76.64] ;  /* 0x0000001a4c6d2981 */ /* 0x000ea2000c1e1100 */
[----:B------:R-:W-:Y:S01]  /*106f0*/  ISETP.GT.AND P2, PT, R149, 0x1a, PT ;  /* 0x0000001a9500780c */ /* 0x000fe20003f44270 */
[----:B0-----:R-:W-:Y:S01]  /*10700*/  @P3 IMAD.MOV.U32 R116, RZ, RZ, R7 ;  /* 0x000000ffff743224 */ /* 0x001fe200078e0007 */
[----:B------:R-:W-:Y:S01]  /*10710*/  PRMT R134, RZ, 0x7610, R134 ;  /* 0x00007610ff867816 */ /* 0x000fe20000000086 */
[----:B------:R-:W-:Y:S01]  /*10720*/  @P3 IMAD.MOV.U32 R117, RZ, RZ, R8 ;  /* 0x000000ffff753224 */ /* 0x000fe200078e0008 */
[----:B------:R-:W-:Y:S01]  /*10730*/  IADD3 R29, P5, PT, R112, R29, RZ ;  /* 0x0000001d701d7210 */ /* 0x000fe20007fbe0ff */
[----:B------:R-:W-:-:S03]  /*10740*/  IMAD.X R17, R101, 0x1, R17, P6 ;  /* 0x0000000165117824 */ /* 0x000fc600030e0611 */
[----:B------:R0:W2:Y:S01]  /*10750*/  @P3 LDG.E.U8 R161, desc[UR26][R116.64] ;  /* 0x0000001a74a13981 */ /* 0x0000a2000c1e1100 */
[----:B------:R-:W-:Y:S01]  /*10760*/  ISETP.GT.AND P3, PT, R149, 0x1b, PT ;  /* 0x0000001b9500780c */ /* 0x000fe20003f64270 */
[----:B------:R-:W-:Y:S02]  /*10770*/  IMAD.X R30, R101, 0x1, R30, P5 ;  /* 0x00000001651e7824 */ /* 0x000fe400028e061e */
[----:B------:R-:W2:Y:S01]  /*10780*/  @P4 LDG.E.U8 R134, desc[UR26][R16.64] ;  /* 0x0000001a10864981 */ /* 0x000ea2000c1e1100 */
[----:B------:R-:W-:Y:S02]  /*10790*/  ISETP.GT.AND P4, PT, R149, 0x1c, PT ;  /* 0x0000001c9500780c */ /* 0x000fe40003f84270 */
[C---:B------:R-:W-:Y:S02]  /*107a0*/  IADD3 R40, P5, PT, R112.reuse, R40, RZ ;  /* 0x0000002870287210 */ /* 0x040fe40007fbe0ff */
[C---:B------:R-:W-:Y:S01]  /*107b0*/  IADD3 R51, P6, PT, R112.reuse, R51, RZ ;  /* 0x0000003370337210 */ /* 0x040fe20007fde0ff */
[----:B0-----:R-:W-:Y:S01]  /*107c0*/  @P2 IMAD.MOV.U32 R116, RZ, RZ, R29 ;  /* 0x000000ffff742224 */ /* 0x001fe200078e001d */
[----:B------:R-:W-:Y:S01]  /*107d0*/  PRMT R120, RZ, 0x7610, R120 ;  /* 0x00007610ff787816 */ /* 0x000fe20000000078 */
[----:B------:R-:W-:Y:S01]  /*107e0*/  @P2 IMAD.MOV.U32 R117, RZ, RZ, R30 ;  /* 0x000000ffff752224 */ /* 0x000fe200078e001e */
[----:B------:R-:W-:Y:S01]  /*107f0*/  PRMT R87, RZ, 0x7610, R87 ;  /* 0x00007610ff577816 */ /* 0x000fe20000000057 */
[C---:B------:R-:W-:Y:S01]  /*10800*/  IMAD.X R41, R101.reuse, 0x1, R41, P5 ;  /* 0x0000000165297824 */ /* 0x040fe200028e0629 */
[----:B------:R-:W-:Y:S01]  /*10810*/  IADD3 R60, P5, PT, R112, R60, RZ ;  /* 0x0000003c703c7210 */ /* 0x000fe20007fbe0ff */
[----:B------:R-:W-:Y:S01]  /*10820*/  IMAD.X R52, R101, 0x1, R52, P6 ;  /* 0x0000000165347824 */ /* 0x000fe200030e0634 */
[----:B------:R0:W2:Y:S01]  /*10830*/  @P2 LDG.E.U8 R120, desc[UR26][R116.64] ;  /* 0x0000001a74782981 */ /* 0x0000a2000c1e1100 */
[----:B------:R-:W-:-:S02]  /*10840*/  ISETP.GT.AND P2, PT, R149, 0x1d, PT ;  /* 0x0000001d9500780c */ /* 0x000fc40003f44270 */
[----:B------:R-:W-:Y:S01]  /*10850*/  PRMT R92, RZ, 0x7610, R92 ;  /* 0x00007610ff5c7816 */ /* 0x000fe2000000005c */
[----:B------:R-:W2:Y:S01]  /*10860*/  @P3 LDG.E.U8 R87, desc[UR26][R40.64] ;  /* 0x0000001a28573981 */ /* 0x000ea2000c1e1100 */
[----:B------:R-:W-:Y:S01]  /*10870*/  ISETP.GT.AND P3, PT, R149, 0x1e, PT ;  /* 0x0000001e9500780c */ /* 0x000fe20003f64270 */
[C---:B------:R-:W-:Y:S01]  /*10880*/  IMAD.X R61, R101.reuse, 0x1, R61, P5 ;  /* 0x00000001653d7824 */ /* 0x040fe200028e063d */
[----:B------:R-:W-:Y:S01]  /*10890*/  IADD3 R69, P5, PT, R112, R69, RZ ;  /* 0x0000004570457210 */ /* 0x000fe20007fbe0ff */
[----:B0-----:R-:W-:Y:S02]  /*108a0*/  @P4 IMAD.MOV.U32 R116, RZ, RZ, R51 ;  /* 0x000000ffff744224 */ /* 0x001fe400078e0033 */
[----:B------:R-:W-:Y:S01]  /*108b0*/  @P4 IMAD.MOV.U32 R117, RZ, RZ, R52 ;  /* 0x000000ffff754224 */ /* 0x000fe200078e0034 */
[----:B------:R-:W-:Y:S01]  /*108c0*/  PRMT R97, RZ, 0x7610, R97 ;  /* 0x00007610ff617816 */ /* 0x000fe20000000061 */
[----:B------:R-:W-:-:S03]  /*108d0*/  IMAD.X R70, R101, 0x1, R70, P5 ;  /* 0x0000000165467824 */ /* 0x000fc600028e0646 */
[----:B------:R0:W2:Y:S01]  /*108e0*/  @P4 LDG.E.U8 R92, desc[UR26][R116.64] ;  /* 0x0000001a745c4981 */ /* 0x0000a2000c1e1100 */
[C---:B------:R-:W-:Y:S02]  /*108f0*/  ISETP.GT.AND P4, PT, R149.reuse, 0x1f, PT ;  /* 0x0000001f9500780c */ /* 0x040fe40003f84270 */
[----:B------:R-:W-:Y:S01]  /*10900*/  IADD3 R78, P6, PT, R112, R78, RZ ;  /* 0x0000004e704e7210 */ /* 0x000fe20007fde0ff */
[----:B------:R-:W2:Y:S01]  /*10910*/  @P2 LDG.E.U8 R97, desc[UR26][R60.64] ;  /* 0x0000001a3c612981 */ /* 0x000ea2000c1e1100 */
[----:B------:R-:W-:Y:S02]  /*10920*/  PRMT R104, RZ, 0x7610, R104 ;  /* 0x00007610ff687816 */ /* 0x000fe40000000068 */
[----:B------:R-:W-:Y:S01]  /*10930*/  ISETP.GT.AND P2, PT, R149, 0x20, PT ;  /* 0x000000209500780c */ /* 0x000fe20003f44270 */
[----:B------:R-:W-:Y:S01]  /*10940*/  IMAD.X R79, R101, 0x1, R79, P6 ;  /* 0x00000001654f7824 */ /* 0x000fe200030e064f */
[----:B------:R-:W-:Y:S01]  /*10950*/  PRMT R110, RZ, 0x7610, R110 ;  /* 0x00007610ff6e7816 */ /* 0x000fe2000000006e */
[----:B0-----:R-:W-:-:S02]  /*10960*/  @P3 IMAD.MOV.U32 R116, RZ, RZ, R69 ;  /* 0x000000ffff743224 */ /* 0x001fc400078e0045 */
[----:B------:R-:W-:Y:S01]  /*10970*/  @P3 IMAD.MOV.U32 R117, RZ, RZ, R70 ;  /* 0x000000ffff753224 */ /* 0x000fe200078e0046 */
[----:B------:R-:W-:Y:S02]  /*10980*/  IADD3 R9, P5, PT, R112, R9, RZ ;  /* 0x0000000970097210 */ /* 0x000fe40007fbe0ff */
[----:B------:R-:W2:Y:S01]  /*10990*/  @P4 LDG.E.U8 R110, desc[UR26][R78.64] ;  /* 0x0000001a4e6e4981 */ /* 0x000ea2000c1e1100 */
[----:B------:R-:W-:-:S03]  /*109a0*/  ISETP.GT.AND P4, PT, R149, 0x22, PT ;  /* 0x000000229500780c */ /* 0x000fc60003f84270 */
[----:B------:R0:W2:Y:S01]  /*109b0*/  @P3 LDG.E.U8 R104, desc[UR26][R116.64] ;  /* 0x0000001a74683981 */ /* 0x0000a2000c1e1100 */
[----:B------:R-:W-:Y:S01]  /*109c0*/  ISETP.GT.AND P3, PT, R149, 0x21, PT ;  /* 0x000000219500780c */ /* 0x000fe20003f64270 */
[C---:B------:R-:W-:Y:S01]  /*109d0*/  IMAD.X R10, R101.reuse, 0x1, R10, P5 ;  /* 0x00000001650a7824 */ /* 0x040fe200028e060a */
[C---:B------:R-:W-:Y:S02]  /*109e0*/  IADD3 R18, P5, PT, R112.reuse, R18, RZ ;  /* 0x0000001270127210 */ /* 0x040fe40007fbe0ff */
[----:B------:R-:W-:Y:S02]  /*109f0*/  IADD3 R31, P6, PT, R112, R31, RZ ;  /* 0x0000001f701f7210 */ /* 0x000fe40007fde0ff */
[----:B------:R-:W-:Y:S01]  /*10a00*/  PRMT R162, RZ, 0x7610, R162 ;  /* 0x00007610ffa27816 */ /* 0x000fe200000000a2 */
[----:B------:R-:W-:Y:S01]  /*10a10*/  IMAD.X R19, R101, 0x1, R19, P5 ;  /* 0x0000000165137824 */ /* 0x000fe200028e0613 */
[----:B------:R-:W-:Y:S01]  /*10a20*/  PRMT R133, RZ, 0x7610, R133 ;  /* 0x00007610ff857816 */ /* 0x000fe20000000085 */
[----:B0-----:R-:W-:-:S02]  /*10a30*/  @P2 IMAD.MOV.U32 R116, RZ, RZ, R9 ;  /* 0x000000ffff742224 */ /* 0x001fc400078e0009 */
[----:B------:R-:W-:Y:S01]  /*10a40*/  @P2 IMAD.MOV.U32 R117, RZ, RZ, R10 ;  /* 0x000000ffff752224 */ /* 0x000fe200078e000a */
[C---:B------:R-:W-:Y:S01]  /*10a50*/  IADD3 R42, P5, PT, R112.reuse, R42, RZ ;  /* 0x0000002a702a7210 */ /* 0x040fe20007fbe0ff */
[----:B------:R-:W-:Y:S01]  /*10a60*/  IMAD.X R32, R101, 0x1, R32, P6 ;  /* 0x0000000165207824 */ /* 0x000fe200030e0620 */
[----:B------:R-:W2:Y:S01]  /*10a70*/  @P3 LDG.E.U8 R133, desc[UR26][R18.64] ;  /* 0x0000001a12853981 */ /* 0x000ea2000c1e1100 */
[C---:B------:R-:W-:Y:S01]  /*10a80*/  ISETP.GT.AND P3, PT, R149.reuse, 0x24, PT ;  /* 0x000000249500780c */ /* 0x040fe20003f64270 */
[----:B------:R-:W-:Y:S02]  /*10a90*/  @P4 IMAD.MOV.U32 R118, RZ, RZ, R31 ;  /* 0x000000ffff764224 */ /* 0x000fe400078e001f */
[----:B------:R0:W2:Y:S01]  /*10aa0*/  @P2 LDG.E.U8 R162, desc[UR26][R116.64] ;  /* 0x0000001a74a22981 */ /* 0x0000a2000c1e1100 */
[----:B------:R-:W-:Y:S01]  /*10ab0*/  ISETP.GT.AND P2, PT, R149, 0x23, PT ;  /* 0x000000239500780c */ /* 0x000fe20003f44270 */
[----:B------:R-:W-:Y:S02]  /*10ac0*/  @P4 IMAD.MOV.U32 R119, RZ, RZ, R32 ;  /* 0x000000ffff774224 */ /* 0x000fe400078e0020 */
[----:B------:R-:W-:Y:S01]  /*10ad0*/  IMAD.X R43, R101, 0x1, R43, P5 ;  /* 0x00000001652b7824 */ /* 0x000fe200028e062b */
[----:B------:R-:W-:-:S02]  /*10ae0*/  IADD3 R53, P5, PT, R112, R53, RZ ;  /* 0x0000003570357210 */ /* 0x000fc40007fbe0ff */
[----:B0-----:R-:W-:Y:S02]  /*10af0*/  PRMT R116, RZ, 0x7610, R116 ;  /* 0x00007610ff747816 */ /* 0x001fe40000000074 */
        /* <DEDUP_REMOVED lines=8> */
[----:B0-----:R-:W-:Y:S02]  /*10b80*/  @P3 IMAD.MOV.U32 R118, RZ, RZ, R53 ;  /* 0x000000ffff763224 */ /* 0x001fe400078e0035 */
[----:B------:R-:W-:-:S02]  /*10b90*/  @P3 IMAD.MOV.U32 R119, RZ, RZ, R115 ;  /* 0x000000ffff773224 */ /* 0x000fc400078e0073 */
[----:B------:R-:W-:Y:S01]  /*10ba0*/  IMAD.X R71, R101, 0x1, R71, P6 ;  /* 0x0000000165477824 */ /* 0x000fe200030e0647 */
[----:B------:R-:W-:Y:S02]  /*10bb0*/  IADD3 R62, P5, PT, R112, R62, RZ ;  /* 0x0000003e703e7210 */ /* 0x000fe40007fbe0ff */
[----:B------:R0:W2:Y:S01]  /*10bc0*/  @P3 LDG.E.U8 R117, desc[UR26][R118.64] ;  /* 0x0000001a76753981 */ /* 0x0000a2000c1e1100 */
[----:B------:R-:W-:Y:S01]  /*10bd0*/  ISETP.GT.AND P3, PT, R149, 0x27, PT ;  /* 0x000000279500780c */ /* 0x000fe20003f64270 */
[----:B------:R-:W-:Y:S02]  /*10be0*/  @P4 IMAD.MOV.U32 R124, RZ, RZ, R93 ;  /* 0x000000ffff7c4224 */ /* 0x000fe400078e005d */
[----:B------:R-:W-:Y:S02]  /*10bf0*/  @P4 IMAD.MOV.U32 R125, RZ, RZ, R71 ;  /* 0x000000ffff7d4224 */ /* 0x000fe400078e0047 */
[----:B------:R-:W-:Y:S01]  /*10c00*/  IMAD.X R98, R101, 0x1, R98, P5 ;  /* 0x0000000165627824 */ /* 0x000fe200028e0662 */
[----:B0-----:R-:W-:-:S02]  /*10c10*/  PRMT R118, RZ, 0x7610, R118 ;  /* 0x00007610ff767816 */ /* 0x001fc40000000076 */
[C---:B------:R-:W-:Y:S02]  /*10c20*/  IADD3 R106, P5, PT, R112.reuse, R106, RZ ;  /* 0x0000006a706a7210 */ /* 0x040fe40007fbe0ff */
[----:B------:R-:W-:Y:S02]  /*10c30*/  PRMT R119, RZ, 0x7610, R119 ;  /* 0x00007610ff777816 */ /* 0x000fe40000000077 */
[----:B------:R0:W2:Y:S01]  /*10c40*/  @P4 LDG.E.U8 R118, desc[UR26][R124.64] ;  /* 0x0000001a7c764981 */ /* 0x0000a2000c1e1100 */
[----:B------:R-:W-:Y:S01]  /*10c50*/  ISETP.GT.AND P4, PT, R149, 0x28, PT ;  /* 0x000000289500780c */ /* 0x000fe20003f84270 */
[----:B------:R-:W-:Y:S01]  /*10c60*/  IMAD.X R80, R101, 0x1, R80, P5 ;  /* 0x0000000165507824 */ /* 0x000fe200028e0650 */
[----:B------:R-:W-:Y:S02]  /*10c70*/  IADD3 R111, P6, PT, R112, R111, RZ ;  /* 0x0000006f706f7210 */ /* 0x000fe40007fde0ff */
[----:B------:R-:W-:Y:S01]  /*10c80*/  PRMT R121, RZ, 0x7610, R121 ;  /* 0x00007610ff797816 */ /* 0x000fe20000000079 */
[----:B0-----:R-:W-:-:S02]  /*10c90*/  @P2 IMAD.MOV.U32 R124, RZ, RZ, R62 ;  /* 0x000000ffff7c2224 */ /* 0x001fc400078e003e */
[----:B------:R-:W-:Y:S02]  /*10ca0*/  @P2 IMAD.MOV.U32 R125, RZ, RZ, R98 ;  /* 0x000000ffff7d2224 */ /* 0x000fe400078e0062 */
[----:B------:R-:W-:-:S03]  /*10cb0*/  IMAD.X R20, R101, 0x1, R20, P6 ;  /* 0x0000000165147824 */ /* 0x000fc600030e0614 */
[----:B------:R0:W2:Y:S01]  /*10cc0*/  @P2 LDG.E.U8 R119, desc[UR26][R124.64] ;  /* 0x0000001a7c772981 */ /* 0x0000a2000c1e1100 */
[----:B------:R-:W-:Y:S02]  /*10cd0*/  ISETP.GT.AND P2, PT, R149, 0x29, PT ;  /* 0x000000299500780c */ /* 0x000fe40003f44270 */
[----:B------:R-:W-:Y:S02]  /*10ce0*/  IADD3 R11, P5, PT, R112, R11, RZ ;  /* 0x0000000b700b7210 */ /* 0x000fe40007fbe0ff */
[----:B------:R-:W-:Y:S01]  /*10cf0*/  PRMT R163, RZ, 0x7610, R163 ;  /* 0x00007610ffa37816 */ /* 0x000fe200000000a3 */
[----:B0-----:R-:W-:Y:S02]  /*10d00*/  @P3 IMAD.MOV.U32 R124, RZ, RZ, R106 ;  /* 0x000000ffff7c3224 */ /* 0x001fe400078e006a */
[----:B------:R-:W-:-:S05]  /*10d10*/  @P3 IMAD.MOV.U32 R125, RZ, RZ, R80 ;  /* 0x000000ffff7d3224 */ /* 0x000fca00078e0050 */
[----:B------:R0:W2:Y:S01]  /*10d20*/  @P3 LDG.E.U8 R121, desc[UR26][R124.64] ;  /* 0x0000001a7c793981 */ /* 0x0000a2000c1e1100 */
[----:B------:R-:W-:Y:S01]  /*10d30*/  ISETP.GT.AND P3, PT, R149, 0x2a, PT ;  /* 0x0000002a9500780c */ /* 0x000fe20003f64270 */
[----:B------:R-:W-:Y:S01]  /*10d40*/  IMAD.X R81, R101, 0x1, R81, P5 ;  /* 0x0000000165517824 */ /* 0x000fe200028e0651 */
[----:B------:R-:W-:Y:S01]  /*10d50*/  PRMT R138, RZ, 0x7610, R138 ;  /* 0x00007610ff8a7816 */ /* 0x000fe2000000008a */
[----:B0-----:R-:W-:Y:S02]  /*10d60*/  @P4 IMAD.MOV.U32 R124, RZ, RZ, R111 ;  /* 0x000000ffff7c4224 */ /* 0x001fe400078e006f */
[----:B------:R-:W-:-:S05]  /*10d70*/  @P4 IMAD.MOV.U32 R125, RZ, RZ, R20 ;  /* 0x000000ffff7d4224 */ /* 0x000fca00078e0014 */
[----:B------:R0:W2:Y:S01]  /*10d80*/  @P4 LDG.E.U8 R163, desc[UR26][R124.64] ;  /* 0x0000001a7ca34981 */ /* 0x0000a2000c1e1100 */
[----:B------:R-:W-:-:S05]  /*10d90*/  IADD3 R82, P4, PT, R112, R82, RZ ;  /* 0x0000005270527210 */ /* 0x000fca0007f9e0ff */
[----:B------:R-:W-:Y:S02]  /*10da0*/  IMAD.X R33, R101, 0x1, R33, P4 ;  /* 0x0000000165217824 */ /* 0x000fe400020e0621 */
[----:B0-----:R-:W-:Y:S02]  /*10db0*/  @P2 IMAD.MOV.U32 R124, RZ, RZ, R11 ;  /* 0x000000ffff7c2224 */ /* 0x001fe400078e000b */
[----:B------:R-:W-:Y:S01]  /*10dc0*/  @P2 IMAD.MOV.U32 R125, RZ, RZ, R81 ;  /* 0x000000ffff7d2224 */ /* 0x000fe200078e0051 */
[----:B------:R-:W-:Y:S01]  /*10dd0*/  ISETP.GT.AND P5, PT, R149, 0x2b, PT ;  /* 0x0000002b9500780c */ /* 0x000fe20003fa4270 */
[----:B------:R-:W-:-:S03]  /*10de0*/  @P3 IMAD.MOV.U32 R126, RZ, RZ, R82 ;  /* 0x000000ffff7e3224 */ /* 0x000fc600078e0052 */
[----:B------:R0:W2:Y:S01]  /*10df0*/  @P2 LDG.E.U8 R138, desc[UR26][R124.64] ;  /* 0x0000001a7c8a2981 */ /* 0x0000a2000c1e1100 */
[----:B------:R-:W-:Y:S01]  /*10e00*/  @P3 IMAD.MOV.U32 R127, RZ, RZ, R33 ;  /* 0x000000ffff7f3224 */ /* 0x000fe200078e0021 */
[----:B------:R-:W-:Y:S02]  /*10e10*/  IADD3 R170, P2, PT, R112, R170, RZ ;  /* 0x000000aa70aa7210 */ /* 0x000fe40007f5e0ff */
[----:B0-----:R-:W-:-:S03]  /*10e20*/  PRMT R125, RZ, 0x7610, R125 ;  /* 0x00007610ff7d7816 */ /* 0x001fc6000000007d */
[----:B------:R-:W-:-:S03]  /*10e30*/  IMAD.X R44, R101, 0x1, R44, P2 ;  /* 0x00000001652c7824 */ /* 0x000fc600010e062c */
[----:B------:R0:W2:Y:S01]  /*10e40*/  @P3 LDG.E.U8 R125, desc[UR26][R126.64] ;  /* 0x0000001a7e7d3981 */ /* 0x0000a2000c1e1100 */
[----:B------:R-:W-:Y:S02]  /*10e50*/  ISETP.GT.AND P3, PT, R149, 0x2c, PT ;  /* 0x0000002c9500780c */ /* 0x000fe40003f64270 */
[----:B------:R-:W-:Y:S02]  /*10e60*/  IADD3 R172, P2, PT, R112, R172, RZ ;  /* 0x000000ac70ac7210 */ /* 0x000fe40007f5e0ff */
[----:B------:R-:W-:-:S03]  /*10e70*/  PRMT R123, RZ, 0x7610, R123 ;  /* 0x00007610ff7b7816 */ /* 0x000fc6000000007b */
[----:B------:R-:W-:Y:S02]  /*10e80*/  IMAD.X R171, R101, 0x1, R171, P2 ;  /* 0x0000000165ab7824 */ /* 0x000fe400010e06ab */
[----:B0-----:R-:W-:Y:S02]  /*10e90*/  @P5 IMAD.MOV.U32 R126, RZ, RZ, R170 ;  /* 0x000000ffff7e5224 */ /* 0x001fe400078e00aa */
[----:B------:R-:W-:Y:S01]  /*10ea0*/  @P5 IMAD.MOV.U32 R127, RZ, RZ, R44 ;  /* 0x000000ffff7f5224 */ /* 0x000fe200078e002c */
[----:B------:R-:W-:-:S04]  /*10eb0*/  PRMT R124, RZ, 0x7610, R124 ;  /* 0x00007610ff7c7816 */ /* 0x000fc8000000007c */
[----:B------:R0:W2:Y:S02]  /*10ec0*/  @P5 LDG.E.U8 R123, desc[UR26][R126.64] ;  /* 0x0000001a7e7b5981 */ /* 0x0000a4000c1e1100 */
[----:B0-----:R-:W-:Y:S02]  /*10ed0*/  @P3 IMAD.MOV.U32 R126, RZ, RZ, R172 ;  /* 0x000000ffff7e3224 */ /* 0x001fe400078e00ac */
[----:B------:R-:W-:-:S05]  /*10ee0*/  @P3 IMAD.MOV.U32 R127, RZ, RZ, R171 ;  /* 0x000000ffff7f3224 */ /* 0x000fca00078e00ab */
[----:B------:R0:W2:Y:S01]  /*10ef0*/  @P3 LDG.E.U8 R124, desc[UR26][R126.64] ;  /* 0x0000001a7e7c3981 */ /* 0x0000a2000c1e1100 */
[----:B------:R-:W-:Y:S02]  /*10f00*/  ISETP.GT.AND P3, PT, R149, 0x2d, PT ;  /* 0x0000002d9500780c */ /* 0x000fe40003f64270 */
[----:B------:R-:W-:Y:S02]  /*10f10*/  IADD3 R174, P2, PT, R112, R174, RZ ;  /* 0x000000ae70ae7210 */ /* 0x000fe40007f5e0ff */
[----:B------:R-:W-:-:S03]  /*10f20*/  PRMT R129, RZ, 0x7610, R129 ;  /* 0x00007610ff817816 */ /* 0x000fc60000000081 */
[----:B------:R-:W-:-:S06]  /*10f30*/  IMAD.X R173, R101, 0x1, R173, P2 ;  /* 0x0000000165ad7824 */ /* 0x000fcc00010e06ad */
[----:B0-----:R-:W-:Y:S02]  /*10f40*/  @P3 IMAD.MOV.U32 R126, RZ, RZ, R174 ;  /* 0x000000ffff7e3224 */ /* 0x001fe400078e00ae */
[----:B------:R-:W-:-:S05]  /*10f50*/  @P3 IMAD.MOV.U32 R127, RZ, RZ, R173 ;  /* 0x000000ffff7f3224 */ /* 0x000fca00078e00ad */
[----:B------:R0:W3:Y:S01]  /*10f60*/  @P3 LDG.E.U8 R129, desc[UR26][R126.64] ;  /* 0x0000001a7e813981 */ /* 0x0000e2000c1e1100 */
        /* <DEDUP_REMOVED lines=13> */
[----:B------:R0:W4:Y:S01]  /*11040*/  @P3 LDG.E.U8 R132, desc[UR26][R126.64] ;  /* 0x0000001a7e843981 */ /* 0x000122000c1e1100 */
        /* <DEDUP_REMOVED lines=14> */
[----:B------:R-:W-:Y:S02]  /*11130*/  ISETP.GT.AND P3, PT, R149, RZ, PT ;  /* 0x000000ff9500720c */ /* 0x000fe40003f64270 */
        /* <DEDUP_REMOVED lines=70> */
[----:B--2---:R-:W-:Y:S02]  /*115a0*/  IADD3 R105, P2, PT, R112, R105, RZ ;  /* 0x0000006970697210 */ /* 0x004fe40007f5e0ff */
[----:B------:R-:W-:-:S03]  /*115b0*/  PRMT R145, RZ, 0x7610, R145 ;  /* 0x00007610ff917816 */ /* 0x000fc60000000091 */
[----:B------:R-:W-:Y:S01]  /*115c0*/  IMAD.X R201, R101, 0x1, R201, P2 ;  /* 0x0000000165c97824 */ /* 0x000fe200010e06c9 */
[----:B------:R1:W-:Y:S05]  /*115d0*/  STL [R1+0x334], R105 ;  /* 0x0003346901007387 */ /* 0x0003ea0000100800 */
[----:B0-----:R-:W-:Y:S02]  /*115e0*/  @P3 IMAD.MOV.U32 R126, RZ, RZ, R105 ;  /* 0x000000ffff7e3224 */ /* 0x001fe400078e0069 */
[----:B------:R-:W-:Y:S01]  /*115f0*/  @P3 IMAD.MOV.U32 R127, RZ, RZ, R201 ;  /* 0x000000ffff7f3224 */ /* 0x000fe200078e00c9 */
[----:B-1----:R-:W2:Y:S04]  /*11600*/  LDL.LU R105, [R1+0x34c] ;  /* 0x00034c0001697983 */ /* 0x002ea80000300800 */
[----:B------:R0:W2:Y:S04]  /*11610*/  @P3 LDG.E.U8 R145, desc[UR26][R126.64] ;  /* 0x0000001a7e913981 */ /* 0x0000a8000c1e1100 */
[----:B------:R-:W2:Y:S01]  /*11620*/  LDL.LU R127, [R1+0x338] ;  /* 0x00033800017f7983 */ /* 0x000ea20000300800 */
[----:B------:R-:W-:-:S02]  /*11630*/  ISETP.GT.AND P3, PT, R149, 0x3c, PT ;  /* 0x0000003c9500780c */ /* 0x000fc40003f64270 */
[----:B---3--:R-:W-:Y:S02]  /*11640*/  IADD3 R99, P2, PT, R112, R99, RZ ;  /* 0x0000006370637210 */ /* 0x008fe40007f5e0ff */
[----:B------:R-:W-:-:S03]  /*11650*/  PRMT R146, RZ, 0x7610, R146 ;  /* 0x00007610ff927816 */ /* 0x000fc60000000092 */
[----:B------:R1:W-:Y:S06]  /*11660*/  STL [R1+0x33c], R99 ;  /* 0x00033c6301007387 */ /* 0x0003ec0000100800 */
[----:B0-----:R-:W-:Y:S02]  /*11670*/  @P3 IMAD.MOV.U32 R126, RZ, RZ, R99 ;  /* 0x000000ffff7e3224 */ /* 0x001fe400078e0063 */
[----:B--2---:R-:W-:-:S05]  /*11680*/  IMAD.X R127, R101, 0x1, R127, P2 ;  /* 0x00000001657f7824 */ /* 0x004fca00010e067f */
[----:B------:R0:W-:Y:S04]  /*11690*/  STL [R1+0x338], R127 ;  /* 0x0003387f01007387 */ /* 0x0001e80000100800 */
[----:B-1----:R-:W2:Y:S04]  /*116a0*/  LDL.LU R99, [R1+0x330] ;  /* 0x0003300001637983 */ /* 0x002ea80000300800 */
[----:B------:R1:W3:Y:S04]  /*116b0*/  @P3 LDG.E.U8 R146, desc[UR26][R126.64] ;  /* 0x0000001a7e923981 */ /* 0x0002e8000c1e1100 */
[----:B------:R-:W2:Y:S04]  /*116c0*/  LDL.LU R126, [R1+0x340] ;  /* 0x00034000017e7983 */ /* 0x000ea80000300800 */
[----:B0-----:R-:W1:Y:S01]  /*116d0*/  LDL.LU R127, [R1+0x344] ;  /* 0x00034400017f7983 */ /* 0x001e620000300800 */
[----:B------:R-:W-:-:S02]  /*116e0*/  ISETP.GT.AND P3, PT, R149, 0x3d, PT ;  /* 0x0000003d9500780c */ /* 0x000fc40003f64270 */
[----:B------:R-:W-:Y:S02]  /*116f0*/  PRMT R147, RZ, 0x7610, R147 ;  /* 0x00007610ff937816 */ /* 0x000fe40000000093 */
[----:B-1----:R-:W-:-:S05]  /*11700*/  IADD3 R127, P2, PT, R112, R127, RZ ;  /* 0x0000007f707f7210 */ /* 0x002fca0007f5e0ff */
[----:B--2---:R-:W-:Y:S01]  /*11710*/  IMAD.X R126, R101, 0x1, R126, P2 ;  /* 0x00000001657e7824 */ /* 0x004fe200010e067e */
[----:B------:R0:W-:Y:S04]  /*11720*/  STL [R1+0x344], R127 ;  /* 0x0003447f01007387 */ /* 0x0001e80000100800 */
[----:B------:R1:W-:Y:S01]  /*11730*/  STL [R1+0x340], R126 ;  /* 0x0003407e01007387 */ /* 0x0003e20000100800 */
[----:B0-----:R-:W-:-:S04]  /*11740*/  @P3 LOP3.LUT R127, R127, R126, RZ, 0x3c, !PT ;  /* 0x0000007e7f7f3212 */ /* 0x001fc800078e3cff */
[----:B-1----:R-:W-:-:S04]  /*11750*/  @P3 LOP3.LUT R126, R127, R126, RZ, 0x3c, !PT ;  /* 0x0000007e7f7e3212 */ /* 0x002fc800078e3cff */
[----:B------:R-:W-:-:S05]  /*11760*/  @P3 LOP3.LUT R127, R127, R126, RZ, 0x3c, !PT ;  /* 0x0000007e7f7f3212 */ /* 0x000fca00078e3cff */
[----:B------:R0:W2:Y:S04]  /*11770*/  @P3 LDG.E.U8 R147, desc[UR26][R126.64] ;  /* 0x0000001a7e933981 */ /* 0x0000a8000c1e1100 */
[----:B------:R-:W2:Y:S01]  /*11780*/  LDL.LU R127, [R1+0x348] ;  /* 0x00034800017f7983 */ /* 0x000ea20000300800 */
[----:B------:R-:W-:Y:S02]  /*11790*/  ISETP.GT.AND P3, PT, R149, 0x3e, PT ;  /* 0x0000003e9500780c */ /* 0x000fe40003f64270 */
[----:B------:R-:W-:Y:S02]  /*117a0*/  IADD3 R105, P2, PT, R112, R105, RZ ;  /* 0x0000006970697210 */ /* 0x000fe40007f5e0ff */
[----:B------:R-:W-:-:S03]  /*117b0*/  PRMT R148, RZ, 0x7610, R148 ;  /* 0x00007610ff947816 */ /* 0x000fc60000000094 */
[----:B------:R-:W-:Y:S06]  /*117c0*/  STL [R1+0x34c], R105 ;  /* 0x00034c6901007387 */ /* 0x000fec0000100800 */
[----:B0-----:R-:W-:Y:S02]  /*117d0*/  @P3 IMAD.MOV.U32 R126, RZ, RZ, R105 ;  /* 0x000000ffff7e3224 */ /* 0x001fe400078e0069 */
[----:B--2---:R-:W-:-:S05]  /*117e0*/  IMAD.X R127, R101, 0x1, R127, P2 ;  /* 0x00000001657f7824 */ /* 0x004fca00010e067f */
[----:B------:R0:W-:Y:S04]  /*117f0*/  STL [R1+0x348], R127 ;  /* 0x0003487f01007387 */ /* 0x0001e80000100800 */
[----:B------:R1:W2:Y:S04]  /*11800*/  @P3 LDG.E.U8 R148, desc[UR26][R126.64] ;  /* 0x0000001a7e943981 */ /* 0x0002a8000c1e1100 */
[----:B------:R-:W2:Y:S04]  /*11810*/  LDL.LU R126, [R1+0x350] ;  /* 0x00035000017e7983 */ /* 0x000ea80000300800 */
[----:B0-----:R-:W1:Y:S01]  /*11820*/  LDL.LU R127, [R1+0x354] ;  /* 0x00035400017f7983 */ /* 0x001e620000300800 */
[----:B------:R-:W0:Y:S01]  /*11830*/  S2R R105, SR_TID.X ;  /* 0x0000000000697919 */ /* 0x000e220000002100 */
[----:B------:R-:W-:-:S02]  /*11840*/  ISETP.GT.AND P4, PT, R149, 0x3f, PT ;  /* 0x0000003f9500780c */ /* 0x000fc40003f84270 */
[----:B0-----:R-:W-:-:S04]  /*11850*/  LOP3.LUT R105, R105, 0x3f, RZ, 0xc0, !PT ;  /* 0x0000003f69697812 */ /* 0x001fc800078ec0ff */
[----:B------:R-:W-:Y:S02]  /*11860*/  ISETP.GE.AND P2, PT, R105, R149, PT ;  /* 0x000000956900720c */ /* 0x000fe40003f46270 */
        /* <DEDUP_REMOVED lines=10> */
[----:B------:R-:W-:Y:S02]  /*11910*/  IADD3 R99, P3, PT, R113, R99, RZ ;  /* 0x0000006371637210 */ /* 0x000fe40007f7e0ff */
[----:B------:R-:W-:-:S03]  /*11920*/  PRMT R150, RZ, 0x7610, R150 ;  /* 0x00007610ff967816 */ /* 0x000fc60000000096 */
[----:B0-----:R-:W-:Y:S01]  /*11930*/  @!P2 IMAD.MOV.U32 R126, RZ, RZ, R99 ;  /* 0x000000ffff7ea224 */ /* 0x001fe200078e0063 */
[----:B------:R-:W-:Y:S01]  /*11940*/  STL [R1+0x330], R99 ;  /* 0x0003306301007387 */ /* 0x000fe20000100800 */
[----:B------:R-:W-:Y:S02]  /*11950*/  PRMT R151, RZ, 0x7610, R151 ;  /* 0x00007610ff977816 */ /* 0x000fe40000000097 */
[----:B------:R-:W-:Y:S02]  /*11960*/  PRMT R152, RZ, 0x7610, R152 ;  /* 0x00007610ff987816 */ /* 0x000fe40000000098 */
[----:B------:R-:W-:Y:S02]  /*11970*/  PRMT R153, RZ, 0x7610, R153 ;  /* 0x00007610ff997816 */ /* 0x000fe40000000099 */
[----:B------:R-:W-:Y:S02]  /*11980*/  PRMT R154, RZ, 0x7610, R154 ;  /* 0x00007610ff9a7816 */ /* 0x000fe4000000009a */
[----:B------:R-:W-:-:S02]  /*11990*/  PRMT R155, RZ, 0x7610, R155 ;  /* 0x00007610ff9b7816 */ /* 0x000fc4000000009b */
[----:B------:R-:W-:Y:S02]  /*119a0*/  PRMT R156, RZ, 0x7610, R156 ;  /* 0x00007610ff9c7816 */ /* 0x000fe4000000009c */
[----:B------:R-:W-:Y:S01]  /*119b0*/  PRMT R157, RZ, 0x7610, R157 ;  /* 0x00007610ff9d7816 */ /* 0x000fe2000000009d */
[----:B------:R-:W-:Y:S01]  /*119c0*/  BAR.SYNC.DEFER_BLOCKING 0x0 ;  /* 0x0000000000007b1d */ /* 0x000fe20000010000 */
[----:B--2---:R-:W-:Y:S01]  /*119d0*/  IMAD.X R127, R114, 0x1, R127, P3 ;  /* 0x00000001727f7824 */ /* 0x004fe200018e067f */
[----:B------:R-:W-:-:S04]  /*119e0*/  IADD3 R203, P3, PT, R113, R203, RZ ;  /* 0x000000cb71cb7210 */ /* 0x000fc80007f7e0ff */
[----:B------:R0:W2:Y:S01]  /*119f0*/  @!P2 LDG.E.U8 R150, desc[UR26][R126.64] ;  /* 0x0000001a7e96a981 */ /* 0x0000a2000c1e1100 */
[C---:B------:R-:W-:Y:S01]  /*11a00*/  IMAD.X R202, R114.reuse, 0x1, R202, P3 ;  /* 0x0000000172ca7824 */ /* 0x040fe200018e06ca */
[C---:B------:R-:W-:Y:S02]  /*11a10*/  IADD3 R211, P3, PT, R113.reuse, R211, RZ ;  /* 0x000000d371d37210 */ /* 0x040fe40007f7e0ff */
[----:B------:R1:W-:Y:S03]  /*11a20*/  STL [R1+0x32c], R127 ;  /* 0x00032c7f01007387 */ /* 0x0003e60000100800 */
[----:B------:R-:W-:Y:S02]  /*11a30*/  IMAD.X R210, R114, 0x1, R210, P3 ;  /* 0x0000000172d27824 */ /* 0x000fe400018e06d2 */
[----:B0-----:R-:W-:Y:S01]  /*11a40*/  @!P2 IMAD.MOV.U32 R126, RZ, RZ, R203 ;  /* 0x000000ffff7ea224 */ /* 0x001fe200078e00cb */
[----:B------:R-:W-:Y:S01]  /*11a50*/  IADD3 R219, P3, PT, R113, R219, RZ ;  /* 0x000000db71db7210 */ /* 0x000fe20007f7e0ff */
[----:B-1----:R-:W-:-:S04]  /*11a60*/  @!P2 IMAD.MOV.U32 R127, RZ, RZ, R202 ;  /* 0x000000ffff7fa224 */ /* 0x002fc800078e00ca */
[C---:B------:R-:W-:Y:S01]  /*11a70*/  IMAD.X R218, R114.reuse, 0x1, R218, P3 ;  /* 0x0000000172da7824 */ /* 0x040fe200018e06da */
[----:B------:R0:W2:Y:S01]  /*11a80*/  @!P2 LDG.E.U8 R151, desc[UR26][R126.64] ;  /* 0x0000001a7e97a981 */ /* 0x0000a2000c1e1100 */
[----:B------:R-:W-:Y:S01]  /*11a90*/  IADD3 R227, P3, PT, R113, R227, RZ ;  /* 0x000000e371e37210 */ /* 0x000fe20007f7e0ff */
[----:B0-----:R-:W-:Y:S02]  /*11aa0*/  @!P2 IMAD.MOV.U32 R126, RZ, RZ, R211 ;  /* 0x000000ffff7ea224 */ /* 0x001fe400078e00d3 */
[----:B------:R-:W-:Y:S02]  /*11ab0*/  @!P2 IMAD.MOV.U32 R127, RZ, RZ, R210 ;  /* 0x000000ffff7fa224 */ /* 0x000fe400078e00d2 */
[----:B------:R-:W-:-:S03]  /*11ac0*/  IMAD.X R226, R114, 0x1, R226, P3 ;  /* 0x0000000172e27824 */ /* 0x000fc600018e06e2 */
        /* <DEDUP_REMOVED lines=15> */
[----:B------:R0:W2:Y:S02]  /*11bc0*/  @!P2 LDG.E.U8 R155, desc[UR26][R126.64] ;  /* 0x0000001a7e9ba981 */ /* 0x0000a4000c1e1100 */
[----:B0-----:R-:W-:Y:S02]  /*11bd0*/  @!P2 IMAD.MOV.U32 R126, RZ, RZ, R243 ;  /* 0x000000ffff7ea224 */ /* 0x001fe400078e00f3 */
[----:B------:R-:W-:-:S05]  /*11be0*/  @!P2 IMAD.MOV.U32 R127, RZ, RZ, R242 ;  /* 0x000000ffff7fa224 */ /* 0x000fca00078e00f2 */
[----:B------:R0:W2:Y:S02]  /*11bf0*/  @!P2 LDG.E.U8 R156, desc[UR26][R126.64] ;  /* 0x0000001a7e9ca981 */ /* 0x0000a4000c1e1100 */
[----:B0-----:R-:W-:Y:S02]  /*11c00*/  @!P2 IMAD.MOV.U32 R126, RZ, RZ, R251 ;  /* 0x000000ffff7ea224 */ /* 0x001fe400078e00fb */
[----:B------:R-:W-:-:S05]  /*11c10*/  @!P2 IMAD.MOV.U32 R127, RZ, RZ, R250 ;  /* 0x000000ffff7fa224 */ /* 0x000fca00078e00fa */
[----:B------:R0:W2:Y:S04]  /*11c20*/  @!P2 LDG.E.U8 R157, desc[UR26][R126.64] ;  /* 0x0000001a7e9da981 */ /* 0x0000a8000c1e1100 */
[----:B------:R-:W2:Y:S04]  /*11c30*/  LDL.LU R126, [R1+0x14] ;  /* 0x00001400017e7983 */ /* 0x000ea80000300800 */
[----:B------:R-:W0:Y:S01]  /*11c40*/  LDL.LU R127, [R1+0x18] ;  /* 0x00001800017f7983 */ /* 0x000e220000300800 */
[----:B------:R-:W1:Y:S02]  /*11c50*/  S2R R99, SR_TID.X ;  /* 0x0000000000637919 */ /* 0x000e640000002100 */
[----:B-1----:R-:W-:-:S05]  /*11c60*/  LOP3.LUT R99, R99, 0x7f, RZ, 0xc0, !PT ;  /* 0x0000007f63637812 */ /* 0x002fca00078ec0ff */
[----:B----4-:R1:W-:Y:S02]  /*11c70*/  STS.U8 [R99+UR13+0xa000], R158 ;  /* 0x00a0009e63007988 */ /* 0x0103e4000800000d */
[----:B-1----:R-:W-:Y:S02]  /*11c80*/  PRMT R158, RZ, 0x7610, R158 ;  /* 0x00007610ff9e7816 */ /* 0x002fe4000000009e */
[----:B0-----:R-:W-:-:S05]  /*11c90*/  IADD3 R127, P3, PT, R113, R127, RZ ;  /* 0x0000007f717f7210 */ /* 0x001fca0007f7e0ff */
[----:B--2---:R-:W-:Y:S01]  /*11ca0*/  IMAD.X R126, R114, 0x1, R126, P3 ;  /* 0x00000001727e7824 */ /* 0x004fe200018e067e */
[----:B------:R0:W-:Y:S04]  /*11cb0*/  STL [R1+0x18], R127 ;  /* 0x0000187f01007387 */ /* 0x0001e80000100800 */
[----:B------:R1:W-:Y:S01]  /*11cc0*/  STL [R1+0x14], R126 ;  /* 0x0000147e01007387 */ /* 0x0003e20000100800 */
[----:B0-----:R-:W-:-:S04]  /*11cd0*/  @!P2 LOP3.LUT R127, R127, R126, RZ, 0x3c, !PT ;  /* 0x0000007e7f7fa212 */ /* 0x001fc800078e3cff */
[----:B-1----:R-:W-:-:S04]  /*11ce0*/  @!P2 LOP3.LUT R126, R127, R126, RZ, 0x3c, !PT ;  /* 0x0000007e7f7ea212 */ /* 0x002fc800078e3cff */
[----:B------:R-:W-:-:S05]  /*11cf0*/  @!P2 LOP3.LUT R127, R127, R126, RZ, 0x3c, !PT ;  /* 0x0000007e7f7fa212 */ /* 0x000fca00078e3cff */
[----:B------:R0:W2:Y:S04]  /*11d00*/  @!P2 LDG.E.U8 R158, desc[UR26][R126.64] ;  /* 0x0000001a7e9ea981 */ /* 0x0000a8000c1e1100 */
[----:B------:R-:W4:Y:S04]  /*11d10*/  LDL.LU R126, [R1+0x34] ;  /* 0x00003400017e7983 */ /* 0x000f280000300800 */
[----:B------:R-:W0:Y:S04]  /*11d20*/  LDL.LU R127, [R1+0x38] ;  /* 0x00003800017f7983 */ /* 0x000e280000300800 */
[----:B------:R1:W-:Y:S02]  /*11d30*/  STS.U8 [R99+UR13+0xa400], R159 ;  /* 0x00a4009f63007988 */ /* 0x0003e4000800000d */
[----:B-1----:R-:W-:-:S02]  /*11d40*/  PRMT R159, RZ, 0x7610, R159 ;  /* 0x00007610ff9f7816 */ /* 0x002fc4000000009f */
[----:B0-----:R-:W-:-:S05]  /*11d50*/  IADD3 R127, P3, PT, R113, R127, RZ ;  /* 0x0000007f717f7210 */ /* 0x001fca0007f7e0ff */
[----:B----4-:R-:W-:Y:S01]  /*11d60*/  IMAD.X R126, R114, 0x1, R126, P3 ;  /* 0x00000001727e7824 */ /* 0x010fe200018e067e */
[----:B------:R0:W-:Y:S04]  /*11d70*/  STL [R1+0x38], R127 ;  /* 0x0000387f01007387 */ /* 0x0001e80000100800 */
[----:B------:R1:W-:Y:S01]  /*11d80*/  STL [R1+0x34], R126 ;  /* 0x0000347e01007387 */ /* 0x0003e20000100800 */
[----:B0-----:R-:W-:-:S04]  /*11d90*/  @!P2 LOP3.LUT R127, R127, R126, RZ, 0x3c, !PT ;  /* 0x0000007e7f7fa212 */ /* 0x001fc800078e3cff */
[----:B-1----:R-:W-:-:S04]  /*11da0*/  @!P2 LOP3.LUT R126, R127, R126, RZ, 0x3c, !PT ;  /* 0x0000007e7f7ea212 */ /* 0x002fc800078e3cff */
[----:B------:R-:W-:-:S05]  /*11db0*/  @!P2 LOP3.LUT R127, R127, R126, RZ, 0x3c, !PT ;  /* 0x0000007e7f7fa212 */ /* 0x000fca00078e3cff */
[----:B------:R0:W4:Y:S04]  /*11dc0*/  @!P2 LDG.E.U8 R159, desc[UR26][R126.64] ;  /* 0x0000001a7e9fa981 */ /* 0x000128000c1e1100 */
[----:B------:R-:W2:Y:S04]  /*11dd0*/  LDL.LU R126, [R1+0x54] ;  /* 0x00005400017e7983 */ /* 0x000ea80000300800 */
[----:B------:R-:W0:Y:S04]  /*11de0*/  LDL.LU R127, [R1+0x58] ;  /* 0x00005800017f7983 */ /* 0x000e280000300800 */
[----:B------:R1:W-:Y:S02]  /*11df0*/  STS.U8 [R99+UR13+0xa800], R160 ;  /* 0x00a800a063007988 */ /* 0x0003e4000800000d */
[----:B-1----:R-:W-:-:S02]  /*11e00*/  PRMT R160, RZ, 0x7610, R160 ;  /* 0x00007610ffa07816 */ /* 0x002fc400000000a0 */
        /* <DEDUP_REMOVED lines=69> */
[----:B------:R-:W0:Y:S01]  /*12260*/  LDL.LU R127, [R1+0x118] ;  /* 0x00011800017f7983 */ /* 0x000e220000300800 */
[----:B------:R-:W1:Y:S02]  /*12270*/  S2R R99, SR_TID.X ;  /* 0x0000000000637919 */ /* 0x000e640000002100 */
[----:B-1----:R-:W-:-:S04]  /*12280*/  LOP3.LUT R99, R99, 0x7f, RZ, 0xc0, !PT ;  /* 0x0000007f63637812 */ /* 0x002fc800078ec0ff */
[----:B------:R-:W-:-:S05]  /*12290*/  LOP3.LUT R99, R99, 0x10, RZ, 0x3c, !PT ;  /* 0x0000001063637812 */ /* 0x000fca00078e3cff */
[----:B------:R1:W-:Y:S02]  /*122a0*/  STS.U8 [R99+UR13+0xa080], R137 ;  /* 0x00a0808963007988 */ /* 0x0003e4000800000d */
        /* <DEDUP_REMOVED lines=83> */
[----:B------:R1:W-:Y:S04]  /*127e0*/  STS.U8 [R99+UR13+0xbc80], R167 ;  /* 0x00bc80a763007988 */ /* 0x0003e8000800000d */
[----:B-1----:R-:W3:Y:S01]  /*127f0*/  LDL.LU R99, [R1+0x258] ;  /* 0x0002580001637983 */ /* 0x002ee20000300800 */
[----:B------:R-:W-:Y:S01]  /*12800*/  PRMT R167, RZ, 0x7610, R167 ;  /* 0x00007610ffa77816 */ /* 0x000fe200000000a7 */
[----:B------:R-:W1:Y:S01]  /*12810*/  S2R R101, SR_TID.X ;  /* 0x0000000000657919 */ /* 0x000e620000002100 */
[----:B0-----:R-:W-:-:S05]  /*12820*/  IADD3 R127, P3, PT, R113, R127, RZ ;  /* 0x0000007f717f7210 */ /* 0x001fca0007f7e0ff */
[----:B--2---:R-:W-:Y:S01]  /*12830*/  IMAD.X R126, R114, 0x1, R126, P3 ;  /* 0x00000001727e7824 */ /* 0x004fe200018e067e */
[----:B------:R0:W-:Y:S04]  /*12840*/  STL [R1+0x240], R127 ;  /* 0x0002407f01007387 */ /* 0x0001e80000100800 */
[----:B------:R2:W-:Y:S01]  /*12850*/  STL [R1+0x23c], R126 ;  /* 0x00023c7e01007387 */ /* 0x0005e20000100800 */
[----:B0-----:R-:W-:-:S04]  /*12860*/  @!P2 LOP3.LUT R127, R127, R126, RZ, 0x3c, !PT ;  /* 0x0000007e7f7fa212 */ /* 0x001fc800078e3cff */
[----:B--2---:R-:W-:-:S04]  /*12870*/  @!P2 LOP3.LUT R126, R127, R126, RZ, 0x3c, !PT ;  /* 0x0000007e7f7ea212 */ /* 0x004fc800078e3cff */
[----:B------:R-:W-:-:S05]  /*12880*/  @!P2 LOP3.LUT R127, R127, R126, RZ, 0x3c, !PT ;  /* 0x0000007e7f7fa212 */ /* 0x000fca00078e3cff */
[----:B------:R0:W2:Y:S04]  /*12890*/  @!P2 LDG.E.U8 R167, desc[UR26][R126.64] ;  /* 0x0000001a7ea7a981 */ /* 0x0000a8000c1e1100 */
[----:B------:R-:W2:Y:S01]  /*128a0*/  LDL.LU R127, [R1+0x254] ;  /* 0x00025400017f7983 */ /* 0x000ea20000300800 */
[----:B-1----:R-:W-:Y:S02]  /*128b0*/  LOP3.LUT R101, R101, 0x7f, RZ, 0xc0, !PT ;  /* 0x0000007f65657812 */ /* 0x002fe400078ec0ff */
[----:B---3--:R-:W-:Y:S02]  /*128c0*/  IADD3 R99, P3, PT, R113, R99, RZ ;  /* 0x0000006371637210 */ /* 0x008fe40007f7e0ff */
[----:B------:R-:W-:-:S03]  /*128d0*/  LOP3.LUT R101, R101, 0x20, RZ, 0x3c, !PT ;  /* 0x0000002065657812 */ /* 0x000fc600078e3cff */
[----:B0-----:R-:W-:Y:S02]  /*128e0*/  @!P2 IMAD.MOV.U32 R126, RZ, RZ, R99 ;  /* 0x000000ffff7ea224 */ /* 0x001fe400078e0063 */
[----:B-----5:R0:W-:Y:S04]  /*128f0*/  STS.U8 [R101+UR13+0xa100], R131 ;  /* 0x00a1008365007988 */ /* 0x0201e8000800000d */
[----:B------:R1:W-:Y:S01]  /*12900*/  STL [R1+0x258], R99 ;  /* 0x0002586301007387 */ /* 0x0003e20000100800 */
[----:B0-----:R-:W-:Y:S01]  /*12910*/  PRMT R131, RZ, 0x7610, R131 ;  /* 0x00007610ff837816 */ /* 0x001fe20000000083 */
[----:B--2---:R-:W-:-:S05]  /*12920*/  IMAD.X R127, R114, 0x1, R127, P3 ;  /* 0x00000001727f7824 */ /* 0x004fca00018e067f */
[----:B------:R0:W-:Y:S04]  /*12930*/  STL [R1+0x254], R127 ;  /* 0x0002547f01007387 */ /* 0x0001e80000100800 */
[----:B-1----:R-:W2:Y:S04]  /*12940*/  LDL.LU R99, [R1+0x2b8] ;  /* 0x0002b80001637983 */ /* 0x002ea80000300800 */
[----:B------:R1:W3:Y:S04]  /*12950*/  @!P2 LDG.E.U8 R131, desc[UR26][R126.64] ;  /* 0x0000001a7e83a981 */ /* 0x0002e8000c1e1100 */
[----:B------:R-:W5:Y:S04]  /*12960*/  LDL.LU R126, [R1+0x26c] ;  /* 0x00026c00017e7983 */ /* 0x000f680000300800 */
[----:B0-----:R-:W1:Y:S04]  /*12970*/  LDL.LU R127, [R1+0x270] ;  /* 0x00027000017f7983 */ /* 0x001e680000300800 */
[----:B------:R0:W-:Y:S02]  /*12980*/  STS.U8 [R101+UR13+0xa500], R128 ;  /* 0x00a5008065007988 */ /* 0x0001e4000800000d */
[----:B0-----:R-:W-:-:S02]  /*12990*/  PRMT R128, RZ, 0x7610, R128 ;  /* 0x00007610ff807816 */ /* 0x001fc40000000080 */
[----:B-1----:R-:W-:-:S05]  /*129a0*/  IADD3 R127, P3, PT, R113, R127, RZ ;  /* 0x0000007f717f7210 */ /* 0x002fca0007f7e0ff */
[----:B-----5:R-:W-:Y:S01]  /*129b0*/  IMAD.X R126, R114, 0x1, R126, P3 ;  /* 0x00000001727e7824 */ /* 0x020fe200018e067e */
[----:B------:R0:W-:Y:S04]  /*129c0*/  STL [R1+0x270], R127 ;  /* 0x0002707f01007387 */ /* 0x0001e80000100800 */
[----:B------:R1:W-:Y:S01]  /*129d0*/  STL [R1+0x26c], R126 ;  /* 0x00026c7e01007387 */ /* 0x0003e20000100800 */
[----:B0-----:R-:W-:-:S04]  /*129e0*/  @!P2 LOP3.LUT R127, R127, R126, RZ, 0x3c, !PT ;  /* 0x0000007e7f7fa212 */ /* 0x001fc800078e3cff */
[----:B-1----:R-:W-:-:S04]  /*129f0*/  @!P2 LOP3.LUT R126, R127, R126, RZ, 0x3c, !PT ;  /* 0x0000007e7f7ea212 */ /* 0x002fc800078e3cff */
[----:B------:R-:W-:-:S05]  /*12a00*/  @!P2 LOP3.LUT R127, R127, R126, RZ, 0x3c, !PT ;  /* 0x0000007e7f7fa212 */ /* 0x000fca00078e3cff */
[----:B------:R0:W5:Y:S04]  /*12a10*/  @!P2 LDG.E.U8 R128, desc[UR26][R126.64] ;  /* 0x0000001a7e80a981 */ /* 0x000168000c1e1100 */
        /* <DEDUP_REMOVED lines=24> */
[----:B------:R-:W2:Y:S01]  /*12ba0*/  LDL.LU R127, [R1+0x2b4] ;  /* 0x0002b400017f7983 */ /* 0x000ea20000300800 */
[----:B------:R-:W-:-:S03]  /*12bb0*/  IADD3 R99, P3, PT, R113, R99, RZ ;  /* 0x0000006371637210 */ /* 0x000fc60007f7e0ff */
[----:B------:R1:W-:Y:S02]  /*12bc0*/  STS.U8 [R101+UR13+0xb100], R116 ;  /* 0x00b1007465007988 */ /* 0x0003e4000800000d */
[----:B0-----:R-:W-:Y:S02]  /*12bd0*/  @!P2 IMAD.MOV.U32 R126, RZ, RZ, R99 ;  /* 0x000000ffff7ea224 */ /* 0x001fe400078e0063 */
[----:B------:R0:W-:Y:S01]  /*12be0*/  STL [R1+0x2b8], R99 ;  /* 0x0002b86301007387 */ /* 0x0001e20000100800 */
[----:B-1----:R-:W-:Y:S01]  /*12bf0*/  PRMT R116, RZ, 0x7610, R116 ;  /* 0x00007610ff747816 */ /* 0x002fe20000000074 */
[----:B--2---:R-:W-:-:S05]  /*12c00*/  IMAD.X R127, R114, 0x1, R127, P3 ;  /* 0x00000001727f7824 */ /* 0x004fca00018e067f */
[----:B------:R1:W-:Y:S04]  /*12c10*/  STL [R1+0x2b4], R127 ;  /* 0x0002b47f01007387 */ /* 0x0003e80000100800 */
[----:B0-----:R-:W2:Y:S04]  /*12c20*/  LDL.LU R99, [R1+0x318] ;  /* 0x0003180001637983 */ /* 0x001ea80000300800 */
[----:B------:R0:W2:Y:S04]  /*12c30*/  @!P2 LDG.E.U8 R116, desc[UR26][R126.64] ;  /* 0x0000001a7e74a981 */ /* 0x0000a8000c1e1100 */
[----:B------:R-:W2:Y:S04]  /*12c40*/  LDL.LU R126, [R1+0x2cc] ;  /* 0x0002cc00017e7983 */ /* 0x000ea80000300800 */
[----:B-1----:R-:W0:Y:S04]  /*12c50*/  LDL.LU R127, [R1+0x2d0] ;  /* 0x0002d000017f7983 */ /* 0x002e280000300800 */
        /* <DEDUP_REMOVED lines=35> */
[----:B------:R-:W1:Y:S01]  /*12e90*/  S2R R105, SR_TID.X ;  /* 0x0000000000697919 */ /* 0x000e620000002100 */
[----:B------:R-:W-:Y:S02]  /*12ea0*/  IADD3 R99, P3, PT, R113, R99, RZ ;  /* 0x0000006371637210 */ /* 0x000fe40007f7e0ff */
[----:B------:R-:W-:-:S03]  /*12eb0*/  PRMT R169, RZ, 0x7610, R169 ;  /* 0x00007610ffa97816 */ /* 0x000fc600000000a9 */
[----:B0-----:R-:W-:Y:S01]  /*12ec0*/  @!P2 IMAD.MOV.U32 R126, RZ, RZ, R99 ;  /* 0x000000ffff7ea224 */ /* 0x001fe200078e0063 */
[----:B-1----:R-:W-:-:S04]  /*12ed0*/  LOP3.LUT R105, R105, 0x7f, RZ, 0xc0, !PT ;  /* 0x0000007f69697812 */ /* 0x002fc800078ec0ff */
[----:B------:R-:W-:-:S05]  /*12ee0*/  LOP3.LUT R105, R105, 0x30, RZ, 0x3c, !PT ;  /* 0x0000003069697812 */ /* 0x000fca00078e3cff */
[----:B------:R-:W-:Y:S04]  /*12ef0*/  STS.U8 [R105+UR13+0xa180], R84 ;  /* 0x00a1805469007988 */ /* 0x000fe8000800000d */
[----:B------:R-:W-:Y:S04]  /*12f00*/  STS.U8 [R105+UR13+0xa580], R85 ;  /* 0x00a5805569007988 */ /* 0x000fe8000800000d */
[----:B------:R0:W-:Y:S04]  /*12f10*/  STS.U8 [R105+UR13+0xa980], R86 ;  /* 0x00a9805669007988 */ /* 0x0001e8000800000d */
[----:B------:R1:W-:Y:S01]  /*12f20*/  STS.U8 [R105+UR13+0xad80], R87 ;  /* 0x00ad805769007988 */ /* 0x0003e2000800000d */
[----:B0-----:R-:W-:-:S02]  /*12f30*/  PRMT R86, RZ, 0x7610, R86 ;  /* 0x00007610ff567816 */ /* 0x001fc40000000056 */
[----:B-1----:R-:W-:Y:S01]  /*12f40*/  PRMT R87, RZ, 0x7610, R87 ;  /* 0x00007610ff577816 */ /* 0x002fe20000000057 */
[----:B------:R0:W-:Y:S04]  /*12f50*/  STS.U8 [R105+UR13+0xb180], R88 ;  /* 0x00b1805869007988 */ /* 0x0001e8000800000d */
[----:B------:R1:W-:Y:S01]  /*12f60*/  STS.U8 [R105+UR13+0xb580], R123 ;  /* 0x00b5807b69007988 */ /* 0x0003e2000800000d */
[----:B0-----:R-:W-:Y:S02]  /*12f70*/  PRMT R88, RZ, 0x7610, R88 ;  /* 0x00007610ff587816 */ /* 0x001fe40000000058 */
[----:B-1----:R-:W-:Y:S01]  /*12f80*/  PRMT R123, RZ, 0x7610, R123 ;  /* 0x00007610ff7b7816 */ /* 0x002fe2000000007b */
[----:B------:R-:W-:Y:S01]  /*12f90*/  STL [R1+0x318], R99 ;  /* 0x0003186301007387 */ /* 0x000fe20000100800 */
[----:B--2---:R-:W-:Y:S01]  /*12fa0*/  IMAD.X R127, R114, 0x1, R127, P3 ;  /* 0x00000001727f7824 */ /* 0x004fe200018e067f */
[----:B------:R-:W-:-:S04]  /*12fb0*/  IADD3 R205, P3, PT, R113, R205, RZ ;  /* 0x000000cd71cd7210 */ /* 0x000fc80007f7e0ff */
[----:B------:R0:W2:Y:S01]  /*12fc0*/  @!P2 LDG.E.U8 R169, desc[UR26][R126.64] ;  /* 0x0000001a7ea9a981 */ /* 0x0000a2000c1e1100 */
[C---:B------:R-:W-:Y:S01]  /*12fd0*/  IMAD.X R204, R114.reuse, 0x1, R204, P3 ;  /* 0x0000000172cc7824 */ /* 0x040fe200018e06cc */
[C---:B------:R-:W-:Y:S01]  /*12fe0*/  IADD3 R213, P3, PT, R113.reuse, R213, RZ ;  /* 0x000000d571d57210 */ /* 0x040fe20007f7e0ff */
[----:B------:R-:W-:Y:S02]  /*12ff0*/  @!P2 IMAD.MOV.U32 R84, RZ, RZ, R205 ;  /* 0x000000ffff54a224 */ /* 0x000fe400078e00cd */
[----:B------:R-:W-:Y:S02]  /*13000*/  @!P2 IMAD.MOV.U32 R85, RZ, RZ, R204 ;  /* 0x000000ffff55a224 */ /* 0x000fe400078e00cc */
[----:B------:R-:W-:Y:S01]  /*13010*/  IMAD.X R212, R114, 0x1, R212, P3 ;  /* 0x0000000172d47824 */ /* 0x000fe200018e06d4 */
[----:B0-----:R-:W-:Y:S02]  /*13020*/  PRMT R126, RZ, 0x7610, R126 ;  /* 0x00007610ff7e7816 */ /* 0x001fe4000000007e */
[----:B------:R-:W-:-:S04]  /*13030*/  IADD3 R221, P3, PT, R113, R221, RZ ;  /* 0x000000dd71dd7210 */ /* 0x000fc80007f7e0ff */
[----:B------:R0:W2:Y:S01]  /*13040*/  @!P2 LDG.E.U8 R126, desc[UR26][R84.64] ;  /* 0x0000001a547ea981 */ /* 0x0000a2000c1e1100 */
[C---:B------:R-:W-:Y:S01]  /*13050*/  IMAD.X R220, R114.reuse, 0x1, R220, P3 ;  /* 0x0000000172dc7824 */ /* 0x040fe200018e06dc */
        /* <DEDUP_REMOVED lines=14> */
[----:B------:R0:W2:Y:S04]  /*13140*/  @!P2 LDG.E.U8 R88, desc[UR26][R84.64] ;  /* 0x0000001a5458a981 */ /* 0x0000a8000c1e1100 */
[----:B------:R1:W-:Y:S01]  /*13150*/  STL [R1+0x314], R127 ;  /* 0x0003147f01007387 */ /* 0x0003e20000100800 */
[----:B0-----:R-:W-:Y:S02]  /*13160*/  @!P2 IMAD.MOV.U32 R84, RZ, RZ, R237 ;  /* 0x000000ffff54a224 */ /* 0x001fe400078e00ed */
[----:B------:R-:W-:Y:S01]  /*13170*/  @!P2 IMAD.MOV.U32 R85, RZ, RZ, R236 ;  /* 0x000000ffff55a224 */ /* 0x000fe200078e00ec */
[----:B-1----:R-:W-:-:S04]  /*13180*/  PRMT R127, RZ, 0x7610, R127 ;  /* 0x00007610ff7f7816 */ /* 0x002fc8000000007f */
[----:B------:R0:W2:Y:S02]  /*13190*/  @!P2 LDG.E.U8 R123, desc[UR26][R84.64] ;  /* 0x0000001a547ba981 */ /* 0x0000a4000c1e1100 */
[----:B0-----:R-:W-:Y:S02]  /*131a0*/  @!P2 IMAD.MOV.U32 R84, RZ, RZ, R245 ;  /* 0x000000ffff54a224 */ /* 0x001fe400078e00f5 */
[----:B------:R-:W-:-:S05]  /*131b0*/  @!P2 IMAD.MOV.U32 R85, RZ, RZ, R244 ;  /* 0x000000ffff55a224 */ /* 0x000fca00078e00f4 */
[----:B------:R0:W2:Y:S04]  /*131c0*/  @!P2 LDG.E.U8 R127, desc[UR26][R84.64] ;  /* 0x0000001a547fa981 */ /* 0x0000a8000c1e1100 */
[----:B------:R-:W0:Y:S04]  /*131d0*/  LDL.LU R85, [R1] ;  /* 0x0000000001557983 */ /* 0x000e280000300800 */
[----:B------:R1:W-:Y:S02]  /*131e0*/  STS.U8 [R105+UR13+0xb980], R139 ;  /* 0x00b9808b69007988 */ /* 0x0003e4000800000d */
[----:B-1----:R-:W-:-:S02]  /*131f0*/  PRMT R139, RZ, 0x7610, R139 ;  /* 0x00007610ff8b7816 */ /* 0x002fc4000000008b */
[----:B0-----:R-:W-:-:S05]  /*13200*/  IADD3 R85, P3, PT, R113, R85, RZ ;  /* 0x0000005571557210 */ /* 0x001fca0007f7e0ff */
[----:B------:R-:W-:Y:S01]  /*13210*/  IMAD.X R252, R114, 0x1, R252, P3 ;  /* 0x0000000172fc7824 */ /* 0x000fe200018e06fc */
[----:B------:R0:W-:Y:S01]  /*13220*/  STL [R1], R85 ;  /* 0x0000005501007387 */ /* 0x0001e20000100800 */
[----:B------:R-:W-:Y:S02]  /*13230*/  @!P2 IMAD.MOV.U32 R84, RZ, RZ, R85 ;  /* 0x000000ffff54a224 */ /* 0x000fe400078e0055 */
[----:B0-----:R-:W-:-:S05]  /*13240*/  @!P2 IMAD.MOV.U32 R85, RZ, RZ, R252 ;  /* 0x000000ffff55a224 */ /* 0x001fca00078e00fc */
[----:B------:R0:W2:Y:S04]  /*13250*/  @!P2 LDG.E.U8 R139, desc[UR26][R84.64] ;  /* 0x0000001a548ba981 */ /* 0x0000a8000c1e1100 */
[----:B------:R-:W2:Y:S04]  /*13260*/  LDL.LU R84, [R1+0x1c] ;  /* 0x00001c0001547983 */ /* 0x000ea80000300800 */
[----:B------:R-:W0:Y:S01]  /*13270*/  LDL.LU R85, [R1+0x20] ;  /* 0x0000200001557983 */ /* 0x000e220000300800 */
[----:B------:R-:W1:Y:S03]  /*13280*/  S2R R99, SR_TID.X ;  /* 0x0000000000637919 */ /* 0x000e660000002100 */
[----:B------:R-:W-:Y:S01]  /*13290*/  STS.U8 [R105+UR13+0xbd80], R145 ;  /* 0x00bd809169007988 */ /* 0x000fe2000800000d */
        /* <DEDUP_REMOVED lines=86> */
[----:B------:R-:W-:Y:S02]  /*13800*/  PRMT R145, RZ, 0x7610, R145 ;  /* 0x00007610ff917816 */ /* 0x000fe40000000091 */
        /* <DEDUP_REMOVED lines=11> */
[----:B-1----:R-:W1:Y:S02]  /*138c0*/  S2R R99, SR_TID.X ;  /* 0x0000000000637919 */ /* 0x002e640000002100 */
        /* <DEDUP_REMOVED lines=200> */
[----:B------:R1:W-:Y:S04]  /*14550*/  STS.U8 [R99+UR13+0xa380], R107 ;  /* 0x00a3806b63007988 */ /* 0x0003e8000800000d */
[----:B------:R3:W-:Y:S01]  /*14560*/  STS.U8 [R99+UR13+0xa780], R108 ;  /* 0x00a7806c63007988 */ /* 0x0007e2000800000d */
[----:B-1----:R-:W-:Y:S02]  /*14570*/  PRMT R107, RZ, 0x7610, R107 ;  /* 0x00007610ff6b7816 */ /* 0x002fe4000000006b */
[----:B---3--:R-:W-:Y:S01]  /*14580*/  PRMT R108, RZ, 0x7610, R108 ;  /* 0x00007610ff6c7816 */ /* 0x008fe2000000006c */
[----:B------:R1:W-:Y:S04]  /*14590*/  STS.U8 [R99+UR13+0xab80], R109 ;  /* 0x00ab806d63007988 */ /* 0x0003e8000800000d */
[----:B------:R3:W-:Y:S01]  /*145a0*/  STS.U8 [R99+UR13+0xaf80], R110 ;  /* 0x00af806e63007988 */ /* 0x0007e2000800000d */
[----:B-1----:R-:W-:-:S02]  /*145b0*/  PRMT R109, RZ, 0x7610, R109 ;  /* 0x00007610ff6d7816 */ /* 0x002fc4000000006d */
[----:B---3--:R-:W-:Y:S01]  /*145c0*/  PRMT R110, RZ, 0x7610, R110 ;  /* 0x00007610ff6e7816 */ /* 0x008fe2000000006e */
[----:B------:R1:W-:Y:S04]  /*145d0*/  STS.U8 [R99+UR13+0xb380], R121 ;  /* 0x00b3807963007988 */ /* 0x0003e8000800000d */
[----:B------:R3:W-:Y:S01]  /*145e0*/  STS.U8 [R99+UR13+0xb780], R132 ;  /* 0x00b7808463007988 */ /* 0x0007e2000800000d */
[----:B-1----:R-:W-:Y:S02]  /*145f0*/  PRMT R121, RZ, 0x7610, R121 ;  /* 0x00007610ff797816 */ /* 0x002fe40000000079 */
[----:B---3--:R-:W-:Y:S01]  /*14600*/  PRMT R132, RZ, 0x7610, R132 ;  /* 0x00007610ff847816 */ /* 0x008fe20000000084 */
[----:B------:R1:W-:Y:S02]  /*14610*/  STS.U8 [R99+UR13+0xbb80], R143 ;  /* 0x00bb808f63007988 */ /* 0x0003e4000800000d */
[----:B-1----:R-:W-:-:S02]  /*14620*/  PRMT R143, RZ, 0x7610, R143 ;  /* 0x00007610ff8f7816 */ /* 0x002fc4000000008f */
[----:B0-----:R-:W-:-:S05]  /*14630*/  IADD3 R85, P3, PT, R113, R85, RZ ;  /* 0x0000005571557210 */ /* 0x001fca0007f7e0ff */
[----:B--2---:R-:W-:Y:S01]  /*14640*/  IMAD.X R84, R114, 0x1, R84, P3 ;  /* 0x0000000172547824 */ /* 0x004fe200018e0654 */
[----:B------:R0:W-:Y:S01]  /*14650*/  STL [R1+0x320], R85 ;  /* 0x0003205501007387 */ /* 0x0001e20000100800 */
[----:B------:R-:W-:-:S03]  /*14660*/  IADD3 R207, P3, PT, R113, R207, RZ ;  /* 0x000000cf71cf7210 */ /* 0x000fc60007f7e0ff */
[----:B------:R1:W-:Y:S01]  /*14670*/  STL [R1+0x31c], R84 ;  /* 0x00031c5401007387 */ /* 0x0003e20000100800 */
[----:B0-----:R-:W-:-:S04]  /*14680*/  @!P2 LOP3.LUT R85, R85, R84, RZ, 0x3c, !PT ;  /* 0x000000545555a212 */ /* 0x001fc800078e3cff */
[----:B-1----:R-:W-:Y:S01]  /*14690*/  @!P2 LOP3.LUT R84, R85, R84, RZ, 0x3c, !PT ;  /* 0x000000545554a212 */ /* 0x002fe200078e3cff */
[----:B------:R-:W-:-:S03]  /*146a0*/  IMAD.X R206, R114, 0x1, R206, P3 ;  /* 0x0000000172ce7824 */ /* 0x000fc600018e06ce */
[----:B------:R-:W-:Y:S02]  /*146b0*/  @!P2 LOP3.LUT R85, R85, R84, RZ, 0x3c, !PT ;  /* 0x000000545555a212 */ /* 0x000fe400078e3cff */
[----:B------:R-:W-:-:S03]  /*146c0*/  IADD3 R215, P3, PT, R113, R215, RZ ;  /* 0x000000d771d77210 */ /* 0x000fc60007f7e0ff */
[----:B------:R0:W2:Y:S02]  /*146d0*/  @!P2 LDG.E.U8 R107, desc[UR26][R84.64] ;  /* 0x0000001a546ba981 */ /* 0x0000a4000c1e1100 */
[C---:B------:R-:W-:Y:S01]  /*146e0*/  IMAD.X R214, R114.reuse, 0x1, R214, P3 ;  /* 0x0000000172d67824 */ /* 0x040fe200018e06d6 */
[----:B------:R-:W-:Y:S01]  /*146f0*/  IADD3 R223, P3, PT, R113, R223, RZ ;  /* 0x000000df71df7210 */ /* 0x000fe20007f7e0ff */
[----:B0-----:R-:W-:Y:S02]  /*14700*/  @!P2 IMAD.MOV.U32 R84, RZ, RZ, R207 ;  /* 0x000000ffff54a224 */ /* 0x001fe400078e00cf */
[----:B------:R-:W-:Y:S02]  /*14710*/  @!P2 IMAD.MOV.U32 R85, RZ, RZ, R206 ;  /* 0x000000ffff55a224 */ /* 0x000fe400078e00ce */
[----:B------:R-:W-:-:S03]  /*14720*/  IMAD.X R222, R114, 0x1, R222, P3 ;  /* 0x0000000172de7824 */ /* 0x000fc600018e06de */
[----:B------:R0:W3:Y:S01]  /*14730*/  @!P2 LDG.E.U8 R108, desc[UR26][R84.64] ;  /* 0x0000001a546ca981 */ /* 0x0000e2000c1e1100 */
        /* <DEDUP_REMOVED lines=47> */
[----:B-1----:R-:W-:-:S05]  /*14a30*/  LOP3.LUT R99, R99, 0x7f, RZ, 0xc0, !PT ;  /* 0x0000007f63637812 */ /* 0x002fca00078ec0ff */
        /* <DEDUP_REMOVED lines=96> */
[----:B----4-:R1:W-:Y:S02]  /*15040*/  STS.U8 [R99+UR13+0x5000], R159 ;  /* 0x0050009f63007988 */ /* 0x0103e4000800000d */
        /* <DEDUP_REMOVED lines=71> */
[----:B------:R-:W-:Y:S04]  /*154c0*/  STS.U8 [R99+UR13+0x5c00], R165 ;  /* 0x005c00a563007988 */ /* 0x000fe8000800000d */
        /* <DEDUP_REMOVED lines=108> */
[----:B-----5:R1:W-:Y:S04]  /*15b90*/  STS.U8 [R99+UR13+0x7000], R128 ;  /* 0x0070008063007988 */ /* 0x0203e8000800000d */
[----:B------:R5:W-:Y:S01]  /*15ba0*/  STS.U8 [R99+UR13+0x7200], R122 ;  /* 0x0072007a63007988 */ /* 0x000be2000800000d */
[----:B-1----:R-:W-:-:S02]  /*15bb0*/  PRMT R128, RZ, 0x7610, R128 ;  /* 0x00007610ff807816 */ /* 0x002fc40000000080 */
[----:B-----5:R-:W-:Y:S01]  /*15bc0*/  PRMT R122, RZ, 0x7610, R122 ;  /* 0x00007610ff7a7816 */ /* 0x020fe2000000007a */
[----:B------:R1:W-:Y:S04]  /*15bd0*/  STS.U8 [R99+UR13+0x7400], R120 ;  /* 0x0074007863007988 */ /* 0x0003e8000800000d */
[----:B------:R5:W-:Y:S01]  /*15be0*/  STS.U8 [R99+UR13+0x7600], R116 ;  /* 0x0076007463007988 */ /* 0x000be2000800000d */
[----:B-1----:R-:W-:Y:S02]  /*15bf0*/  PRMT R120, RZ, 0x7610, R120 ;  /* 0x00007610ff787816 */ /* 0x002fe40000000078 */
[----:B-----5:R-:W-:Y:S01]  /*15c00*/  PRMT R116, RZ, 0x7610, R116 ;  /* 0x00007610ff747816 */ /* 0x020fe20000000074 */
[----:B------:R1:W-:Y:S04]  /*15c10*/  STS.U8 [R99+UR13+0x7800], R125 ;  /* 0x0078007d63007988 */ /* 0x0003e8000800000d */
[----:B------:R5:W-:Y:S01]  /*15c20*/  STS.U8 [R99+UR13+0x7a00], R144 ;  /* 0x007a009063007988 */ /* 0x000be2000800000d */
[----:B-1----:R-:W-:-:S02]  /*15c30*/  PRMT R125, RZ, 0x7610, R125 ;  /* 0x00007610ff7d7816 */ /* 0x002fc4000000007d */
[----:B-----5:R-:W-:Y:S02]  /*15c40*/  PRMT R144, RZ, 0x7610, R144 ;  /* 0x00007610ff907816 */ /* 0x020fe40000000090 */
[----:B------:R-:W-:Y:S02]  /*15c50*/  PRMT R167, RZ, 0x7610, R167 ;  /* 0x00007610ffa77816 */ /* 0x000fe400000000a7 */
        /* <DEDUP_REMOVED lines=16> */
[----:B------:R0:W5:Y:S01]  /*15d60*/  @!P2 LDG.E.U8 R122, desc[UR26][R84.64] ;  /* 0x0000001a547aa981 */ /* 0x000162000c1e1100 */
        /* <DEDUP_REMOVED lines=22> */
[----:B------:R-:W0:Y:S04]  /*15ed0*/  LDL.LU R85, [R1+0x10] ;  /* 0x0000100001557983 */ /* 0x000e280000300800 */
[----:B------:R1:W-:Y:S04]  /*15ee0*/  STS.U8 [R99+UR13+0x7c00], R168 ;  /* 0x007c00a863007988 */ /* 0x0003e8000800000d */
[----:B------:R0:W-:Y:S01]  /*15ef0*/  STS.U8 [R99+UR13+0x7e00], R169 ;  /* 0x007e00a963007988 */ /* 0x0001e2000800000d */
[----:B-1----:R-:W-:-:S02]  /*15f00*/  PRMT R168, RZ, 0x7610, R168 ;  /* 0x00007610ffa87816 */ /* 0x002fc400000000a8 */
[----:B0-----:R-:W-:-:S05]  /*15f10*/  IADD3 R85, P3, PT, R113, R85, RZ ;  /* 0x0000005571557210 */ /* 0x001fca0007f7e0ff */
[----:B--2---:R-:W-:Y:S01]  /*15f20*/  IMAD.X R84, R114, 0x1, R84, P3 ;  /* 0x0000000172547824 */ /* 0x004fe200018e0654 */
[----:B------:R0:W-:Y:S04]  /*15f30*/  STL [R1+0x10], R85 ;  /* 0x0000105501007387 */ /* 0x0001e80000100800 */
[----:B------:R1:W-:Y:S04]  /*15f40*/  STL [R1+0xc], R84 ;  /* 0x00000c5401007387 */ /* 0x0003e80000100800 */
[----:B------:R-:W2:Y:S01]  /*15f50*/  LDL.LU R169, [R1+0x90] ;  /* 0x0000900001a97983 */ /* 0x000ea20000300800 */
        /* <DEDUP_REMOVED lines=276> */
[----:B0-----:R-:W-:Y:S01]  /*170a0*/  @!P2 IMAD.MOV.U32 R84, RZ, RZ, R169 ;  /* 0x000000ffff54a224 */ /* 0x001fe200078e00a9 */
[----:B-1----:R-:W-:Y:S01]  /*170b0*/  PRMT R100, RZ, 0x7610, R100 ;  /* 0x00007610ff647816 */ /* 0x002fe20000000064 */
[----:B--2---:R-:W-:-:S05]  /*170c0*/  IMAD.X R85, R114, 0x1, R85, P3 ;  /* 0x0000000172557824 */ /* 0x004fca00018e0655 */
[----:B------:R-:W2:Y:S04]  /*170d0*/  @!P2 LDG.E.U8 R100, desc[UR26][R84.64] ;  /* 0x0000001a5464a981 */ /* 0x000ea8000c1e1100 */
[----:B------:R0:W-:Y:S04]  /*170e0*/  STS.U8 [R99+UR13+0x7080], R102 ;  /* 0x0070806663007988 */ /* 0x0001e8000800000d */
[----:B------:R0:W-:Y:S04]  /*170f0*/  STS.U8 [R99+UR13+0x7280], R103 ;  /* 0x0072806763007988 */ /* 0x0001e8000800000d */
[----:B------:R0:W-:Y:S04]  /*17100*/  STS.U8 [R99+UR13+0x7480], R104 ;  /* 0x0074806863007988 */ /* 0x0001e8000800000d */
[----:B------:R0:W-:Y:S04]  /*17110*/  STS.U8 [R99+UR13+0x7680], R119 ;  /* 0x0076807763007988 */ /* 0x0001e8000800000d */
[----:B------:R0:W-:Y:S04]  /*17120*/  STS.U8 [R99+UR13+0x7880], R130 ;  /* 0x0078808263007988 */ /* 0x0001e8000800000d */
[----:B------:R0:W-:Y:S04]  /*17130*/  STS.U8 [R99+UR13+0x7a80], R142 ;  /* 0x007a808e63007988 */ /* 0x0001e8000800000d */
[----:B------:R0:W-:Y:S04]  /*17140*/  STS.U8 [R99+UR13+0x7c80], R147 ;  /* 0x007c809363007988 */ /* 0x0001e8000800000d */
[----:B------:R0:W-:Y:S04]  /*17150*/  STS.U8 [R99+UR13+0x7e80], R107 ;  /* 0x007e806b63007988 */ /* 0x0001e8000800000d */
[----:B---3--:R0:W-:Y:S04]  /*17160*/  STS.U8 [R101+UR13+0x4100], R108 ;  /* 0x0041006c65007988 */ /* 0x0081e8000800000d */
        /* <DEDUP_REMOVED lines=16> */
[----:B----4-:R0:W-:Y:S04]  /*17270*/  STS.U8 [R101+UR13+0x6300], R160 ;  /* 0x006300a065007988 */ /* 0x0101e8000800000d */
        /* <DEDUP_REMOVED lines=15> */
[----:B-----5:R0:W-:Y:S04]  /*17370*/  STS.U8 [R105+UR13+0x4180], R122 ;  /* 0x0041807a69007988 */ /* 0x0201e8000800000d */
        /* <DEDUP_REMOVED lines=29> */
[----:B------:R0:W-:Y:S04]  /*17550*/  STL [R1+0x12c], R169 ;  /* 0x00012ca901007387 */ /* 0x0001e80000100800 */
[----:B------:R0:W-:Y:S04]  /*17560*/  STL [R1+0x128], R85 ;  /* 0x0001285501007387 */ /* 0x0001e80000100800 */
[----:B--2---:R0:W-:Y:S01]  /*17570*/  STS.U8 [R105+UR13+0x7d80], R100 ;  /* 0x007d806469007988 */ /* 0x0041e2000800000d */
[----:B------:R1:W-:Y:S06]  /*17580*/  MEMBAR.ALL.CTA ;  /* 0x0000000000007992 */ /* 0x0003ec0000008000 */
[----:B-1----:R-:W1:Y:S01]  /*17590*/  FENCE.VIEW.ASYNC.S ;  /* 0x00000000000073c6 */ /* 0x002e620000000000 */
[----:B------:R-:W-:Y:S01]  /*175a0*/  ULEA UR10, UR15, UR13, 0x3 ;  /* 0x0000000d0f0a7291 */ /* 0x000fe2000f8e18ff */
[----:B------:R-:W-:-:S03]  /*175b0*/  UMOV UR4, UR5 ;  /* 0x0000000500047c82 */ /* 0x000fc60008000000 */
[----:B------:R-:W-:Y:S01]  /*175c0*/  UIADD3 UR10, UPT, UPT, UR10, 0xc000, URZ ;  /* 0x0000c0000a0a7890 */ /* 0x000fe2000fffe0ff */
[----:B-1----:R-:W-:Y:S06]  /*175d0*/  BAR.SYNC.DEFER_BLOCKING 0x0 ;  /* 0x0000000000007b1d */ /* 0x002fec0000010000 */
[----:B0-----:R-:W-:Y:S05]  /*175e0*/  @P1 BRA `(.L_x_9) ;  /* 0x0000000000381947 */ /* 0x001fea0003800000 */
[----:B------:R-:W-:Y:S01]  /*175f0*/  UMOV UR20, UR6 ;  /* 0x0000000600147c82 */ /* 0x000fe20008000000 */
[----:B------:R-:W-:Y:S01]  /*17600*/  UMOV UR21, 0x40004040 ;  /* 0x4000404000157882 */ /* 0x000fe20000000000 */
[----:B------:R-:W-:Y:S01]  /*17610*/  UMOV UR22, UR8 ;  /* 0x0000000800167c82 */ /* 0x000fe20008000000 */
[----:B------:R-:W-:Y:S01]  /*17620*/  UMOV UR23, 0x80004020 ;  /* 0x8000402000177882 */ /* 0x000fe20000000000 */
[----:B------:R-:W-:Y:S01]  /*17630*/  UMOV UR24, 0x0 ;  /* 0x0000000000187882 */ /* 0x000fe20000000000 */
[----:B------:R-:W-:Y:S01]  /*17640*/  UMOV UR25, 0x8408010 ;  /* 0x0840801000197882 */ /* 0x000fe20000000000 */
[----:B------:R-:W-:Y:S01]  /*17650*/  UMOV UR11, URZ ;  /* 0x000000ff000b7c82 */ /* 0x000fe20008000000 */
[----:B------:R-:W-:Y:S01]  /*17660*/  UMOV UR28, 0x0 ;  /* 0x00000000001c7882 */ /* 0x000fe20000000000 */
[----:B------:R-:W-:Y:S01]  /*17670*/  UMOV UR29, 0x8408010 ;  /* 0x08408010001d7882 */ /* 0x000fe20000000000 */
[----:B------:R0:W-:Y:S01]  /*17680*/  UTCQMMA gdesc[UR20], gdesc[UR22], tmem[UR12], tmem[UR24], idesc[UR25], UPT ;  /* 0x00ff1816140075ea */ /* 0x0001e2000b80030c */
[----:B------:R-:W-:Y:S01]  /*17690*/  UMOV UR5, UR10 ;  /* 0x0000000a00057c82 */ /* 0x000fe20008000000 */
[----:B------:R0:W-:Y:S01]  /*176a0*/  UTCQMMA gdesc[UR16], gdesc[UR18], tmem[UR12], tmem[UR28], idesc[UR29], UPT ;  /* 0x00ff1c12100075ea */ /* 0x0001e2000b80030c */
[----:B------:R0:W-:Y:S01]  /*176b0*/  UTCBAR [UR5], URZ ;  /* 0x000000ff050073e9 */ /* 0x0001e200080000ff */
[----:B------:R-:W-:-:S02]  /*176c0*/  NOP ;  /* 0x0000000000007918 */ /* 0x000fc40000000000 */
.L_x_9:
[----:B------:R-:W2:Y:S04]  /*176d0*/  LDL R85, [R1+0x360] ;  /* 0x0003600001557983 */ /* 0x000ea80000100800 */
[----:B------:R-:W2:Y:S01]  /*176e0*/  LDL.LU R84, [R1+0x358] ;  /* 0x0003580001547983 */ /* 0x000ea20000300800 */
[----:B------:R-:W-:-:S04]  /*176f0*/  UIADD3 UR15, UPT, UPT, UR15, 0x1, URZ ;  /* 0x000000010f0f7890 */ /* 0x000fc8000fffe0ff */
[----:B------:R-:W-:-:S04]  /*17700*/  UISETP.GT.AND UP1, UPT, UR15, 0x1, UPT ;  /* 0x000000010f00788c */ /* 0x000fc8000bf24270 */
[----:B0-----:R-:W-:Y:S02]  /*17710*/  USEL UR5, URZ, 0x1, !UP1 ;  /* 0x00000001ff057887 */ /* 0x001fe4000c800000 */
[----:B------:R-:W-:Y:S02]  /*17720*/  USEL UR15, UR15, URZ, !UP1 ;  /* 0x000000ff0f0f7287 */ /* 0x000fe4000c800000 */
[----:B------:R-:W-:Y:S01]  /*17730*/  ULOP3.LUT UR5, UR4, UR5, URZ, 0x3c, !UPT ;  /* 0x0000000504057292 */ /* 0x000fe2000f8e3cff */
[----:B--2---:R-:W-:Y:S02]  /*17740*/  ISETP.NE.U32.AND P2, PT, R84, R85, PT ;  /* 0x000000555400720c */ /* 0x004fe40003f45070 */
[----:B------:R-:W2:Y:S01]  /*17750*/  LDL.LU R85, [R1+0x35c] ;  /* 0x00035c0001557983 */ /* 0x000ea20000300800 */
[----:B------:R-:W-:-:S03]  /*17760*/  IMAD.U32 R84, RZ, RZ, UR4 ;  /* 0x00000004ff547e24 */ /* 0x000fc6000f8e00ff */
[----:B--2---:R2:W-:Y:S07]  /*17770*/  STL [R1+0x358], R85 ;  /* 0x0003585501007387 */ /* 0x0045ee0000100800 */
[----:B------:R-:W-:Y:S05]  /*17780*/  @P2 BRA `(.L_x_10) ;  /* 0xffffff8400682947 */ /* 0x000fea000383ffff */
.L_x_7:
[----:B0-2---:R-:W2:Y:S01]  /*17790*/  LDL.LU R85, [R1+0x364] ;  /* 0x0003640001557983 */ /* 0x005ea20000300800 */
[----:B------:R-:W0:Y:S01]  /*177a0*/  LDCU UR5, c[0x0][0x3b8] ;  /* 0x00007700ff0577ac */ /* 0x000e220008000800 */
[----:B------:R-:W1:Y:S01]  /*177b0*/  LDC R86, c[0x0][0x3a0] ;  /* 0x0000e800ff567b82 */ /* 0x000e620000000800 */
[C---:B------:R-:W-:Y:S01]  /*177c0*/  VIADD R2, R0.reuse, 0x1 ;  /* 0x0000000100027836 */ /* 0x040fe20000000000 */
[----:B------:R-:W2:Y:S01]  /*177d0*/  LDCU.128 UR16, c[0x0][0x390] ;  /* 0x00007200ff1077ac */ /* 0x000ea20008000c00 */
[C---:B-----5:R-:W-:Y:S02]  /*177e0*/  VIADD R10, R0.reuse, 0x2 ;  /* 0x00000002000a7836 */ /* 0x060fe40000000000 */
[C---:B------:R-:W-:Y:S01]  /*177f0*/  VIADD R9, R0.reuse, 0x3 ;  /* 0x0000000300097836 */ /* 0x040fe20000000000 */
[----:B------:R-:W3:Y:S01]  /*17800*/  LDCU UR7, c[0x0][0x39c] ;  /* 0x00007380ff0777ac */ /* 0x000ee20008000800 */
[----:B------:R-:W4:Y:S01]  /*17810*/  LDCU UR6, c[0x0][0x3b4] ;  /* 0x00007680ff0677ac */ /* 0x000f220008000800 */
[----:B------:R-:W1:Y:S01]  /*17820*/  LDCU UR8, c[0x0][0x39c] ;  /* 0x00007380ff0877ac */ /* 0x000e620008000800 */
[----:B0-----:R-:W-:Y:S01]  /*17830*/  IMAD R4, R0, UR5, RZ ;  /* 0x0000000500047c24 */ /* 0x001fe2000f8e02ff */
[----:B------:R-:W0:Y:S03]  /*17840*/  LDCU UR9, c[0x0][0x39c] ;  /* 0x00007380ff0977ac */ /* 0x000e260008000800 */
[----:B------:R-:W-:-:S02]  /*17850*/  VIADD R5, R4, UR5 ;  /* 0x0000000504057c36 */ /* 0x000fc40008000000 */
[----:B-1----:R-:W-:Y:S02]  /*17860*/  VIADD R86, R86, 0x3f ;  /* 0x0000003f56567836 */ /* 0x002fe40000000000 */
[----:B------:R-:W-:-:S03]  /*17870*/  VIADD R6, R5, UR5 ;  /* 0x0000000505067c36 */ /* 0x000fc60008000000 */
[----:B------:R-:W-:Y:S01]  /*17880*/  ISETP.GE.AND P4, PT, R86, 0x40, PT ;  /* 0x000000405600780c */ /* 0x000fe20003f86270 */
[----:B------:R-:W-:-:S04]  /*17890*/  VIADD R7, R6, UR5 ;  /* 0x0000000506077c36 */ /* 0x000fc80008000000 */
        /* <DEDUP_REMOVED lines=11> */
[----:B------:R-:W-:Y:S01]  /*17950*/  VIADD R78, R77, UR5 ;  /* 0x000000054d4e7c36 */ /* 0x000fe20008000000 */
[----:B--2---:R-:W-:-:S04]  /*17960*/  ISETP.GE.AND P1, PT, R85, UR18, PT ;  /* 0x0000001255007c0c */ /* 0x004fc8000bf26270 */
[----:B---3--:R-:W-:Y:S01]  /*17970*/  ISETP.LT.AND P6, PT, R2, UR7, !P1 ;  /* 0x0000000702007c0c */ /* 0x008fe2000cfc1270 */
[----:B----4-:R-:W-:Y:S01]  /*17980*/  IMAD R2, R85, UR6, RZ ;  /* 0x0000000655027c24 */ /* 0x010fe2000f8e02ff */
[----:B------:R-:W1:Y:S01]  /*17990*/  LDCU UR6, c[0x0][0x39c] ;  /* 0x00007380ff0677ac */ /* 0x000e620008000800 */
[----:B------:R-:W-:Y:S02]  /*179a0*/  ISETP.LT.AND P3, PT, R10, UR8, !P1 ;  /* 0x000000080a007c0c */ /* 0x000fe4000cf61270 */
[----:B0-----:R-:W-:Y:S01]  /*179b0*/  ISETP.LT.AND P5, PT, R9, UR9, !P1 ;  /* 0x0000000909007c0c */ /* 0x001fe2000cfa1270 */
[----:B------:R-:W-:Y:S01]  /*179c0*/  VIADD R9, R0, 0x4 ;  /* 0x0000000400097836 */ /* 0x000fe20000000000 */
[----:B------:R-:W-:-:S04]  /*179d0*/  IADD3 R3, P2, PT, R2, UR16, RZ ;  /* 0x0000001002037c10 */ /* 0x000fc8000ff5e0ff */
[----:B------:R-:W-:Y:S02]  /*179e0*/  LEA.HI.X.SX32 R2, R2, UR17, 0x1, P2 ;  /* 0x0000001102027c11 */ /* 0x000fe400090f0eff */
[----:B------:R-:W-:Y:S01]  /*179f0*/  IADD3 R246, P2, PT, R4, R3, RZ ;  /* 0x0000000304f67210 */ /* 0x000fe20007f5e0ff */
[----:B------:R-:W-:-:S12]  /*17a00*/  @!P4 BRA `(.L_x_11) ;  /* 0x000000000010c947 */ /* 0x000fd80003800000 */
[----:B------:R-:W-:-:S06]  /*17a10*/  USHF.L.U32 UR4, UR4, 0x1f, URZ ;  /* 0x0000001f04047899 */ /* 0x000fcc00080006ff */
[----:B------:R-:W-:-:S04]  /*17a20*/  IMAD.U32 R10, RZ, RZ, UR4 ;  /* 0x00000004ff0a7e24 */ /* 0x000fc8000f8e00ff */
[----:B------:R-:W0:Y:S02]  /*17a30*/  SYNCS.PHASECHK.TRANS64.TRYWAIT P4, [UR10], R10 ;  /* 0x0000000aff0075a7 */ /* 0x000e24000808110a */
[----:B0-----:R-:W-:Y:S05]  /*17a40*/  @!P4 BRA `(.L_x_12) ;  /* 0x000000940034c947 */ /* 0x001fea0003800000 */
.L_x_11:
[----:B------:R-:W-:Y:S01]  /*17a50*/  BAR.SYNC.DEFER_BLOCKING 0x0 ;  /* 0x0000000000007b1d */ /* 0x000fe20000010000 */
[CC--:B------:R-:W-:Y:S01]  /*17a60*/  IADD3 R88, P4, PT, R5.reuse, R3.reuse, RZ ;  /* 0x0000000305587210 */ /* 0x0c0fe20007f9e0ff */
[----:B------:R-:W-:Y:S01]  /*17a70*/  VIADD R79, R78, UR5 ;  /* 0x000000054e4f7c36 */ /* 0x000fe20008000000 */
[-C--:B------:R-:W-:Y:S01]  /*17a80*/  LEA.HI.X.SX32 R247, R4, R2.reuse, 0x1, P2 ;  /* 0x0000000204f77211 */ /* 0x080fe200010f0eff */
[----:B------:R-:W-:Y:S01]  /*17a90*/  VIADD R86, R0, 0x5 ;  /* 0x0000000500567836 */ /* 0x000fe20000000000 */
[-C--:B------:R-:W-:Y:S01]  /*17aa0*/  LEA.HI.X.SX32 R89, R5, R2.reuse, 0x1, P4 ;  /* 0x0000000205597211 */ /* 0x080fe200020f0eff */
[----:B------:R-:W-:Y:S01]  /*17ab0*/  VIADD R80, R79, UR5 ;  /* 0x000000054f507c36 */ /* 0x000fe20008000000 */
[-C--:B------:R-:W-:Y:S01]  /*17ac0*/  IADD3 R10, P4, PT, R6, R3.reuse, RZ ;  /* 0x00000003060a7210 */ /* 0x080fe20007f9e0ff */
[----:B------:R-:W0:Y:S01]  /*17ad0*/  LDCU UR4, c[0x0][0x39c] ;  /* 0x00007380ff0477ac */ /* 0x000e220008000800 */
[----:B-1----:R-:W-:Y:S01]  /*17ae0*/  ISETP.LT.AND P2, PT, R9, UR6, !P1 ;  /* 0x0000000609007c0c */ /* 0x002fe2000cf41270 */
[----:B------:R-:W-:Y:S01]  /*17af0*/  VIADD R81, R80, UR5 ;  /* 0x0000000550517c36 */ /* 0x000fe20008000000 */
[-C--:B------:R-:W-:Y:S01]  /*17b00*/  LEA.HI.X.SX32 R11, R6, R2.reuse, 0x1, P4 ;  /* 0x00000002060b7211 */ /* 0x080fe200020f0eff */
[----:B------:R-:W1:Y:S01]  /*17b10*/  LDCU UR6, c[0x0][0x39c] ;  /* 0x00007380ff0677ac */ /* 0x000e620008000800 */
[CC--:B------:R-:W-:Y:S01]  /*17b20*/  IADD3 R4, P4, PT, R8.reuse, R3.reuse, RZ ;  /* 0x0000000308047210 */ /* 0x0c0fe20007f9e0ff */
[----:B------:R-:W-:Y:S01]  /*17b30*/  VIADD R82, R81, UR5 ;  /* 0x0000000551527c36 */ /* 0x000fe20008000000 */
[----:B------:R-:W-:Y:S01]  /*17b40*/  P2R R87, PR, RZ, 0x20 ;  /* 0x00000020ff577803 */ /* 0x000fe20000000000 */
[----:B------:R2:W-:Y:S01]  /*17b50*/  STL.64 [R1+0x100], R10 ;  /* 0x0001000a01007387 */ /* 0x0005e20000100a00 */
[-C--:B------:R-:W-:Y:S01]  /*17b60*/  LEA.HI.X.SX32 R5, R8, R2.reuse, 0x1, P4 ;  /* 0x0000000208057211 */ /* 0x080fe200020f0eff */
[----:B------:R-:W-:Y:S01]  /*17b70*/  VIADD R83, R82, UR5 ;  /* 0x0000000552537c36 */ /* 0x000fe20008000000 */
[C---:B------:R-:W-:Y:S01]  /*17b80*/  IADD3 R92, P4, PT, R68.reuse, R3, RZ ;  /* 0x00000003445c7210 */ /* 0x040fe20007f9e0ff */
[----:B------:R-:W3:Y:S02]  /*17b90*/  LDCU UR7, c[0x0][0x39c] ;  /* 0x00007380ff0777ac */ /* 0x000ee40008000800 */
[----:B------:R-:W-:Y:S01]  /*17ba0*/  VIADD R84, R83, UR5 ;  /* 0x0000000553547c36 */ /* 0x000fe20008000000 */
[----:B------:R-:W-:Y:S01]  /*17bb0*/  LEA.HI.X.SX32 R93, R68, R2, 0x1, P4 ;  /* 0x00000002445d7211 */ /* 0x000fe200020f0eff */
[----:B------:R-:W4:Y:S02]  /*17bc0*/  @!P0 SYNCS.CCTL.IV [UR13+0xc000] ;  /* 0x00c00000ff0089b1 */ /* 0x000f24000800000d */
[----:B----4-:R-:W-:Y:S01]  /*17bd0*/  BAR.SYNC.DEFER_BLOCKING 0x0 ;  /* 0x0000000000007b1d */ /* 0x010fe20000010000 */
[----:B------:R-:W-:-:S04]  /*17be0*/  VIADD R85, R84, UR5 ;  /* 0x0000000554557c36 */ /* 0x000fc80008000000 */
[----:B------:R-:W-:Y:S01]  /*17bf0*/  VIADD R68, R85, UR5 ;  /* 0x0000000555447c36 */ /* 0x000fe20008000000 */
[----:B------:R-:W4:Y:S01]  /*17c00*/  LDCU UR8, c[0x0][0x39c] ;  /* 0x00007380ff0877ac */ /* 0x000f220008000800 */
[----:B------:R-:W5:Y:S01]  /*17c10*/  @!P0 SYNCS.CCTL.IV [UR13+0xc008] ;  /* 0x00c00800ff0089b1 */ /* 0x000f62000800000d */
[----:B--2---:R-:W-:-:S04]  /*17c20*/  IADD3 R10, P0, PT, R7, R3, RZ ;  /* 0x00000003070a7210 */ /* 0x004fc80007f1e0ff */
[----:B------:R-:W-:Y:S02]  /*17c30*/  LEA.HI.X.SX32 R11, R7, R2, 0x1, P0 ;  /* 0x00000002070b7211 */ /* 0x000fe400000f0eff */
[----:B------:R-:W-:-:S03]  /*17c40*/  IADD3 R90, P0, PT, R69, R3, RZ ;  /* 0x00000003455a7210 */ /* 0x000fc60007f1e0ff */
[----:B------:R-:W-:Y:S01]  /*17c50*/  STL.64 [R1+0xf8], R10 ;  /* 0x0000f80a01007387 */ /* 0x000fe20000100a00 */
[----:B------:R-:W-:Y:S01]  /*17c60*/  LEA.HI.X.SX32 R91, R69, R2, 0x1, P0 ;  /* 0x00000002455b7211 */ /* 0x000fe200000f0eff */
[----:B------:R-:W-:Y:S02]  /*17c70*/  VIADD R69, R68, UR5 ;  /* 0x0000000544457c36 */ /* 0x000fe40008000000 */
[----:B------:R2:W-:Y:S04]  /*17c80*/  STL.64 [R1+0xf0], R4 ;  /* 0x0000f00401007387 */ /* 0x0005e80000100a00 */
[----:B------:R0:W-:Y:S04]  /*17c90*/  STL.64 [R1+0xe8], R92 ;  /* 0x0000e85c01007387 */ /* 0x0001e80000100a00 */
[----:B------:R1:W-:Y:S01]  /*17ca0*/  STL.64 [R1+0xe0], R90 ;  /* 0x0000e05a01007387 */ /* 0x0003e20000100a00 */
[----:B--2---:R-:W2:Y:S01]  /*17cb0*/  LDTM.x64 R4, tmem[UR14] ;  /* 0x0000000e000479ee */ /* 0x004ea20008340000 */
[----:B------:R-:W2:Y:S01]  /*17cc0*/  LDTM.x64 R132, tmem[UR14+0x40] ;  /* 0x0000400e008479ee */ /* 0x000ea20008340000 */
[----:B0-----:R-:W-:-:S02]  /*17cd0*/  IADD3 R92, P4, PT, R70, R3, RZ ;  /* 0x00000003465c7210 */ /* 0x001fc40007f9e0ff */
[----:B-1----:R-:W-:Y:S02]  /*17ce0*/  IADD3 R90, P0, PT, R71, R3, RZ ;  /* 0x00000003475a7210 */ /* 0x002fe40007f1e0ff */
[-C--:B------:R-:W-:Y:S01]  /*17cf0*/  LEA.HI.X.SX32 R93, R70, R2.reuse, 0x1, P4 ;  /* 0x00000002465d7211 */ /* 0x080fe200020f0eff */
[----:B------:R-:W-:Y:S01]  /*17d00*/  VIADD R70, R69, UR5 ;  /* 0x0000000545467c36 */ /* 0x000fe20008000000 */
[----:B------:R-:W-:-:S03]  /*17d10*/  LEA.HI.X.SX32 R91, R71, R2, 0x1, P0 ;  /* 0x00000002475b7211 */ /* 0x000fc600000f0eff */
[----:B------:R0:W-:Y:S01]  /*17d20*/  STL.64 [R1+0xd8], R92 ;  /* 0x0000d85c01007387 */ /* 0x0001e20000100a00 */
[----:B------:R-:W-:-:S03]  /*17d30*/  VIADD R71, R70, UR5 ;  /* 0x0000000546477c36 */ /* 0x000fc60008000000 */
[----:B------:R1:W-:Y:S01]  /*17d40*/  STL.64 [R1+0xd0], R90 ;  /* 0x0000d05a01007387 */ /* 0x0003e20000100a00 */
[CC--:B0-----:R-:W-:Y:S02]  /*17d50*/  IADD3 R92, P4, PT, R72.reuse, R3.reuse, RZ ;  /* 0x00000003485c7210 */ /* 0x0c1fe40007f9e0ff */
        /* <DEDUP_REMOVED lines=16> */
[C---:B-1----:R-:W-:Y:S02]  /*17e60*/  IADD3 R90, P0, PT, R77.reuse, R3, RZ ;  /* 0x000000034d5a7210 */ /* 0x042fe40007f1e0ff */
[-C--:B------:R-:W-:Y:S02]  /*17e70*/  LEA.HI.X.SX32 R93, R76, R2.reuse, 0x1, P4 ;  /* 0x000000024c5d7211 */ /* 0x080fe400020f0eff */
[----:B------:R-:W-:-:S03]  /*17e80*/  LEA.HI.X.SX32 R91, R77, R2, 0x1, P0 ;  /* 0x000000024d5b7211 */ /* 0x000fc600000f0eff */
[----:B------:R0:W-:Y:S04]  /*17e90*/  STL.64 [R1+0xa8], R92 ;  /* 0x0000a85c01007387 */ /* 0x0001e80000100a00 */
[----:B------:R1:W-:Y:S01]  /*17ea0*/  STL.64 [R1+0xa0], R90 ;  /* 0x0000a05a01007387 */ /* 0x0003e20000100a00 */
[CC--:B0-----:R-:W-:Y:S02]  /*17eb0*/  IADD3 R92, P4, PT, R78.reuse, R3.reuse, RZ ;  /* 0x000000034e5c7210 */ /* 0x0c1fe40007f9e0ff */
[C---:B-1----:R-:W-:Y:S02]  /*17ec0*/  IADD3 R90, P0, PT, R79.reuse, R3, RZ ;  /* 0x000000034f5a7210 */ /* 0x042fe40007f1e0ff */
[-C--:B------:R-:W-:Y:S02]  /*17ed0*/  LEA.HI.X.SX32 R93, R78, R2.reuse, 0x1, P4 ;  /* 0x000000024e5d7211 */ /* 0x080fe400020f0eff */
[----:B------:R-:W-:-:S02]  /*17ee0*/  LEA.HI.X.SX32 R91, R79, R2, 0x1, P0 ;  /* 0x000000024f5b7211 */ /* 0x000fc400000f0eff */
[CC--:B------:R-:W-:Y:S01]  /*17ef0*/  IADD3 R76, P4, PT, R80.reuse, R3.reuse, RZ ;  /* 0x00000003504c7210 */ /* 0x0c0fe20007f9e0ff */
[----:B------:R0:W-:Y:S03]  /*17f00*/  STL.64 [R1+0x98], R92 ;  /* 0x0000985c01007387 */ /* 0x0001e60000100a00 */
[----:B------:R-:W-:Y:S01]  /*17f10*/  LEA.HI.X.SX32 R77, R80, R2, 0x1, P4 ;  /* 0x00000002504d7211 */ /* 0x000fe200020f0eff */
[----:B------:R1:W-:Y:S04]  /*17f20*/  STL.64 [R1+0x90], R90 ;  /* 0x0000905a01007387 */ /* 0x0003e80000100a00 */
[----:B------:R2:W-:Y:S01]  /*17f30*/  STL.64 [R1+0x88], R76 ;  /* 0x0000884c01007387 */ /* 0x0005e20000100a00 */
[----:B0-----:R-:W-:-:S02]  /*17f40*/  IADD3 R92, P0, PT, R81, R3, RZ ;  /* 0x00000003515c7210 */ /* 0x001fc40007f1e0ff */
[CC--:B-1----:R-:W-:Y:S02]  /*17f50*/  IADD3 R90, P4, PT, R82.reuse, R3.reuse, RZ ;  /* 0x00000003525a7210 */ /* 0x0c2fe40007f9e0ff */
[-C--:B------:R-:W-:Y:S02]  /*17f60*/  LEA.HI.X.SX32 R93, R81, R2.reuse, 0x1, P0 ;  /* 0x00000002515d7211 */ /* 0x080fe400000f0eff */
[-C--:B------:R-:W-:Y:S01]  /*17f70*/  LEA.HI.X.SX32 R91, R82, R2.reuse, 0x1, P4 ;  /* 0x00000002525b7211 */ /* 0x080fe200020f0eff */
[----:B--2---:R-:W-:Y:S01]  /*17f80*/  VIADD R76, R75, UR5 ;  /* 0x000000054b4c7c36 */ /* 0x004fe20008000000 */
[CC--:B------:R-:W-:Y:S01]  /*17f90*/  IADD3 R78, P0, PT, R83.reuse, R3.reuse, RZ ;  /* 0x00000003534e7210 */ /* 0x0c0fe20007f1e0ff */
[----:B------:R-:W-:Y:S02]  /*17fa0*/  STL.64 [R1+0x80], R92 ;  /* 0x0000805c01007387 */ /* 0x000fe40000100a00 */
[----:B------:R-:W-:Y:S01]  /*17fb0*/  VIADD R77, R76, UR5 ;  /* 0x000000054c4d7c36 */ /* 0x000fe20008000000 */
[----:B------:R-:W-:Y:S01]  /*17fc0*/  LEA.HI.X.SX32 R79, R83, R2, 0x1, P0 ;  /* 0x00000002534f7211 */ /* 0x000fe200000f0eff */
[----:B------:R0:W-:Y:S01]  /*17fd0*/  STL.64 [R1+0x78], R90 ;  /* 0x0000785a01007387 */ /* 0x0001e20000100a00 */
[----:B------:R-:W-:-:S03]  /*17fe0*/  IADD3 R80, P0, PT, R85, R3, RZ ;  /* 0x0000000355507210 */ /* 0x000fc60007f1e0ff */
[----:B------:R1:W-:Y:S01]  /*17ff0*/  STL.64 [R1+0x70], R78 ;  /* 0x0000704e01007387 */ /* 0x0003e20000100a00 */
[----:B------:R-:W-:Y:S02]  /*18000*/  LEA.HI.X.SX32 R81, R85, R2, 0x1, P0 ;  /* 0x0000000255517211 */ /* 0x000fe400000f0eff */
[----:B0-----:R-:W-:-:S04]  /*18010*/  IADD3 R90, P4, PT, R84, R3, RZ ;  /* 0x00000003545a7210 */ /* 0x001fc80007f9e0ff */
[----:B------:R-:W-:Y:S01]  /*18020*/  LEA.HI.X.SX32 R91, R84, R2, 0x1, P4 ;  /* 0x00000002545b7211 */ /* 0x000fe200020f0eff */
[----:B-1----:R-:W-:Y:S01]  /*18030*/  VIADD R78, R77, UR5 ;  /* 0x000000054d4e7c36 */ /* 0x002fe20008000000 */
[----:B------:R-:W-:-:S03]  /*18040*/  IADD3 R82, P4, PT, R68, R3, RZ ;  /* 0x0000000344527210 */ /* 0x000fc60007f9e0ff */
[----:B------:R-:W-:Y:S01]  /*18050*/  STL.64 [R1+0x68], R90 ;  /* 0x0000685a01007387 */ /* 0x000fe20000100a00 */
[----:B------:R-:W-:Y:S01]  /*18060*/  LEA.HI.X.SX32 R83, R68, R2, 0x1, P4 ;  /* 0x0000000244537211 */ /* 0x000fe200020f0eff */
[----:B------:R-:W-:Y:S02]  /*18070*/  VIADD R79, R78, UR5 ;  /* 0x000000054e4f7c36 */ /* 0x000fe40008000000 */
[----:B------:R0:W-:Y:S02]  /*18080*/  STL.64 [R1+0x60], R80 ;  /* 0x0000605001007387 */ /* 0x0001e40000100a00 */
[----:B------:R-:W-:Y:S02]  /*18090*/  VIADD R68, R79, UR5 ;  /* 0x000000054f447c36 */ /* 0x000fe40008000000 */
[----:B------:R1:W-:Y:S01]  /*180a0*/  STL.64 [R1+0x58], R82 ;  /* 0x0000585201007387 */ /* 0x0003e20000100a00 */
[----:B0-----:R-:W-:-:S04]  /*180b0*/  IADD3 R80, P0, PT, R69, R3, RZ ;  /* 0x0000000345507210 */ /* 0x001fc80007f1e0ff */
[----:B------:R-:W-:Y:S01]  /*180c0*/  LEA.HI.X.SX32 R81, R69, R2, 0x1, P0 ;  /* 0x0000000245517211 */ /* 0x000fe200000f0eff */
[----:B------:R-:W-:Y:S01]  /*180d0*/  VIADD R69, R68, UR5 ;  /* 0x0000000544457c36 */ /* 0x000fe20008000000 */
[----:B-1----:R-:W-:-:S03]  /*180e0*/  IADD3 R82, P4, PT, R70, R3, RZ ;  /* 0x0000000346527210 */ /* 0x002fc60007f9e0ff */
[----:B------:R0:W-:Y:S01]  /*180f0*/  STL.64 [R1+0x50], R80 ;  /* 0x0000505001007387 */ /* 0x0001e20000100a00 */
[----:B------:R-:W-:Y:S01]  /*18100*/  LEA.HI.X.SX32 R83, R70, R2, 0x1, P4 ;  /* 0x0000000246537211 */ /* 0x000fe200020f0eff */
[----:B------:R-:W-:-:S04]  /*18110*/  VIADD R70, R69, UR5 ;  /* 0x0000000545467c36 */ /* 0x000fc80008000000 */
        /* <DEDUP_REMOVED lines=22> */
[----:B------:R-:W-:-:S05]  /*18280*/  LEA.HI.X.SX32 R83, R76, R2, 0x1, P4 ;  /* 0x000000024c537211 */ /* 0x000fca00020f0eff */
[----:B------:R1:W-:Y:S01]  /*18290*/  STL.64 [R1+0x18], R82 ;  /* 0x0000185201007387 */ /* 0x0003e20000100a00 */
[----:B0-----:R-:W-:-:S04]  /*182a0*/  IADD3 R80, P0, PT, R77, R3, RZ ;  /* 0x000000034d507210 */ /* 0x001fc80007f1e0ff */
[----:B------:R-:W-:Y:S02]  /*182b0*/  LEA.HI.X.SX32 R81, R77, R2, 0x1, P0 ;  /* 0x000000024d517211 */ /* 0x000fe400000f0eff */
[----:B-1----:R-:W-:-:S03]  /*182c0*/  IADD3 R82, P4, PT, R78, R3, RZ ;  /* 0x000000034e527210 */ /* 0x002fc60007f9e0ff */
[----:B------:R0:W-:Y:S01]  /*182d0*/  STL.64 [R1+0x10], R80 ;  /* 0x0000105001007387 */ /* 0x0001e20000100a00 */
[----:B------:R-:W-:Y:S02]  /*182e0*/  LEA.HI.X.SX32 R83, R78, R2, 0x1, P4 ;  /* 0x000000024e537211 */ /* 0x000fe400020f0eff */
[----:B------:R-:W-:-:S03]  /*182f0*/  IADD3 R250, P4, PT, R68, R3, RZ ;  /* 0x0000000344fa7210 */ /* 0x000fc60007f9e0ff */
[----:B------:R-:W-:Y:S01]  /*18300*/  STL.64 [R1+0x8], R82 ;  /* 0x0000085201007387 */ /* 0x000fe20000100a00 */
[-C--:B------:R-:W-:Y:S01]  /*18310*/  LEA.HI.X.SX32 R251, R68, R2.reuse, 0x1, P4 ;  /* 0x0000000244fb7211 */ /* 0x080fe200020f0eff */
[----:B------:R-:W-:Y:S01]  /*18320*/  VIADD R68, R75, UR5 ;  /* 0x000000054b447c36 */ /* 0x000fe20008000000 */
[CC--:B------:R-:W-:Y:S02]  /*18330*/  IADD3 R244, P4, PT, R70.reuse, R3.reuse, RZ ;  /* 0x0000000346f47210 */ /* 0x0c0fe40007f9e0ff */
[CC--:B0-----:R-:W-:Y:S02]  /*18340*/  IADD3 R80, P0, PT, R79.reuse, R3.reuse, RZ ;  /* 0x000000034f507210 */ /* 0x0c1fe40007f1e0ff */
[-C--:B------:R-:W-:Y:S02]  /*18350*/  LEA.HI.X.SX32 R245, R70, R2.reuse, 0x1, P4 ;  /* 0x0000000246f57211 */ /* 0x080fe400020f0eff */
[----:B------:R-:W-:Y:S02]  /*18360*/  LEA.HI.X.SX32 R81, R79, R2, 0x1, P0 ;  /* 0x000000024f517211 */ /* 0x000fe400000f0eff */
[----:B------:R-:W-:-:S02]  /*18370*/  IADD3 R248, P0, PT, R69, R3, RZ ;  /* 0x0000000345f87210 */ /* 0x000fc40007f1e0ff */
[-C--:B------:R-:W-:Y:S01]  /*18380*/  IADD3 R240, P4, PT, R72, R3.reuse, RZ ;  /* 0x0000000348f07210 */ /* 0x080fe20007f9e0ff */
[----:B------:R-:W-:Y:S01]  /*18390*/  STL.64 [R1], R80 ;  /* 0x0000005001007387 */ /* 0x000fe20000100a00 */
[-C--:B------:R-:W-:Y:S01]  /*183a0*/  LEA.HI.X.SX32 R249, R69, R2.reuse, 0x1, P0 ;  /* 0x0000000245f97211 */ /* 0x080fe200000f0eff */
[----:B------:R-:W-:Y:S01]  /*183b0*/  VIADD R69, R68, UR5 ;  /* 0x0000000544457c36 */ /* 0x000fe20008000000 */
[-C--:B------:R-:W-:Y:S01]  /*183c0*/  IADD3 R242, P0, PT, R71, R3.reuse, RZ ;  /* 0x0000000347f27210 */ /* 0x080fe20007f1e0ff */
[----:B------:R-:W-:Y:S01]  /*183d0*/  STL [R1+0x3a8], R250 ;  /* 0x0003a8fa01007387 */ /* 0x000fe20000100800 */
[-C--:B------:R-:W-:Y:S01]  /*183e0*/  LEA.HI.X.SX32 R241, R72, R2.reuse, 0x1, P4 ;  /* 0x0000000248f17211 */ /* 0x080fe200020f0eff */
[----:B------:R-:W-:Y:S01]  /*183f0*/  VIADD R70, R69, UR5 ;  /* 0x0000000545467c36 */ /* 0x000fe20008000000 */
[-C--:B------:R-:W-:Y:S01]  /*18400*/  LEA.HI.X.SX32 R243, R71, R2.reuse, 0x1, P0 ;  /* 0x0000000247f37211 */ /* 0x080fe200000f0eff */
[----:B------:R-:W-:Y:S01]  /*18410*/  STL [R1+0x39c], R251 ;  /* 0x00039cfb01007387 */ /* 0x000fe20000100800 */
[CC--:B------:R-:W-:Y:S01]  /*18420*/  IADD3 R238, P0, PT, R73.reuse, R3.reuse, RZ ;  /* 0x0000000349ee7210 */ /* 0x0c0fe20007f1e0ff */
[----:B------:R-:W-:Y:S01]  /*18430*/  VIADD R71, R70, UR5 ;  /* 0x0000000546477c36 */ /* 0x000fe20008000000 */
[CC--:B------:R-:W-:Y:S01]  /*18440*/  IADD3 R236, P4, PT, R74.reuse, R3.reuse, RZ ;  /* 0x000000034aec7210 */ /* 0x0c0fe20007f9e0ff */
[----:B------:R-:W-:Y:S01]  /*18450*/  STL [R1+0x3c0], R248 ;  /* 0x0003c0f801007387 */ /* 0x000fe20000100800 */
[-C--:B------:R-:W-:Y:S01]  /*18460*/  LEA.HI.X.SX32 R239, R73, R2.reuse, 0x1, P0 ;  /* 0x0000000249ef7211 */ /* 0x080fe200000f0eff */
[----:B------:R-:W-:Y:S01]  /*18470*/  VIADD R72, R71, UR5 ;  /* 0x0000000547487c36 */ /* 0x000fe20008000000 */
[----:B------:R-:W-:Y:S01]  /*18480*/  IADD3 R234, P0, PT, R75, R3, RZ ;  /* 0x000000034bea7210 */ /* 0x000fe20007f1e0ff */
[----:B------:R-:W-:Y:S01]  /*18490*/  STL [R1+0x398], R249 ;  /* 0x000398f901007387 */ /* 0x000fe20000100800 */
[----:B------:R-:W-:-:S02]  /*184a0*/  LEA.HI.X.SX32 R237, R74, R2, 0x1, P4 ;  /* 0x000000024aed7211 */ /* 0x000fc400020f0eff */
[----:B------:R-:W-:Y:S01]  /*184b0*/  LEA.HI.X.SX32 R235, R75, R2, 0x1, P0 ;  /* 0x000000024beb7211 */ /* 0x000fe200000f0eff */
[----:B------:R-:W-:Y:S01]  /*184c0*/  STL.64 [R1+0x3a0], R244 ;  /* 0x0003a0f401007387 */ /* 0x000fe20000100a00 */
[----:B------:R-:W-:-:S03]  /*184d0*/  IADD3 R232, P4, PT, R68, R3, RZ ;  /* 0x0000000344e87210 */ /* 0x000fc60007f9e0ff */
[----:B------:R-:W-:Y:S04]  /*184e0*/  STL.64 [R1+0x3b0], R242 ;  /* 0x0003b0f201007387 */ /* 0x000fe80000100a00 */
[----:B------:R-:W-:Y:S04]  /*184f0*/  STL [R1+0x3d8], R240 ;  /* 0x0003d8f001007387 */ /* 0x000fe80000100800 */
[----:B------:R-:W-:Y:S04]  /*18500*/  STL [R1+0x394], R241 ;  /* 0x000394f101007387 */ /* 0x000fe80000100800 */
[----:B------:R-:W-:Y:S04]  /*18510*/  STL.64 [R1+0x3b8], R238 ;  /* 0x0003b8ee01007387 */ /* 0x000fe80000100a00 */
[----:B------:R-:W-:Y:S04]  /*18520*/  STL [R1+0x390], R237 ;  /* 0x000390ed01007387 */ /* 0x000fe80000100800 */
[----:B------:R0:W-:Y:S04]  /*18530*/  STL.64 [R1+0x3c8], R234 ;  /* 0x0003c8ea01007387 */ /* 0x0001e80000100a00 */
[----:B0-----:R-:W2:Y:S01]  /*18540*/  LDL.LU.64 R234, [R1+0x100] ;  /* 0x0001000001ea7983 */ /* 0x001ea20000300a00 */
[----:B------:R-:W-:-:S02]  /*18550*/  IADD3 R230, P0, PT, R69, R3, RZ ;  /* 0x0000000345e67210 */ /* 0x000fc40007f1e0ff */
[-C--:B------:R-:W-:Y:S01]  /*18560*/  LEA.HI.X.SX32 R233, R68, R2.reuse, 0x1, P4 ;  /* 0x0000000244e97211 */ /* 0x080fe200020f0eff */
[----:B------:R-:W-:Y:S01]  /*18570*/  VIADD R68, R72, UR5 ;  /* 0x0000000548447c36 */ /* 0x000fe20008000000 */
[-C--:B------:R-:W-:Y:S02]  /*18580*/  IADD3 R228, P4, PT, R70, R3.reuse, RZ ;  /* 0x0000000346e47210 */ /* 0x080fe40007f9e0ff */
[-C--:B------:R-:W-:Y:S01]  /*18590*/  LEA.HI.X.SX32 R231, R69, R2.reuse, 0x1, P0 ;  /* 0x0000000245e77211 */ /* 0x080fe200000f0eff */
[----:B------:R-:W-:Y:S01]  /*185a0*/  VIADD R69, R68, UR5 ;  /* 0x0000000544457c36 */ /* 0x000fe20008000000 */
[-C--:B------:R-:W-:Y:S02]  /*185b0*/  IADD3 R226, P0, PT, R71, R3.reuse, RZ ;  /* 0x0000000347e27210 */ /* 0x080fe40007f1e0ff */
[----:B------:R-:W-:Y:S01]  /*185c0*/  LEA.HI.X.SX32 R229, R70, R2, 0x1, P4 ;  /* 0x0000000246e57211 */ /* 0x000fe200020f0eff */
[----:B------:R-:W-:Y:S01]  /*185d0*/  VIADD R70, R69, UR5 ;  /* 0x0000000545467c36 */ /* 0x000fe20008000000 */
[----:B------:R-:W-:-:S02]  /*185e0*/  IADD3 R224, P4, PT, R72, R3, RZ ;  /* 0x0000000348e07210 */ /* 0x000fc40007f9e0ff */
[-C--:B------:R-:W-:Y:S01]  /*185f0*/  LEA.HI.X.SX32 R227, R71, R2.reuse, 0x1, P0 ;  /* 0x0000000247e37211 */ /* 0x080fe200000f0eff */
[----:B------:R-:W-:Y:S01]  /*18600*/  VIADD R71, R70, UR5 ;  /* 0x0000000546477c36 */ /* 0x000fe20008000000 */
[-C--:B------:R-:W-:Y:S02]  /*18610*/  IADD3 R222, P0, PT, R68, R3.reuse, RZ ;  /* 0x0000000344de7210 */ /* 0x080fe40007f1e0ff */
[-C--:B------:R-:W-:Y:S02]  /*18620*/  LEA.HI.X.SX32 R225, R72, R2.reuse, 0x1, P4 ;  /* 0x0000000248e17211 */ /* 0x080fe400020f0eff */
[-C--:B------:R-:W-:Y:S02]  /*18630*/  IADD3 R220, P4, PT, R69, R3.reuse, RZ ;  /* 0x0000000345dc7210 */ /* 0x080fe40007f9e0ff */
[----:B------:R-:W-:Y:S01]  /*18640*/  LEA.HI.X.SX32 R223, R68, R2, 0x1, P0 ;  /* 0x0000000244df7211 */ /* 0x000fe200000f0eff */
[----:B------:R-:W-:Y:S01]  /*18650*/  VIADD R68, R71, UR5 ;  /* 0x0000000547447c36 */ /* 0x000fe20008000000 */
[----:B------:R-:W-:-:S02]  /*18660*/  IADD3 R216, P0, PT, R70, R3, RZ ;  /* 0x0000000346d87210 */ /* 0x000fc40007f1e0ff */
[-C--:B------:R-:W-:Y:S01]  /*18670*/  LEA.HI.X.SX32 R221, R69, R2.reuse, 0x1, P4 ;  /* 0x0000000245dd7211 */ /* 0x080fe200020f0eff */
[----:B------:R-:W-:Y:S01]  /*18680*/  VIADD R69, R68, UR5 ;  /* 0x0000000544457c36 */ /* 0x000fe20008000000 */
[CC--:B------:R-:W-:Y:S02]  /*18690*/  IADD3 R212, P4, PT, R71.reuse, R3.reuse, RZ ;  /* 0x0000000347d47210 */ /* 0x0c0fe40007f9e0ff */
[-C--:B------:R-:W-:Y:S02]  /*186a0*/  LEA.HI.X.SX32 R217, R70, R2.reuse, 0x1, P0 ;  /* 0x0000000246d97211 */ /* 0x080fe400000f0eff */
[----:B------:R-:W-:Y:S02]  /*186b0*/  LEA.HI.X.SX32 R213, R71, R2, 0x1, P4 ;  /* 0x0000000247d57211 */ /* 0x000fe400020f0eff */
[----:B------:R-:W-:Y:S02]  /*186c0*/  IADD3 R208, P4, PT, R68, R3, RZ ;  /* 0x0000000344d07210 */ /* 0x000fe40007f9e0ff */
[----:B------:R-:W-:-:S02]  /*186d0*/  F2FP.SATFINITE.E4M3.F32.PACK_AB_MERGE_C R245, R17, R16, RZ ;  /* 0x0000001011f5723e */ /* 0x000fc400048070ff */
[----:B------:R-:W-:Y:S02]  /*186e0*/  LEA.HI.X.SX32 R209, R68, R2, 0x1, P4 ;  /* 0x0000000244d17211 */ /* 0x000fe400020f0eff */
[----:B------:R-:W-:Y:S02]  /*186f0*/  IADD3 R204, P4, PT, R69, R3, RZ ;  /* 0x0000000345cc7210 */ /* 0x000fe40007f9e0ff */
[----:B------:R-:W-:Y:S02]  /*18700*/  F2FP.SATFINITE.E4M3.F32.PACK_AB_MERGE_C R244, R11, R10, RZ ;  /* 0x0000000a0bf4723e */ /* 0x000fe400048070ff */
[----:B------:R-:W-:Y:S02]  /*18710*/  LEA.HI.X.SX32 R205, R69, R2, 0x1, P4 ;  /* 0x0000000245cd7211 */ /* 0x000fe400020f0eff */
[----:B------:R-:W-:Y:S01]  /*18720*/  ISETP.LT.AND P0, PT, R86, UR4, !P1 ;  /* 0x0000000456007c0c */ /* 0x000fe2000cf01270 */
[----:B------:R-:W0:Y:S01]  /*18730*/  LDCU UR4, c[0x0][0x39c] ;  /* 0x00007380ff0477ac */ /* 0x000e220008000800 */
[----:B------:R-:W-:-:S02]  /*18740*/  F2FP.SATFINITE.E4M3.F32.PACK_AB_MERGE_C R238, R23, R22, RZ ;  /* 0x0000001617ee723e */ /* 0x000fc400048070ff */
[----:B------:R-:W-:Y:S02]  /*18750*/  F2FP.SATFINITE.E4M3.F32.PACK_AB_MERGE_C R239, R25, R24, RZ ;  /* 0x0000001819ef723e */ /* 0x000fe400048070ff */
[----:B------:R-:W-:Y:S02]  /*18760*/  F2FP.SATFINITE.E4M3.F32.PACK_AB_MERGE_C R240, R27, R26, RZ ;  /* 0x0000001a1bf0723e */ /* 0x000fe400048070ff */
[----:B------:R-:W-:Y:S02]  /*18770*/  F2FP.SATFINITE.E4M3.F32.PACK_AB_MERGE_C R242, R29, R28, RZ ;  /* 0x0000001c1df2723e */ /* 0x000fe400048070ff */
[----:B------:R-:W-:Y:S02]  /*18780*/  F2FP.SATFINITE.E4M3.F32.PACK_AB_MERGE_C R243, R31, R30, RZ ;  /* 0x0000001e1ff3723e */ /* 0x000fe400048070ff */
[----:B------:R-:W-:Y:S02]  /*18790*/  F2FP.SATFINITE.E4M3.F32.PACK_AB_MERGE_C R248, R33, R32, RZ ;  /* 0x0000002021f8723e */ /* 0x000fe400048070ff */
[----:B------:R-:W-:-:S02]  /*187a0*/  F2FP.SATFINITE.E4M3.F32.PACK_AB_MERGE_C R251, R35, R34, RZ ;  /* 0x0000002223fb723e */ /* 0x000fc400048070ff */
[----:B------:R-:W-:Y:S02]  /*187b0*/  F2FP.SATFINITE.E4M3.F32.PACK_AB_MERGE_C R250, R37, R36, RZ ;  /* 0x0000002425fa723e */ /* 0x000fe400048070ff */
[----:B------:R-:W-:Y:S02]  /*187c0*/  F2FP.SATFINITE.E4M3.F32.PACK_AB_MERGE_C R249, R39, R38, RZ ;  /* 0x0000002627f9723e */ /* 0x000fe400048070ff */
[----:B------:R-:W-:Y:S02]  /*187d0*/  F2FP.SATFINITE.E4M3.F32.PACK_AB_MERGE_C R241, R41, R40, RZ ;  /* 0x0000002829f1723e */ /* 0x000fe400048070ff */
[----:B------:R-:W-:Y:S01]  /*187e0*/  F2FP.SATFINITE.E4M3.F32.PACK_AB_MERGE_C R237, R43, R42, RZ ;  /* 0x0000002a2bed723e */ /* 0x000fe200048070ff */
[----:B--2---:R1:W-:Y:S04]  /*187f0*/  STL.64 [R1+0x428], R234 ;  /* 0x000428ea01007387 */ /* 0x0043e80000100a00 */
[----:B------:R2:W-:Y:S04]  /*18800*/  STL [R1+0x38c], R233 ;  /* 0x00038ce901007387 */ /* 0x0005e80000100800 */
[----:B------:R0:W-:Y:S04]  /*18810*/  STL.64 [R1+0x3d0], R230 ;  /* 0x0003d0e601007387 */ /* 0x0001e80000100a00 */
[----:B------:R3:W-:Y:S01]  /*18820*/  STL [R1+0x388], R229 ;  /* 0x000388e501007387 */ /* 0x0007e20000100800 */
[----:B-1----:R-:W-:Y:S01]  /*18830*/  IMAD.MOV.U32 R234, RZ, RZ, R88 ;  /* 0x000000ffffea7224 */ /* 0x002fe200078e0058 */
[----:B--2---:R-:W-:Y:S01]  /*18840*/  F2FP.SATFINITE.E4M3.F32.PACK_AB_MERGE_C R233, R45, R44, RZ ;  /* 0x0000002c2de9723e */ /* 0x004fe200048070ff */
[----:B------:R-:W-:Y:S01]  /*18850*/  IMAD.MOV.U32 R235, RZ, RZ, R89 ;  /* 0x000000ffffeb7224 */ /* 0x000fe200078e0059 */
[----:B------:R1:W-:Y:S04]  /*18860*/  STL.64 [R1+0x3e0], R226 ;  /* 0x0003e0e201007387 */ /* 0x0003e80000100a00 */
[----:B------:R2:W-:Y:S01]  /*18870*/  STL [R1+0x384], R225 ;  /* 0x000384e101007387 */ /* 0x0005e20000100800 */
[----:B0-----:R-:W-:-:S02]  /*18880*/  F2FP.SATFINITE.E4M3.F32.PACK_AB_MERGE_C R230, R19, R18, RZ ;  /* 0x0000001213e6723e */ /* 0x001fc400048070ff */
[----:B------:R-:W-:Y:S01]  /*18890*/  F2FP.SATFINITE.E4M3.F32.PACK_AB_MERGE_C R231, R21, R20, RZ ;  /* 0x0000001415e7723e */ /* 0x000fe200048070ff */
[----:B------:R-:W-:Y:S01]  /*188a0*/  STL.64 [R1+0x3f0], R222 ;  /* 0x0003f0de01007387 */ /* 0x000fe20000100a00 */
[----:B---3--:R-:W-:-:S03]  /*188b0*/  F2FP.SATFINITE.E4M3.F32.PACK_AB_MERGE_C R229, R47, R46, RZ ;  /* 0x0000002e2fe5723e */ /* 0x008fc600048070ff */
[----:B------:R0:W-:Y:S01]  /*188c0*/  STL [R1+0x380], R221 ;  /* 0x000380dd01007387 */ /* 0x0001e20000100800 */
[----:B-1----:R-:W-:Y:S02]  /*188d0*/  F2FP.SATFINITE.E4M3.F32.PACK_AB_MERGE_C R226, R13, R12, RZ ;  /* 0x0000000c0de2723e */ /* 0x002fe400048070ff */
[----:B------:R-:W-:Y:S01]  /*188e0*/  F2FP.SATFINITE.E4M3.F32.PACK_AB_MERGE_C R227, R15, R14, RZ ;  /* 0x0000000e0fe3723e */ /* 0x000fe200048070ff */
[----:B------:R1:W-:Y:S01]  /*188f0*/  STL.64 [R1+0x3f8], R216 ;  /* 0x0003f8d801007387 */ /* 0x0003e20000100a00 */
[----:B--2---:R-:W-:-:S03]  /*18900*/  F2FP.SATFINITE.E4M3.F32.PACK_AB_MERGE_C R225, R49, R48, RZ ;  /* 0x0000003031e1723e */ /* 0x004fc600048070ff */
[----:B------:R-:W-:Y:S01]  /*18910*/  STL [R1+0x37c], R213 ;  /* 0x00037cd501007387 */ /* 0x000fe20000100800 */
[----:B0-----:R-:W-:-:S03]  /*18920*/  F2FP.SATFINITE.E4M3.F32.PACK_AB_MERGE_C R221, R51, R50, RZ ;  /* 0x0000003233dd723e */ /* 0x001fc600048070ff */
[----:B------:R0:W-:Y:S01]  /*18930*/  STL.64 [R1+0x400], R208 ;  /* 0x000400d001007387 */ /* 0x0001e20000100a00 */
[----:B-1----:R-:W-:Y:S01]  /*18940*/  F2FP.SATFINITE.E4M3.F32.PACK_AB_MERGE_C R216, R5, R4, RZ ;  /* 0x0000000405d8723e */ /* 0x002fe200048070ff */
[----:B------:R-:W-:Y:S02]  /*18950*/  VIADD R4, R69, UR5 ;  /* 0x0000000545047c36 */ /* 0x000fe40008000000 */
[----:B------:R1:W-:Y:S01]  /*18960*/  STL [R1+0x378], R205 ;  /* 0x000378cd01007387 */ /* 0x0003e20000100800 */
[----:B------:R-:W-:Y:S01]  /*18970*/  F2FP.SATFINITE.E4M3.F32.PACK_AB_MERGE_C R217, R7, R6, RZ ;  /* 0x0000000607d9723e */ /* 0x000fe200048070ff */
[C---:B------:R-:W-:Y:S01]  /*18980*/  VIADD R5, R4.reuse, UR5 ;  /* 0x0000000504057c36 */ /* 0x040fe20008000000 */
[----:B------:R-:W-:Y:S01]  /*18990*/  IADD3 R200, P4, PT, R4, R3, RZ ;  /* 0x0000000304c87210 */ /* 0x000fe20007f9e0ff */
[----:B------:R-:W-:Y:S01]  /*189a0*/  STL.64 [R1+0x418], R226 ;  /* 0x000418e201007387 */ /* 0x000fe20000100a00 */
[----:B0-----:R-:W-:Y:S01]  /*189b0*/  IMAD.MOV.U32 R208, RZ, RZ, R87 ;  /* 0x000000ffffd07224 */ /* 0x001fe200078e0057 */
[----:B------:R-:W-:-:S02]  /*189c0*/  F2FP.SATFINITE.E4M3.F32.PACK_AB_MERGE_C R209, R9, R8, RZ ;  /* 0x0000000809d1723e */ /* 0x000fc400048070ff */
[----:B------:R-:W-:Y:S01]  /*189d0*/  LEA.HI.X.SX32 R201, R4, R2, 0x1, P4 ;  /* 0x0000000204c97211 */ /* 0x000fe200020f0eff */
[C---:B------:R-:W-:Y:S01]  /*189e0*/  VIADD R4, R5.reuse, UR5 ;  /* 0x0000000505047c36 */ /* 0x040fe20008000000 */
[-C--:B------:R-:W-:Y:S01]  /*189f0*/  IADD3 R196, P4, PT, R5, R3.reuse, RZ ;  /* 0x0000000305c47210 */ /* 0x080fe20007f9e0ff */
[----:B------:R-:W0:Y:S01]  /*18a00*/  LDTM.x64 R68, tmem[UR14+0x80] ;  /* 0x0000800e004479ee */ /* 0x000e220008340000 */
[----:B------:R-:W-:Y:S01]  /*18a10*/  F2FP.SATFINITE.E4M3.F32.PACK_AB_MERGE_C R213, R53, R52, RZ ;  /* 0x0000003435d5723e */ /* 0x000fe200048070ff */
[----:B------:R-:W-:Y:S01]  /*18a20*/  STL.64 [R1+0x408], R200 ;  /* 0x000408c801007387 */ /* 0x000fe20000100a00 */
[----:B------:R-:W-:Y:S01]  /*18a30*/  LEA.HI.X.SX32 R197, R5, R2, 0x1, P4 ;  /* 0x0000000205c57211 */ /* 0x000fe200020f0eff */
[C---:B------:R-:W-:Y:S01]  /*18a40*/  VIADD R5, R4.reuse, UR5 ;  /* 0x0000000504057c36 */ /* 0x040fe20008000000 */
[----:B------:R-:W-:Y:S01]  /*18a50*/  IADD3 R198, P4, PT, R4, R3, RZ ;  /* 0x0000000304c67210 */ /* 0x000fe20007f9e0ff */
[----:B------:R-:W-:Y:S01]  /*18a60*/  STL [R1+0x410], R245 ;  /* 0x000410f501007387 */ /* 0x000fe20000100800 */
[----:B-1----:R-:W-:-:S02]  /*18a70*/  F2FP.SATFINITE.E4M3.F32.PACK_AB_MERGE_C R205, R55, R54, RZ ;  /* 0x0000003637cd723e */ /* 0x002fc400048070ff */
[-C--:B------:R-:W-:Y:S01]  /*18a80*/  LEA.HI.X.SX32 R199, R4, R2.reuse, 0x1, P4 ;  /* 0x0000000204c77211 */ /* 0x080fe200020f0eff */
[C---:B------:R-:W-:Y:S01]  /*18a90*/  VIADD R4, R5.reuse, UR5 ;  /* 0x0000000505047c36 */ /* 0x040fe20008000000 */
[CC--:B------:R-:W-:Y:S01]  /*18aa0*/  IADD3 R202, P4, PT, R5.reuse, R3.reuse, RZ ;  /* 0x0000000305ca7210 */ /* 0x0c0fe20007f9e0ff */
[----:B------:R-:W-:Y:S03]  /*18ab0*/  STL [R1+0x420], R244 ;  /* 0x000420f401007387 */ /* 0x000fe60000100800 */
[-C--:B------:R-:W-:Y:S01]  /*18ac0*/  LEA.HI.X.SX32 R203, R5, R2.reuse, 0x1, P4 ;  /* 0x0000000205cb7211 */ /* 0x080fe200020f0eff */
[C---:B------:R-:W-:Y:S01]  /*18ad0*/  VIADD R5, R4.reuse, UR5 ;  /* 0x0000000504057c36 */ /* 0x040fe20008000000 */
[CC--:B------:R-:W-:Y:S01]  /*18ae0*/  IADD3 R206, P4, PT, R4.reuse, R3.reuse, RZ ;  /* 0x0000000304ce7210 */ /* 0x0c0fe20007f9e0ff */
[----:B------:R1:W-:Y:S03]  /*18af0*/  STL [R1+0x374], R197 ;  /* 0x000374c501007387 */ /* 0x0003e60000100800 */
[-C--:B------:R-:W-:Y:S01]  /*18b00*/  LEA.HI.X.SX32 R207, R4, R2.reuse, 0x1, P4 ;  /* 0x0000000204cf7211 */ /* 0x080fe200020f0eff */
[C---:B------:R-:W-:Y:S01]  /*18b10*/  VIADD R4, R5.reuse, UR5 ;  /* 0x0000000505047c36 */ /* 0x040fe20008000000 */
[CC--:B------:R-:W-:Y:S01]  /*18b20*/  IADD3 R210, P4, PT, R5.reuse, R3.reuse, RZ ;  /* 0x0000000305d27210 */ /* 0x0c0fe20007f9e0ff */
[----:B------:R2:W-:Y:S02]  /*18b30*/  STL [R1+0x370], R203 ;  /* 0x000370cb01007387 */ /* 0x0005e40000100800 */
[C---:B------:R-:W-:Y:S01]  /*18b40*/  VIADD R252, R4.reuse, UR5 ;  /* 0x0000000504fc7c36 */ /* 0x040fe20008000000 */
[----:B------:R-:W-:Y:S01]  /*18b50*/  LEA.HI.X.SX32 R211, R5, R2, 0x1, P4 ;  /* 0x0000000205d37211 */ /* 0x000fe200020f0eff */
[----:B------:R3:W-:Y:S01]  /*18b60*/  STL [R1+0x36c], R207 ;  /* 0x00036ccf01007387 */ /* 0x0007e20000100800 */
[----:B------:R-:W-:-:S02]  /*18b70*/  IADD3 R214, P4, PT, R4, R3, RZ ;  /* 0x0000000304d67210 */ /* 0x000fc40007f9e0ff */
[----:B------:R-:W-:Y:S02]  /*18b80*/  F2FP.SATFINITE.E4M3.F32.PACK_AB_MERGE_C R5, R65, R64, RZ ;  /* 0x000000404105723e */ /* 0x000fe400048070ff */
[----:B------:R-:W-:Y:S02]  /*18b90*/  LEA.HI.X.SX32 R215, R4, R2, 0x1, P4 ;  /* 0x0000000204d77211 */ /* 0x000fe400020f0eff */
[C---:B------:R-:W-:Y:S02]  /*18ba0*/  IADD3 R218, P4, PT, R252.reuse, R3, RZ ;  /* 0x00000003fcda7210 */ /* 0x040fe40007f9e0ff */
[----:B------:R-:W-:Y:S02]  /*18bb0*/  F2FP.SATFINITE.E4M3.F32.PACK_AB_MERGE_C R4, R67, R66, RZ ;  /* 0x000000424304723e */ /* 0x000fe400048070ff */
[----:B------:R-:W-:Y:S02]  /*18bc0*/  LEA.HI.X.SX32 R219, R252, R2, 0x1, P4 ;  /* 0x00000002fcdb7211 */ /* 0x000fe400020f0eff */
[----:B------:R-:W-:-:S02]  /*18bd0*/  ISETP.LT.AND P4, PT, R0, UR19, !P1 ;  /* 0x0000001300007c0c */ /* 0x000fc4000cf81270 */
[----:B-1----:R-:W-:Y:S01]  /*18be0*/  F2FP.SATFINITE.E4M3.F32.PACK_AB_MERGE_C R197, R57, R56, RZ ;  /* 0x0000003839c5723e */ /* 0x002fe200048070ff */
[----:B------:R1:W-:Y:S01]  /*18bf0*/  STL [R1+0x368], R219 ;  /* 0x000368db01007387 */ /* 0x0003e20000100800 */
[----:B--2---:R-:W-:Y:S02]  /*18c00*/  F2FP.SATFINITE.E4M3.F32.PACK_AB_MERGE_C R203, R59, R58, RZ ;  /* 0x0000003a3bcb723e */ /* 0x004fe400048070ff */
[----:B---3--:R-:W-:Y:S01]  /*18c10*/  F2FP.SATFINITE.E4M3.F32.PACK_AB_MERGE_C R207, R61, R60, RZ ;  /* 0x0000003c3dcf723e */ /* 0x008fe200048070ff */
[----:B------:R-:W2:Y:S04]  /*18c20*/  LDL.LU.64 R244, [R1+0xf8] ;  /* 0x0000f80001f47983 */ /* 0x000ea80000300a00 */
[----:B------:R-:W-:Y:S01]  /*18c30*/  STL [R1+0x140], R5 ;  /* 0x0001400501007387 */ /* 0x000fe20000100800 */
[----:B-1----:R-:W-:-:S03]  /*18c40*/  F2FP.SATFINITE.E4M3.F32.PACK_AB_MERGE_C R219, R63, R62, RZ ;  /* 0x0000003e3fdb723e */ /* 0x002fc600048070ff */
[----:B------:R-:W3:Y:S04]  /*18c50*/  LDL.LU.64 R222, [R1+0xf0] ;  /* 0x0000f00001de7983 */ /* 0x000ee80000300a00 */
[----:B------:R1:W-:Y:S01]  /*18c60*/  STL [R1+0x138], R4 ;  /* 0x0001380401007387 */ /* 0x0003e20000100800 */
[----:B------:R-:W-:Y:S01]  /*18c70*/  VIADD R252, R252, UR5 ;  /* 0x00000005fcfc7c36 */ /* 0x000fe20008000000 */
[----:B------:R-:W-:Y:S02]  /*18c80*/  PRMT R200, R216, 0x9910, RZ ;  /* 0x00009910d8c87816 */ /* 0x000fe400000000ff */
[----:B------:R-:W2:Y:S01]  /*18c90*/  LDL.LU.64 R226, [R1+0xe8] ;  /* 0x0000e80001e27983 */ /* 0x000ea20000300a00 */
[----:B-1----:R-:W1:Y:S01]  /*18ca0*/  LDTM.x64 R4, tmem[UR14+0xc0] ;  /* 0x0000c00e000479ee */ /* 0x002e620008340000 */
[----:B------:R-:W-:-:S02]  /*18cb0*/  NOP ;  /* 0x0000000000007918 */ /* 0x000fc40000000000 */
[----:B------:R0:W-:Y:S02]  /*18cc0*/  @P4 STG.E.U8 desc[UR26][R246.64], R216 ;  /* 0x000000d8f6004986 */ /* 0x0001e4000c10111a */
[----:B0-----:R-:W-:-:S05]  /*18cd0*/  VIADD R246, R0, 0x6 ;  /* 0x0000000600f67836 */ /* 0x001fca0000000000 */
[----:B------:R-:W-:Y:S01]  /*18ce0*/  ISETP.LT.AND P4, PT, R246, UR4, !P1 ;  /* 0x00000004f6007c0c */ /* 0x000fe2000cf81270 */
[----:B------:R-:W0:Y:S01]  /*18cf0*/  LDCU UR4, c[0x0][0x39c] ;  /* 0x00007380ff0477ac */ /* 0x000e220008000800 */
[----:B------:R-:W-:-:S04]  /*18d00*/  IADD3 R246, P5, PT, R252, R3, RZ ;  /* 0x00000003fcf67210 */ /* 0x000fc80007fbe0ff */
[----:B------:R-:W-:Y:S02]  /*18d10*/  LEA.HI.X.SX32 R247, R252, R2, 0x1, P5 ;  /* 0x00000002fcf77211 */ /* 0x000fe400028f0eff */
[----:B------:R-:W-:Y:S02]  /*18d20*/  ISETP.NE.AND P5, PT, R208, RZ, PT ;  /* 0x000000ffd000720c */ /* 0x000fe40003fa5270 */
[----:B------:R-:W-:Y:S02]  /*18d30*/  SHF.R.S32.HI R208, RZ, 0x8, R200 ;  /* 0x00000008ffd07819 */ /* 0x000fe400000114c8 */
[----:B------:R-:W2:Y:S04]  /*18d40*/  LDL.LU.64 R200, [R1+0xe0] ;  /* 0x0000e00001c87983 */ /* 0x000ea80000300a00 */
[----:B------:R0:W-:Y:S04]  /*18d50*/  @P6 STG.E.U8 desc[UR26][R234.64], R208 ;  /* 0x000000d0ea006986 */ /* 0x0001e8000c10111a */
[----:B0-----:R-:W2:Y:S01]  /*18d60*/  LDL.LU.64 R234, [R1+0x428] ;  /* 0x0004280001ea7983 */ /* 0x001ea20000300a00 */
[----:B------:R-:W-:-:S05]  /*18d70*/  VIADD R208, R0, 0x7 ;  /* 0x0000000700d07836 */ /* 0x000fca0000000000 */
[----:B------:R-:W-:Y:S01]  /*18d80*/  ISETP.LT.AND P6, PT, R208, UR4, !P1 ;  /* 0x00000004d0007c0c */ /* 0x000fe2000cfc1270 */
[----:B------:R-:W0:Y:S01]  /*18d90*/  LDCU UR4, c[0x0][0x39c] ;  /* 0x00007380ff0477ac */ /* 0x000e220008000800 */
[----:B------:R-:W-:Y:S01]  /*18da0*/  VIADD R208, R0, 0x8 ;  /* 0x0000000800d07836 */ /* 0x000fe20000000000 */
[----:B--2---:R2:W-:Y:S04]  /*18db0*/  @P3 STG.E.U8 desc[UR26][R234.64], R217 ;  /* 0x000000d9ea003986 */ /* 0x0045e8000c10111a */
[----:B0-----:R-:W-:Y:S01]  /*18dc0*/  ISETP.LT.AND P3, PT, R208, UR4, !P1 ;  /* 0x00000004d0007c0c */ /* 0x001fe2000cf61270 */
[----:B------:R-:W0:Y:S01]  /*18dd0*/  LDCU UR4, c[0x0][0x39c] ;  /* 0x00007380ff0477ac */ /* 0x000e220008000800 */
[----:B------:R-:W-:-:S04]  /*18de0*/  PRMT R208, R217, 0x9910, RZ ;  /* 0x00009910d9d07816 */ /* 0x000fc800000000ff */
[----:B------:R-:W-:Y:S01]  /*18df0*/  SHF.R.S32.HI R208, RZ, 0x8, R208 ;  /* 0x00000008ffd07819 */ /* 0x000fe200000114d0 */
[----:B--2---:R-:W2:Y:S04]  /*18e00*/  LDL.LU.64 R234, [R1+0xd8] ;  /* 0x0000d80001ea7983 */ /* 0x004ea80000300a00 */
[----:B------:R-:W2:Y:S04]  /*18e10*/  LDL.LU.64 R216, [R1+0xd0] ;  /* 0x0000d00001d87983 */ /* 0x000ea80000300a00 */
[----:B------:R0:W-:Y:S04]  /*18e20*/  @P5 STG.E.U8 desc[UR26][R244.64], R208 ;  /* 0x000000d0f4005986 */ /* 0x0001e8000c10111a */
[----:B0-----:R-:W2:Y:S01]  /*18e30*/  LDL.LU R244, [R1+0x420] ;  /* 0x0004200001f47983 */ /* 0x001ea20000300800 */
[----:B------:R-:W-:-:S05]  /*18e40*/  VIADD R208, R0, 0x9 ;  /* 0x0000000900d07836 */ /* 0x000fca0000000000 */
[----:B------:R-:W-:Y:S01]  /*18e50*/  ISETP.LT.AND P5, PT, R208, UR4, !P1 ;  /* 0x00000004d0007c0c */ /* 0x000fe2000cfa1270 */
[----:B------:R-:W0:Y:S01]  /*18e60*/  LDCU UR4, c[0x0][0x39c] ;  /* 0x00007380ff0477ac */ /* 0x000e220008000800 */
[----:B------:R-:W-:Y:S01]  /*18e70*/  VIADD R208, R0, 0xa ;  /* 0x0000000a00d07836 */ /* 0x000fe20000000000 */
[----:B---3--:R3:W-:Y:S04]  /*18e80*/  @P2 STG.E.U8 desc[UR26][R222.64], R209 ;  /* 0x000000d1de002986 */ /* 0x0087e8000c10111a */
[----:B---3--:R-:W3:Y:S01]  /*18e90*/  LDL.LU.64 R222, [R1+0xc8] ;  /* 0x0000c80001de7983 */ /* 0x008ee20000300a00 */
[----:B0-----:R-:W-:Y:S01]  /*18ea0*/  ISETP.LT.AND P2, PT, R208, UR4, !P1 ;  /* 0x00000004d0007c0c */ /* 0x001fe2000cf41270 */
[----:B------:R-:W0:Y:S01]  /*18eb0*/  LDCU UR4, c[0x0][0x39c] ;  /* 0x00007380ff0477ac */ /* 0x000e220008000800 */
[----:B------:R-:W-:-:S04]  /*18ec0*/  PRMT R208, R209, 0x9910, RZ ;  /* 0x00009910d1d07816 */ /* 0x000fc800000000ff */
[----:B------:R-:W-:-:S05]  /*18ed0*/  SHF.R.S32.HI R208, RZ, 0x8, R208 ;  /* 0x00000008ffd07819 */ /* 0x000fca00000114d0 */
[----:B------:R0:W-:Y:S04]  /*18ee0*/  @P0 STG.E.U8 desc[UR26][R226.64], R208 ;  /* 0x000000d0e2000986 */ /* 0x0001e8000c10111a */
[----:B0-----:R-:W3:Y:S01]  /*18ef0*/  LDL.LU.64 R226, [R1+0x418] ;  /* 0x0004180001e27983 */ /* 0x001ee20000300a00 */
[----:B------:R-:W-:-:S03]  /*18f00*/  VIADD R245, R0, 0xb ;  /* 0x0000000b00f57836 */ /* 0x000fc60000000000 */
[----:B------:R-:W4:Y:S02]  /*18f10*/  LDL.LU.64 R208, [R1+0xc0] ;  /* 0x0000c00001d07983 */ /* 0x000f240000300a00 */
[----:B------:R-:W-:Y:S01]  /*18f20*/  ISETP.LT.AND P0, PT, R245, UR4, !P1 ;  /* 0x00000004f5007c0c */ /* 0x000fe2000cf01270 */
[----:B------:R-:W0:Y:S01]  /*18f30*/  LDCU UR4, c[0x0][0x39c] ;  /* 0x00007380ff0477ac */ /* 0x000e220008000800 */
[----:B--2---:R2:W-:Y:S02]  /*18f40*/  @P4 STG.E.U8 desc[UR26][R200.64], R244 ;  /* 0x000000f4c8004986 */ /* 0x0045e4000c10111a */
[----:B--2---:R-:W-:-:S05]  /*18f50*/  VIADD R200, R0, 0xc ;  /* 0x0000000c00c87836 */ /* 0x004fca0000000000 */
[----:B0-----:R-:W-:Y:S01]  /*18f60*/  ISETP.LT.AND P4, PT, R200, UR4, !P1 ;  /* 0x00000004c8007c0c */ /* 0x001fe2000cf81270 */
[----:B------:R-:W0:Y:S01]  /*18f70*/  LDCU UR4, c[0x0][0x39c] ;  /* 0x00007380ff0477ac */ /* 0x000e220008000800 */
[----:B------:R-:W-:Y:S02]  /*18f80*/  PRMT R200, R244, 0x9910, RZ ;  /* 0x00009910f4c87816 */ /* 0x000fe400000000ff */
[----:B------:R-:W2:Y:S02]  /*18f90*/  LDL.LU.64 R244, [R1+0xb8] ;  /* 0x0000b80001f47983 */ /* 0x000ea40000300a00 */
[----:B------:R-:W-:-:S05]  /*18fa0*/  SHF.R.S32.HI R200, RZ, 0x8, R200 ;  /* 0x00000008ffc87819 */ /* 0x000fca00000114c8 */
[----:B------:R0:W-:Y:S02]  /*18fb0*/  @P6 STG.E.U8 desc[UR26][R234.64], R200 ;  /* 0x000000c8ea006986 */ /* 0x0001e4000c10111a */
[----:B0-----:R-:W-:Y:S02]  /*18fc0*/  VIADD R200, R0, 0xd ;  /* 0x0000000d00c87836 */ /* 0x001fe40000000000 */
[----:B------:R-:W5:Y:S03]  /*18fd0*/  LDL.LU.64 R234, [R1+0xb0] ;  /* 0x0000b00001ea7983 */ /* 0x000f660000300a00 */
        /* <DEDUP_REMOVED lines=9> */
[----:B------:R0:W-:Y:S02]  /*19070*/  @P5 STG.E.U8 desc[UR26][R222.64], R200 ;  /* 0x000000c8de005986 */ /* 0x0001e4000c10111a */
[----:B0-----:R-:W-:Y:S02]  /*19080*/  VIADD R200, R0, 0xf ;  /* 0x0000000f00c87836 */ /* 0x001fe40000000000 */
[----:B------:R-:W3:Y:S03]  /*19090*/  LDL.LU.64 R222, [R1+0xa0] ;  /* 0x0000a00001de7983 */ /* 0x000ee60000300a00 */
[----:B------:R-:W-:Y:S01]  /*190a0*/  ISETP.LT.AND P5, PT, R200, UR4, !P1 ;  /* 0x00000004c8007c0c */ /* 0x000fe2000cfa1270 */
[----:B------:R-:W0:Y:S01]  /*190b0*/  LDCU UR4, c[0x0][0x39c] ;  /* 0x00007380ff0477ac */ /* 0x000e220008000800 */
[----:B----4-:R4:W-:Y:S01]  /*190c0*/  @P2 STG.E.U8 desc[UR26][R208.64], R227 ;  /* 0x000000e3d0002986 */ /* 0x0109e2000c10111a */
[----:B------:R-:W-:Y:S01]  /*190d0*/  VIADD R200, R0, 0x10 ;  /* 0x0000001000c87836 */ /* 0x000fe20000000000 */
[----:B----4-:R-:W-:-:S04]  /*190e0*/  PRMT R208, R227, 0x9910, RZ ;  /* 0x00009910e3d07816 */ /* 0x010fc800000000ff */
[----:B------:R-:W-:Y:S02]  /*190f0*/  SHF.R.S32.HI R209, RZ, 0x8, R208 ;  /* 0x00000008ffd17819 */ /* 0x000fe400000114d0 */
[----:B0-----:R-:W-:Y:S01]  /*19100*/  ISETP.LT.AND P2, PT, R200, UR4, !P1 ;  /* 0x00000004c8007c0c */ /* 0x001fe2000cf41270 */
[----:B------:R-:W0:Y:S01]  /*19110*/  LDCU UR4, c[0x0][0x39c] ;  /* 0x00007380ff0477ac */ /* 0x000e220008000800 */
[----:B------:R-:W4:Y:S04]  /*19120*/  LDL.LU.64 R200, [R1+0x98] ;  /* 0x0000980001c87983 */ /* 0x000f280000300a00 */
[----:B------:R-:W3:Y:S04]  /*19130*/  LDL.LU.64 R226, [R1+0x90] ;  /* 0x0000900001e27983 */ /* 0x000ee80000300a00 */
[----:B--2---:R2:W-:Y:S04]  /*19140*/  @P0 STG.E.U8 desc[UR26][R244.64], R209 ;  /* 0x000000d1f4000986 */ /* 0x0045e8000c10111a */
[----:B--2---:R-:W5:Y:S01]  /*19150*/  LDL.LU R245, [R1+0x410] ;  /* 0x0004100001f57983 */ /* 0x004f620000300800 */
[----:B------:R-:W-:-:S05]  /*19160*/  VIADD R208, R0, 0x11 ;  /* 0x0000001100d07836 */ /* 0x000fca0000000000 */
[----:B0-----:R-:W-:Y:S01]  /*19170*/  ISETP.LT.AND P0, PT, R208, UR4, !P1 ;  /* 0x00000004d0007c0c */ /* 0x001fe2000cf01270 */
[----:B------:R-:W0:Y:S01]  /*19180*/  LDCU UR4, c[0x0][0x39c] ;  /* 0x00007380ff0477ac */ /* 0x000e220008000800 */
[----:B------:R-:W-:Y:S01]  /*19190*/  VIADD R208, R0, 0x12 ;  /* 0x0000001200d07836 */ /* 0x000fe20000000000 */
[----:B-----5:R2:W-:Y:S04]  /*191a0*/  @P4 STG.E.U8 desc[UR26][R234.64], R245 ;  /* 0x000000f5ea004986 */ /* 0x0205e8000c10111a */
[----:B0-----:R-:W-:Y:S01]  /*191b0*/  ISETP.LT.AND P4, PT, R208, UR4, !P1 ;  /* 0x00000004d0007c0c */ /* 0x001fe2000cf81270 */
[----:B------:R-:W0:Y:S01]  /*191c0*/  LDCU UR4, c[0x0][0x39c] ;  /* 0x00007380ff0477ac */ /* 0x000e220008000800 */
[----:B------:R-:W-:Y:S01]  /*191d0*/  PRMT R208, R245, 0x9910, RZ ;  /* 0x00009910f5d07816 */ /* 0x000fe200000000ff */
[----:B--2---:R-:W2:Y:S04]  /*191e0*/  LDL.LU.64 R234, [R1+0x88] ;  /* 0x0000880001ea7983 */ /* 0x004ea80000300a00 */
[----:B------:R-:W5:Y:S01]  /*191f0*/  LDL.LU.64 R244, [R1+0x80] ;  /* 0x0000800001f47983 */ /* 0x000f620000300a00 */
[----:B------:R-:W-:Y:S01]  /*19200*/  SHF.R.S32.HI R209, RZ, 0x8, R208 ;  /* 0x00000008ffd17819 */ /* 0x000fe200000114d0 */
[----:B------:R-:W-:-:S04]  /*19210*/  VIADD R208, R0, 0x13 ;  /* 0x0000001300d07836 */ /* 0x000fc80000000000 */
[----:B---3--:R3:W-:Y:S01]  /*19220*/  @P6 STG.E.U8 desc[UR26][R216.64], R209 ;  /* 0x000000d1d8006986 */ /* 0x0087e2000c10111a */
[----:B0-----:R-:W-:Y:S01]  /*19230*/  ISETP.LT.AND P6, PT, R208, UR4, !P1 ;  /* 0x00000004d0007c0c */ /* 0x001fe2000cfc1270 */
[----:B------:R-:W0:Y:S01]  /*19240*/  LDCU UR4, c[0x0][0x39c] ;  /* 0x00007380ff0477ac */ /* 0x000e220008000800 */
[----:B------:R-:W-:Y:S01]  /*19250*/  VIADD R208, R0, 0x14 ;  /* 0x0000001400d07836 */ /* 0x000fe20000000000 */
[----:B------:R0:W-:Y:S04]  /*19260*/  @P3 STG.E.U8 desc[UR26][R222.64], R230 ;  /* 0x000000e6de003986 */ /* 0x0001e8000c10111a */
[----:B0-----:R-:W-:Y:S01]  /*19270*/  ISETP.LT.AND P3, PT, R208, UR4, !P1 ;  /* 0x00000004d0007c0c */ /* 0x001fe2000cf61270 */
[----:B------:R-:W0:Y:S01]  /*19280*/  LDCU UR4, c[0x0][0x39c] ;  /* 0x00007380ff0477ac */ /* 0x000e220008000800 */
[----:B---3--:R-:W3:Y:S04]  /*19290*/  LDL.LU.64 R208, [R1+0x78] ;  /* 0x0000780001d07983 */ /* 0x008ee80000300a00 */
[----:B------:R-:W3:Y:S01]  /*192a0*/  LDL.LU.64 R222, [R1+0x70] ;  /* 0x0000700001de7983 */ /* 0x000ee20000300a00 */
[----:B------:R-:W-:-:S04]  /*192b0*/  PRMT R216, R230, 0x9910, RZ ;  /* 0x00009910e6d87816 */ /* 0x000fc800000000ff */
[----:B------:R-:W-:Y:S01]  /*192c0*/  SHF.R.S32.HI R217, RZ, 0x8, R216 ;  /* 0x00000008ffd97819 */ /* 0x000fe200000114d8 */
[----:B------:R-:W-:-:S04]  /*192d0*/  VIADD R216, R0, 0x15 ;  /* 0x0000001500d87836 */ /* 0x000fc80000000000 */
[----:B----4-:R4:W-:Y:S01]  /*192e0*/  @P5 STG.E.U8 desc[UR26][R200.64], R217 ;  /* 0x000000d9c8005986 */ /* 0x0109e2000c10111a */
[----:B0-----:R-:W-:Y:S01]  /*192f0*/  ISETP.LT.AND P5, PT, R216, UR4, !P1 ;  /* 0x00000004d8007c0c */ /* 0x001fe2000cfa1270 */
[----:B------:R-:W0:Y:S02]  /*19300*/  LDCU UR4, c[0x0][0x39c] ;  /* 0x00007380ff0477ac */ /* 0x000e240008000800 */
[----:B------:R1:W-:Y:S04]  /*19310*/  @P2 STG.E.U8 desc[UR26][R226.64], R231 ;  /* 0x000000e7e2002986 */ /* 0x0003e8000c10111a */
[----:B----4-:R-:W4:Y:S04]  /*19320*/  LDL.LU.64 R200, [R1+0x408] ;  /* 0x0004080001c87983 */ /* 0x010f280000300a00 */
[----:B-1----:R-:W4:Y:S01]  /*19330*/  LDL.LU.64 R226, [R1+0x68] ;  /* 0x0000680001e27983 */ /* 0x002f220000300a00 */
[----:B------:R-:W-:-:S05]  /*19340*/  VIADD R216, R0, 0x16 ;  /* 0x0000001600d87836 */ /* 0x000fca0000000000 */
[----:B0-----:R-:W-:Y:S01]  /*19350*/  ISETP.LT.AND P2, PT, R216, UR4, !P1 ;  /* 0x00000004d8007c0c */ /* 0x001fe2000cf41270 */
[----:B------:R-:W0:Y:S01]  /*19360*/  LDCU UR4, c[0x0][0x39c] ;  /* 0x00007380ff0477ac */ /* 0x000e220008000800 */
[----:B------:R-:W-:Y:S02]  /*19370*/  PRMT R216, R231, 0x9910, RZ ;  /* 0x00009910e7d87816 */ /* 0x000fe400000000ff */
[----:B------:R-:W4:Y:S02]  /*19380*/  LDL.LU.64 R230, [R1+0x60] ;  /* 0x0000600001e67983 */ /* 0x000f240000300a00 */
[----:B------:R-:W-:Y:S01]  /*19390*/  SHF.R.S32.HI R217, RZ, 0x8, R216 ;  /* 0x00000008ffd97819 */ /* 0x000fe200000114d8 */
[----:B------:R-:W-:-:S04]  /*193a0*/  VIADD R216, R0, 0x17 ;  /* 0x0000001700d87836 */ /* 0x000fc80000000000 */
[----:B--2---:R-:W-:Y:S04]  /*193b0*/  @P0 STG.E.U8 desc[UR26][R234.64], R217 ;  /* 0x000000d9ea000986 */ /* 0x004fe8000c10111a */
[----:B-----5:R1:W-:Y:S04]  /*193c0*/  @P4 STG.E.U8 desc[UR26][R244.64], R238 ;  /* 0x000000eef4004986 */ /* 0x0203e8000c10111a */
[----:B-1----:R-:W2:Y:S01]  /*193d0*/  LDL.LU.64 R244, [R1+0x58] ;  /* 0x0000580001f47983 */ /* 0x002ea20000300a00 */
[----:B0-----:R-:W-:Y:S01]  /*193e0*/  ISETP.LT.AND P0, PT, R216, UR4, !P1 ;  /* 0x00000004d8007c0c */ /* 0x001fe2000cf01270 */
[----:B------:R-:W0:Y:S01]  /*193f0*/  LDCU UR4, c[0x0][0x39c] ;  /* 0x00007380ff0477ac */ /* 0x000e220008000800 */
[----:B------:R-:W-:Y:S01]  /*19400*/  VIADD R216, R0, 0x18 ;  /* 0x0000001800d87836 */ /* 0x000fe20000000000 */
[----:B------:R-:W5:Y:S04]  /*19410*/  LDL.LU.64 R234, [R1+0x50] ;  /* 0x0000500001ea7983 */ /* 0x000f680000300a00 */
[----:B0-----:R-:W-:Y:S01]  /*19420*/  ISETP.LT.AND P4, PT, R216, UR4, !P1 ;  /* 0x00000004d8007c0c */ /* 0x001fe2000cf81270 */
[----:B------:R-:W0:Y:S01]  /*19430*/  LDCU UR4, c[0x0][0x39c] ;  /* 0x00007380ff0477ac */ /* 0x000e220008000800 */
[----:B------:R-:W-:-:S04]  /*19440*/  PRMT R216, R238, 0x9910, RZ ;  /* 0x00009910eed87816 */ /* 0x000fc800000000ff */
[----:B------:R-:W-:Y:S01]  /*19450*/  SHF.R.S32.HI R217, RZ, 0x8, R216 ;  /* 0x00000008ffd97819 */ /* 0x000fe200000114d8 */
[----:B------:R-:W-:-:S04]  /*19460*/  VIADD R216, R0, 0x19 ;  /* 0x0000001900d87836 */ /* 0x000fc80000000000 */
[----:B---3--:R1:W-:Y:S01]  /*19470*/  @P6 STG.E.U8 desc[UR26][R208.64], R217 ;  /* 0x000000d9d0006986 */ /* 0x0083e2000c10111a */
[----:B0-----:R-:W-:Y:S01]  /*19480*/  ISETP.LT.AND P6, PT, R216, UR4, !P1 ;  /* 0x00000004d8007c0c */ /* 0x001fe2000cfc1270 */
[----:B------:R-:W0:Y:S01]  /*19490*/  LDCU UR4, c[0x0][0x39c] ;  /* 0x00007380ff0477ac */ /* 0x000e220008000800 */
[----:B------:R-:W-:Y:S01]  /*194a0*/  VIADD R216, R0, 0x1a ;  /* 0x0000001a00d87836 */ /* 0x000fe20000000000 */
[----:B------:R3:W-:Y:S04]  /*194b0*/  @P3 STG.E.U8 desc[UR26][R222.64], R239 ;  /* 0x000000efde003986 */ /* 0x0007e8000c10111a */
[----:B-1----:R-:W5:Y:S01]  /*194c0*/  LDL.LU.64 R208, [R1+0x400] ;  /* 0x0004000001d07983 */ /* 0x002f620000300a00 */
[----:B0-----:R-:W-:Y:S01]  /*194d0*/  ISETP.LT.AND P3, PT, R216, UR4, !P1 ;  /* 0x00000004d8007c0c */ /* 0x001fe2000cf61270 */
[----:B------:R-:W0:Y:S02]  /*194e0*/  LDCU UR4, c[0x0][0x39c] ;  /* 0x00007380ff0477ac */ /* 0x000e240008000800 */
[----:B------:R-:W5:Y:S01]  /*194f0*/  LDL.LU.64 R216, [R1+0x48] ;  /* 0x0000480001d87983 */ /* 0x000f620000300a00 */
[----:B---3--:R-:W-:-:S03]  /*19500*/  PRMT R222, R239, 0x9910, RZ ;  /* 0x00009910efde7816 */ /* 0x008fc600000000ff */
[----:B------:R-:W3:Y:S01]  /*19510*/  LDL.LU.64 R238, [R1+0x40] ;  /* 0x0000400001ee7983 */ /* 0x000ee20000300a00 */
[----:B------:R-:W-:Y:S01]  /*19520*/  SHF.R.S32.HI R223, RZ, 0x8, R222 ;  /* 0x00000008ffdf7819 */ /* 0x000fe200000114de */
[----:B------:R-:W-:-:S04]  /*19530*/  VIADD R222, R0, 0x1b ;  /* 0x0000001b00de7836 */ /* 0x000fc80000000000 */
[----:B----4-:R1:W-:Y:S01]  /*19540*/  @P5 STG.E.U8 desc[UR26][R226.64], R223 ;  /* 0x000000dfe2005986 */ /* 0x0103e2000c10111a */
[----:B0-----:R-:W-:Y:S01]  /*19550*/  ISETP.LT.AND P5, PT, R222, UR4, !P1 ;  /* 0x00000004de007c0c */ /* 0x001fe2000cfa1270 */
[----:B------:R-:W0:Y:S01]  /*19560*/  LDCU UR4, c[0x0][0x39c] ;  /* 0x00007380ff0477ac */ /* 0x000e220008000800 */
[----:B------:R-:W-:Y:S01]  /*19570*/  VIADD R222, R0, 0x1c ;  /* 0x0000001c00de7836 */ /* 0x000fe20000000000 */
[----:B------:R-:W-:Y:S01]  /*19580*/  @P2 STG.E.U8 desc[UR26][R230.64], R240 ;  /* 0x000000f0e6002986 */ /* 0x000fe2000c10111a */
[----:B-1----:R-:W-:-:S03]  /*19590*/  PRMT R226, R240, 0x9910, RZ ;  /* 0x00009910f0e27816 */ /* 0x002fc600000000ff */
[----:B0-----:R-:W-:Y:S01]  /*195a0*/  ISETP.LT.AND P2, PT, R222, UR4, !P1 ;  /* 0x00000004de007c0c */ /* 0x001fe2000cf41270 */
[----:B------:R-:W0:Y:S01]  /*195b0*/  LDCU UR4, c[0x0][0x39c] ;  /* 0x00007380ff0477ac */ /* 0x000e220008000800 */
[----:B------:R-:W4:Y:S01]  /*195c0*/  LDL.LU.64 R222, [R1+0x38] ;  /* 0x0000380001de7983 */ /* 0x000f220000300a00 */
[----:B------:R-:W-:Y:S01]  /*195d0*/  SHF.R.S32.HI R227, RZ, 0x8, R226 ;  /* 0x00000008ffe37819 */ /* 0x000fe200000114e2 */
[----:B------:R-:W-:-:S04]  /*195e0*/  VIADD R226, R0, 0x1d ;  /* 0x0000001d00e27836 */ /* 0x000fc80000000000 */
[----:B--2---:R1:W-:Y:S04]  /*195f0*/  @P0 STG.E.U8 desc[UR26][R244.64], R227 ;  /* 0x000000e3f4000986 */ /* 0x0043e8000c10111a */
[----:B-1----:R-:W2:Y:S01]  /*19600*/  LDL.LU.64 R244, [R1+0x30] ;  /* 0x0000300001f47983 */ /* 0x002ea20000300a00 */
[----:B0-----:R-:W-:Y:S01]  /*19610*/  ISETP.LT.AND P0, PT, R226, UR4, !P1 ;  /* 0x00000004e2007c0c */ /* 0x001fe2000cf01270 */
[----:B------:R-:W0:Y:S01]  /*19620*/  LDCU UR4, c[0x0][0x39c] ;  /* 0x00007380ff0477ac */ /* 0x000e220008000800 */
[----:B------:R-:W-:Y:S01]  /*19630*/  VIADD R226, R0, 0x1e ;  /* 0x0000001e00e27836 */ /* 0x000fe20000000000 */
[----:B-----5:R1:W-:Y:S01]  /*19640*/  @P4 STG.E.U8 desc[UR26][R234.64], R242 ;  /* 0x000000f2ea004986 */ /* 0x0203e2000c10111a */
[----:B------:R-:W-:-:S03]  /*19650*/  PRMT R230, R242, 0x9910, RZ ;  /* 0x00009910f2e67816 */ /* 0x000fc600000000ff */
[----:B0-----:R-:W-:Y:S01]  /*19660*/  ISETP.LT.AND P4, PT, R226, UR4, !P1 ;  /* 0x00000004e2007c0c */ /* 0x001fe2000cf81270 */
[----:B------:R-:W0:Y:S01]  /*19670*/  LDCU UR4, c[0x0][0x39c] ;  /* 0x00007380ff0477ac */ /* 0x000e220008000800 */
[----:B------:R-:W5:Y:S01]  /*19680*/  LDL.LU.64 R226, [R1+0x28] ;  /* 0x0000280001e27983 */ /* 0x000f620000300a00 */
[----:B-1----:R-:W-:Y:S01]  /*19690*/  SHF.R.S32.HI R235, RZ, 0x8, R230 ;  /* 0x00000008ffeb7819 */ /* 0x002fe200000114e6 */
[----:B------:R-:W-:Y:S02]  /*196a0*/  VIADD R234, R0, 0x1f ;  /* 0x0000001f00ea7836 */ /* 0x000fe40000000000 */
[----:B------:R-:W5:Y:S04]  /*196b0*/  LDL.LU.64 R230, [R1+0x20] ;  /* 0x0000200001e67983 */ /* 0x000f680000300a00 */
[----:B------:R1:W-:Y:S01]  /*196c0*/  @P6 STG.E.U8 desc[UR26][R216.64], R235 ;  /* 0x000000ebd8006986 */ /* 0x0003e2000c10111a */
[----:B0-----:R-:W-:Y:S01]  /*196d0*/  ISETP.LT.AND P6, PT, R234, UR4, !P1 ;  /* 0x00000004ea007c0c */ /* 0x001fe2000cfc1270 */
[----:B------:R-:W0:Y:S01]  /*196e0*/  LDCU UR4, c[0x0][0x39c] ;  /* 0x00007380ff0477ac */ /* 0x000e220008000800 */
[----:B------:R-:W-:Y:S01]  /*196f0*/  VIADD R234, R0, 0x20 ;  /* 0x0000002000ea7836 */ /* 0x000fe20000000000 */
[----:B---3--:R3:W-:Y:S04]  /*19700*/  @P3 STG.E.U8 desc[UR26][R238.64], R243 ;  /* 0x000000f3ee003986 */ /* 0x0087e8000c10111a */
[----:B-1----:R-:W5:Y:S01]  /*19710*/  LDL.LU.64 R216, [R1+0x3f8] ;  /* 0x0003f80001d87983 */ /* 0x002f620000300a00 */
[----:B0-----:R-:W-:Y:S01]  /*19720*/  ISETP.LT.AND P3, PT, R234, UR4, !P1 ;  /* 0x00000004ea007c0c */ /* 0x001fe2000cf61270 */
[----:B------:R-:W0:Y:S02]  /*19730*/  LDCU UR4, c[0x0][0x39c] ;  /* 0x00007380ff0477ac */ /* 0x000e240008000800 */
[----:B------:R-:W5:Y:S01]  /*19740*/  LDL.LU.64 R234, [R1+0x18] ;  /* 0x0000180001ea7983 */ /* 0x000f620000300a00 */
[----:B---3--:R-:W-:-:S05]  /*19750*/  PRMT R238, R243, 0x9910, RZ ;  /* 0x00009910f3ee7816 */ /* 0x008fca00000000ff */
[----:B------:R-:W-:Y:S02]  /*19760*/  IMAD.MOV.U32 R240, RZ, RZ, R238 ;  /* 0x000000fffff07224 */ /* 0x000fe400078e00ee */
[----:B------:R-:W3:Y:S03]  /*19770*/  LDL.LU.64 R238, [R1+0x10] ;  /* 0x0000100001ee7983 */ /* 0x000ee60000300a00 */
[----:B------:R-:W-:-:S05]  /*19780*/  SHF.R.S32.HI R242, RZ, 0x8, R240 ;  /* 0x00000008fff27819 */ /* 0x000fca00000114f0 */
[----:B----4-:R1:W-:Y:S04]  /*19790*/  @P5 STG.E.U8 desc[UR26][R222.64], R242 ;  /* 0x000000f2de005986 */ /* 0x0103e8000c10111a */
[----:B-1----:R-:W4:Y:S04]  /*197a0*/  LDL.LU.64 R222, [R1+0x3f0] ;  /* 0x0003f00001de7983 */ /* 0x002f280000300a00 */
[----:B------:R-:W4:Y:S01]  /*197b0*/  LDL.LU.64 R242, [R1+0x8] ;  /* 0x0000080001f27983 */ /* 0x000f220000300a00 */
[----:B------:R-:W-:-:S05]  /*197c0*/  VIADD R240, R0, 0x21 ;  /* 0x0000002100f07836 */ /* 0x000fca0000000000 */
[----:B0-----:R-:W-:Y:S01]  /*197d0*/  ISETP.LT.AND P5, PT, R240, UR4, !P1 ;  /* 0x00000004f0007c0c */ /* 0x001fe2000cfa1270 */
[----:B------:R-:W0:Y:S01]  /*197e0*/  LDCU UR4, c[0x0][0x39c] ;  /* 0x00007380ff0477ac */ /* 0x000e220008000800 */
[----:B------:R-:W-:Y:S01]  /*197f0*/  VIADD R240, R0, 0x22 ;  /* 0x0000002200f07836 */ /* 0x000fe20000000000 */
[----:B--2---:R1:W-:Y:S04]  /*19800*/  @P2 STG.E.U8 desc[UR26][R244.64], R248 ;  /* 0x000000f8f4002986 */ /* 0x0043e8000c10111a */
[----:B-1----:R-:W2:Y:S01]  /*19810*/  LDL.LU.64 R244, [R1] ;  /* 0x0000000001f47983 */ /* 0x002ea20000300a00 */
[----:B0-----:R-:W-:Y:S01]  /*19820*/  ISETP.LT.AND P2, PT, R240, UR4, !P1 ;  /* 0x00000004f0007c0c */ /* 0x001fe2000cf41270 */
[----:B------:R-:W0:Y:S01]  /*19830*/  LDCU UR4, c[0x0][0x39c] ;  /* 0x00007380ff0477ac */ /* 0x000e220008000800 */
[----:B------:R-:W-:Y:S01]  /*19840*/  PRMT R240, R248, 0x9910, RZ ;  /* 0x00009910f8f07816 */ /* 0x000fe200000000ff */
[----:B------:R-:W-:-:S03]  /*19850*/  VIADD R248, R0, 0x23 ;  /* 0x0000002300f87836 */ /* 0x000fc60000000000 */
[----:B------:R-:W-:-:S05]  /*19860*/  SHF.R.S32.HI R240, RZ, 0x8, R240 ;  /* 0x00000008fff07819 */ /* 0x000fca00000114f0 */
[----:B-----5:R1:W-:Y:S01]  /*19870*/  @P0 STG.E.U8 desc[UR26][R226.64], R240 ;  /* 0x000000f0e2000986 */ /* 0x0203e2000c10111a */
[----:B0-----:R-:W-:Y:S01]  /*19880*/  ISETP.LT.AND P0, PT, R248, UR4, !P1 ;  /* 0x00000004f8007c0c */ /* 0x001fe2000cf01270 */
[----:B------:R-:W0:Y:S01]  /*19890*/  LDCU UR4, c[0x0][0x39c] ;  /* 0x00007380ff0477ac */ /* 0x000e220008000800 */
[----:B------:R-:W-:Y:S01]  /*198a0*/  VIADD R248, R0, 0x24 ;  /* 0x0000002400f87836 */ /* 0x000fe20000000000 */
[----:B------:R5:W-:Y:S04]  /*198b0*/  @P4 STG.E.U8 desc[UR26][R230.64], R251 ;  /* 0x000000fbe6004986 */ /* 0x000be8000c10111a */
[----:B-1----:R-:W2:Y:S04]  /*198c0*/  LDL.LU.64 R226, [R1+0x3e0] ;  /* 0x0003e00001e27983 */ /* 0x002ea80000300a00 */
[----:B------:R-:W2:Y:S04]  /*198d0*/  LDL.LU R240, [R1+0x3d8] ;  /* 0x0003d80001f07983 */ /* 0x000ea80000300800 */
[----:B-----5:R-:W5:Y:S01]  /*198e0*/  LDL.LU.64 R230, [R1+0x3d0] ;  /* 0x0003d00001e67983 */ /* 0x020f620000300a00 */
[----:B0-----:R-:W-:Y:S01]  /*198f0*/  ISETP.LT.AND P4, PT, R248, UR4, !P1 ;  /* 0x00000004f8007c0c */ /* 0x001fe2000cf81270 */
[----:B------:R-:W0:Y:S01]  /*19900*/  LDCU UR4, c[0x0][0x39c] ;  /* 0x00007380ff0477ac */ /* 0x000e220008000800 */
[----:B------:R-:W-:Y:S01]  /*19910*/  PRMT R248, R251, 0x9910, RZ ;  /* 0x00009910fbf87816 */ /* 0x000fe200000000ff */
[----:B------:R-:W-:-:S03]  /*19920*/  VIADD R251, R0, 0x25 ;  /* 0x0000002500fb7836 */ /* 0x000fc60000000000 */
[----:B------:R-:W-:-:S05]  /*19930*/  SHF.R.S32.HI R248, RZ, 0x8, R248 ;  /* 0x00000008fff87819 */ /* 0x000fca00000114f8 */
[----:B------:R1:W-:Y:S01]  /*19940*/  @P6 STG.E.U8 desc[UR26][R234.64], R248 ;  /* 0x000000f8ea006986 */ /* 0x0003e2000c10111a */
[----:B0-----:R-:W-:Y:S01]  /*19950*/  ISETP.LT.AND P6, PT, R251, UR4, !P1 ;  /* 0x00000004fb007c0c */ /* 0x001fe2000cfc1270 */
[----:B------:R-:W0:Y:S01]  /*19960*/  LDCU UR4, c[0x0][0x39c] ;  /* 0x00007380ff0477ac */ /* 0x000e220008000800 */
[----:B------:R-:W-:Y:S01]  /*19970*/  VIADD R251, R0, 0x26 ;  /* 0x0000002600fb7836 */ /* 0x000fe20000000000 */
[----:B---3--:R3:W-:Y:S04]  /*19980*/  @P3 STG.E.U8 desc[UR26][R238.64], R250 ;  /* 0x000000faee003986 */ /* 0x0087e8000c10111a */
[----:B-1----:R-:W5:Y:S04]  /*19990*/  LDL.LU.64 R234, [R1+0x3c8] ;  /* 0x0003c80001ea7983 */ /* 0x002f680000300a00 */
[----:B------:R-:W5:Y:S01]  /*199a0*/  LDL.LU R248, [R1+0x3c0] ;  /* 0x0003c00001f87983 */ /* 0x000f620000300800 */
[----:B0-----:R-:W-:Y:S01]  /*199b0*/  ISETP.LT.AND P3, PT, R251, UR4, !P1 ;  /* 0x00000004fb007c0c */ /* 0x001fe2000cf61270 */
[----:B------:R-:W0:Y:S01]  /*199c0*/  LDCU UR4, c[0x0][0x39c] ;  /* 0x00007380ff0477ac */ /* 0x000e220008000800 */
[----:B---3--:R-:W-:Y:S01]  /*199d0*/  PRMT R250, R250, 0x9910, RZ ;  /* 0x00009910fafa7816 */ /* 0x008fe200000000ff */
[----:B------:R-:W-:Y:S01]  /*199e0*/  VIADD R251, R0, 0x27 ;  /* 0x0000002700fb7836 */ /* 0x000fe20000000000 */
[----:B------:R-:W3:Y:S02]  /*199f0*/  LDL.LU.64 R238, [R1+0x3b8] ;  /* 0x0003b80001ee7983 */ /* 0x000ee40000300a00 */
[----:B------:R-:W-:-:S05]  /*19a00*/  SHF.R.S32.HI R250, RZ, 0x8, R250 ;  /* 0x00000008fffa7819 */ /* 0x000fca00000114fa */
[----:B----4-:R1:W-:Y:S01]  /*19a10*/  @P5 STG.E.U8 desc[UR26][R242.64], R250 ;  /* 0x000000faf2005986 */ /* 0x0103e2000c10111a */
[----:B0-----:R-:W-:Y:S01]  /*19a20*/  ISETP.LT.AND P5, PT, R251, UR4, !P1 ;  /* 0x00000004fb007c0c */ /* 0x001fe2000cfa1270 */
[----:B------:R-:W0:Y:S01]  /*19a30*/  LDCU UR4, c[0x0][0x39c] ;  /* 0x00007380ff0477ac */ /* 0x000e220008000800 */
[----:B------:R-:W-:Y:S01]  /*19a40*/  VIADD R251, R0, 0x28 ;  /* 0x0000002800fb7836 */ /* 0x000fe20000000000 */
[----:B-1----:R-:W4:Y:S04]  /*19a50*/  LDL.LU.64 R242, [R1+0x3b0] ;  /* 0x0003b00001f27983 */ /* 0x002f280000300a00 */
[----:B------:R-:W3:Y:S04]  /*19a60*/  LDL.LU R250, [R1+0x3a8] ;  /* 0x0003a80001fa7983 */ /* 0x000ee80000300800 */
[----:B--2---:R1:W-:Y:S01]  /*19a70*/  @P2 STG.E.U8 desc[UR26][R244.64], R249 ;  /* 0x000000f9f4002986 */ /* 0x0043e2000c10111a */
[----:B0-----:R-:W-:Y:S01]  /*19a80*/  ISETP.LT.AND P2, PT, R251, UR4, !P1 ;  /* 0x00000004fb007c0c */ /* 0x001fe2000cf41270 */
[----:B------:R-:W0:Y:S02]  /*19a90*/  LDCU UR4, c[0x0][0x39c] ;  /* 0x00007380ff0477ac */ /* 0x000e240008000800 */
[----:B-1----:R-:W2:Y:S04]  /*19aa0*/  LDL.LU.64 R244, [R1+0x3a0] ;  /* 0x0003a00001f47983 */ /* 0x002ea80000300a00 */
[----:B------:R-:W3:Y:S01]  /*19ab0*/  LDL.LU R251, [R1+0x39c] ;  /* 0x00039c0001fb7983 */ /* 0x000ee20000300800 */
[----:B------:R-:W-:-:S04]  /*19ac0*/  PRMT R249, R249, 0x9910, RZ ;  /* 0x00009910f9f97816 */ /* 0x000fc800000000ff */
[----:B------:R-:W-:-:S05]  /*19ad0*/  SHF.R.S32.HI R249, RZ, 0x8, R249 ;  /* 0x00000008fff97819 */ /* 0x000fca00000114f9 */
[----:B---3--:R1:W-:Y:S04]  /*19ae0*/  @P0 STG.E.U8 desc[UR26][R250.64], R249 ;  /* 0x000000f9fa000986 */ /* 0x0083e8000c10111a */
[----:B-1----:R-:W5:Y:S01]  /*19af0*/  LDL.LU R249, [R1+0x398] ;  /* 0x0003980001f97983 */ /* 0x002f620000300800 */
[----:B------:R-:W-:-:S05]  /*19b00*/  VIADD R251, R0, 0x29 ;  /* 0x0000002900fb7836 */ /* 0x000fca0000000000 */
[----:B0-----:R-:W-:Y:S01]  /*19b10*/  ISETP.LT.AND P0, PT, R251, UR4, !P1 ;  /* 0x00000004fb007c0c */ /* 0x001fe2000cf01270 */
[----:B------:R-:W0:Y:S01]  /*19b20*/  LDCU UR4, c[0x0][0x39c] ;  /* 0x00007380ff0477ac */ /* 0x000e220008000800 */
[----:B------:R-:W-:Y:S01]  /*19b30*/  VIADD R250, R0, 0x2a ;  /* 0x0000002a00fa7836 */ /* 0x000fe20000000000 */
[----:B-----5:R1:W-:Y:S02]  /*19b40*/  @P4 STG.E.U8 desc[UR26][R248.64], R241 ;  /* 0x000000f1f8004986 */ /* 0x0203e4000c10111a */
[----:B-1----:R-:W-:Y:S02]  /*19b50*/  PRMT R248, R241, 0x9910, RZ ;  /* 0x00009910f1f87816 */ /* 0x002fe400000000ff */
[----:B------:R-:W3:Y:S01]  /*19b60*/  LDL.LU R241, [R1+0x394] ;  /* 0x0003940001f17983 */ /* 0x000ee20000300800 */
[----:B0-----:R-:W-:Y:S01]  /*19b70*/  ISETP.LT.AND P4, PT, R250, UR4, !P1 ;  /* 0x00000004fa007c0c */ /* 0x001fe2000cf81270 */
[----:B------:R-:W0:Y:S01]  /*19b80*/  LDCU UR4, c[0x0][0x39c] ;  /* 0x00007380ff0477ac */ /* 0x000e220008000800 */
[----:B------:R-:W-:Y:S01]  /*19b90*/  SHF.R.S32.HI R248, RZ, 0x8, R248 ;  /* 0x00000008fff87819 */ /* 0x000fe200000114f8 */
[----:B------:R-:W-:-:S04]  /*19ba0*/  VIADD R249, R0, 0x2b ;  /* 0x0000002b00f97836 */ /* 0x000fc80000000000 */
[----:B--2---:R1:W-:Y:S01]  /*19bb0*/  @P6 STG.E.U8 desc[UR26][R244.64], R248 ;  /* 0x000000f8f4006986 */ /* 0x0043e2000c10111a */
[----:B0-----:R-:W-:Y:S01]  /*19bc0*/  ISETP.LT.AND P6, PT, R249, UR4, !P1 ;  /* 0x00000004f9007c0c */ /* 0x001fe2000cfc1270 */
[----:B------:R-:W0:Y:S01]  /*19bd0*/  LDCU UR4, c[0x0][0x39c] ;  /* 0x00007380ff0477ac */ /* 0x000e220008000800 */
[----:B-1----:R-:W-:Y:S01]  /*19be0*/  VIADD R244, R0, 0x2c ;  /* 0x0000002c00f47836 */ /* 0x002fe20000000000 */
[----:B----4-:R1:W-:Y:S04]  /*19bf0*/  @P3 STG.E.U8 desc[UR26][R242.64], R237 ;  /* 0x000000edf2003986 */ /* 0x0103e8000c10111a */
[----:B0-----:R-:W-:Y:S01]  /*19c00*/  ISETP.LT.AND P3, PT, R244, UR4, !P1 ;  /* 0x00000004f4007c0c */ /* 0x001fe2000cf61270 */
[----:B------:R-:W0:Y:S01]  /*19c10*/  LDCU UR4, c[0x0][0x39c] ;  /* 0x00007380ff0477ac */ /* 0x000e220008000800 */
[----:B-1----:R-:W-:-:S02]  /*19c20*/  PRMT R242, R237, 0x9910, RZ ;  /* 0x00009910edf27816 */ /* 0x002fc400000000ff */
[----:B------:R-:W2:Y:S01]  /*19c30*/  LDL.LU R237, [R1+0x390] ;  /* 0x0003900001ed7983 */ /* 0x000ea20000300800 */
[----:B------:R-:W-:Y:S01]  /*19c40*/  VIADD R243, R0, 0x2d ;  /* 0x0000002d00f37836 */ /* 0x000fe20000000000 */
[----:B------:R-:W-:-:S05]  /*19c50*/  SHF.R.S32.HI R242, RZ, 0x8, R242 ;  /* 0x00000008fff27819 */ /* 0x000fca00000114f2 */
[----:B---3--:R-:W-:Y:S01]  /*19c60*/  @P5 STG.E.U8 desc[UR26][R240.64], R242 ;  /* 0x000000f2f0005986 */ /* 0x008fe2000c10111a */
[----:B0-----:R-:W-:Y:S01]  /*19c70*/  ISETP.LT.AND P5, PT, R243, UR4, !P1 ;  /* 0x00000004f3007c0c */ /* 0x001fe2000cfa1270 */
[----:B------:R-:W0:Y:S01]  /*19c80*/  LDCU UR4, c[0x0][0x39c] ;  /* 0x00007380ff0477ac */ /* 0x000e220008000800 */
[----:B------:R-:W-:Y:S01]  /*19c90*/  PRMT R243, R233, 0x9910, RZ ;  /* 0x00009910e9f37816 */ /* 0x000fe200000000ff */
[----:B------:R1:W-:Y:S04]  /*19ca0*/  @P2 STG.E.U8 desc[UR26][R238.64], R233 ;  /* 0x000000e9ee002986 */ /* 0x0003e8000c10111a */
[----:B-1----:R-:W3:Y:S01]  /*19cb0*/  LDL.LU R233, [R1+0x38c] ;  /* 0x00038c0001e97983 */ /* 0x002ee20000300800 */
[----:B------:R-:W-:-:S05]  /*19cc0*/  VIADD R240, R0, 0x2e ;  /* 0x0000002e00f07836 */ /* 0x000fca0000000000 */
[----:B0-----:R-:W-:Y:S01]  /*19cd0*/  ISETP.LT.AND P2, PT, R240, UR4, !P1 ;  /* 0x00000004f0007c0c */ /* 0x001fe2000cf41270 */
[----:B------:R-:W0:Y:S01]  /*19ce0*/  LDCU UR4, c[0x0][0x39c] ;  /* 0x00007380ff0477ac */ /* 0x000e220008000800 */
[----:B------:R-:W-:Y:S01]  /*19cf0*/  SHF.R.S32.HI R238, RZ, 0x8, R243 ;  /* 0x00000008ffee7819 */ /* 0x000fe200000114f3 */
[----:B------:R-:W-:-:S04]  /*19d00*/  VIADD R239, R0, 0x2f ;  /* 0x0000002f00ef7836 */ /* 0x000fc80000000000 */
[----:B--2---:R-:W-:Y:S01]  /*19d10*/  @P0 STG.E.U8 desc[UR26][R236.64], R238 ;  /* 0x000000eeec000986 */ /* 0x004fe2000c10111a */
[----:B0-----:R-:W-:Y:S01]  /*19d20*/  ISETP.LT.AND P0, PT, R239, UR4, !P1 ;  /* 0x00000004ef007c0c */ /* 0x001fe2000cf01270 */
[----:B------:R-:W0:Y:S01]  /*19d30*/  LDCU UR4, c[0x0][0x39c] ;  /* 0x00007380ff0477ac */ /* 0x000e220008000800 */
[----:B------:R-:W-:-:S04]  /*19d40*/  PRMT R239, R229, 0x9910, RZ ;  /* 0x00009910e5ef7816 */ /* 0x000fc800000000ff */
[----:B------:R-:W-:Y:S01]  /*19d50*/  SHF.R.S32.HI R239, RZ, 0x8, R239 ;  /* 0x00000008ffef7819 */ /* 0x000fe200000114ef */
[----:B------:R1:W-:Y:S04]  /*19d60*/  @P4 STG.E.U8 desc[UR26][R234.64], R229 ;  /* 0x000000e5ea004986 */ /* 0x0003e8000c10111a */
[----:B-1----:R-:W2:Y:S01]  /*19d70*/  LDL.LU R229, [R1+0x388] ;  /* 0x0003880001e57983 */ /* 0x002ea20000300800 */
[----:B------:R-:W-:-:S03]  /*19d80*/  PRMT R235, R225, 0x9910, RZ ;  /* 0x00009910e1eb7816 */ /* 0x000fc600000000ff */
[----:B---3--:R-:W-:Y:S04]  /*19d90*/  @P6 STG.E.U8 desc[UR26][R232.64], R239 ;  /* 0x000000efe8006986 */ /* 0x008fe8000c10111a */
[----:B------:R1:W-:Y:S04]  /*19da0*/  @P3 STG.E.U8 desc[UR26][R230.64], R225 ;  /* 0x000000e1e6003986 */ /* 0x0003e8000c10111a */
[----:B-1----:R-:W3:Y:S01]  /*19db0*/  LDL.LU R225, [R1+0x384] ;  /* 0x0003840001e17983 */ /* 0x002ee20000300800 */
[----:B------:R-:W-:Y:S01]  /*19dc0*/  VIADD R240, R0, 0x30 ;  /* 0x0000003000f07836 */ /* 0x000fe20000000000 */
[----:B------:R-:W-:-:S04]  /*19dd0*/  PRMT R231, R221, 0x9910, RZ ;  /* 0x00009910dde77816 */ /* 0x000fc800000000ff */
[----:B0-----:R-:W-:Y:S01]  /*19de0*/  ISETP.LT.AND P4, PT, R240, UR4, !P1 ;  /* 0x00000004f0007c0c */ /* 0x001fe2000cf81270 */
[----:B------:R-:W0:Y:S01]  /*19df0*/  LDCU UR4, c[0x0][0x39c] ;  /* 0x00007380ff0477ac */ /* 0x000e220008000800 */
[----:B------:R-:W-:Y:S02]  /*19e00*/  SHF.R.S32.HI R235, RZ, 0x8, R235 ;  /* 0x00000008ffeb7819 */ /* 0x000fe400000114eb */
[----:B------:R-:W-:-:S03]  /*19e10*/  SHF.R.S32.HI R231, RZ, 0x8, R231 ;  /* 0x00000008ffe77819 */ /* 0x000fc600000114e7 */
[----:B--2---:R-:W-:Y:S04]  /*19e20*/  @P5 STG.E.U8 desc[UR26][R228.64], R235 ;  /* 0x000000ebe4005986 */ /* 0x004fe8000c10111a */
[----:B------:R1:W-:Y:S04]  /*19e30*/  @P2 STG.E.U8 desc[UR26][R226.64], R221 ;  /* 0x000000dde2002986 */ /* 0x0003e8000c10111a */
[----:B-1----:R-:W2:Y:S01]  /*19e40*/  LDL.LU R221, [R1+0x380] ;  /* 0x0003800001dd7983 */ /* 0x002ea20000300800 */
[----:B------:R-:W-:Y:S01]  /*19e50*/  PRMT R227, R213, 0x9910, RZ ;  /* 0x00009910d5e37816 */ /* 0x000fe200000000ff */
[----:B------:R-:W-:-:S05]  /*19e60*/  VIADD R240, R0, 0x31 ;  /* 0x0000003100f07836 */ /* 0x000fca0000000000 */
[----:B0-----:R-:W-:Y:S01]  /*19e70*/  ISETP.LT.AND P6, PT, R240, UR4, !P1 ;  /* 0x00000004f0007c0c */ /* 0x001fe2000cfc1270 */
[----:B------:R-:W0:Y:S01]  /*19e80*/  LDCU UR4, c[0x0][0x39c] ;  /* 0x00007380ff0477ac */ /* 0x000e220008000800 */
[----:B---3--:R-:W-:Y:S04]  /*19e90*/  @P0 STG.E.U8 desc[UR26][R224.64], R231 ;  /* 0x000000e7e0000986 */ /* 0x008fe8000c10111a */
[----:B------:R1:W-:Y:S04]  /*19ea0*/  @P4 STG.E.U8 desc[UR26][R222.64], R213 ;  /* 0x000000d5de004986 */ /* 0x0003e8000c10111a */
[----:B-1----:R-:W3:Y:S01]  /*19eb0*/  LDL.LU R213, [R1+0x37c] ;  /* 0x00037c0001d57983 */ /* 0x002ee20000300800 */
[----:B------:R-:W-:-:S05]  /*19ec0*/  VIADD R236, R0, 0x32 ;  /* 0x0000003200ec7836 */ /* 0x000fca0000000000 */
[----:B0-----:R-:W-:Y:S01]  /*19ed0*/  ISETP.LT.AND P3, PT, R236, UR4, !P1 ;  /* 0x00000004ec007c0c */ /* 0x001fe2000cf61270 */
[----:B------:R-:W0:Y:S01]  /*19ee0*/  LDCU UR4, c[0x0][0x39c] ;  /* 0x00007380ff0477ac */ /* 0x000e220008000800 */
[C---:B------:R-:W-:Y:S02]  /*19ef0*/  VIADD R234, R0.reuse, 0x33 ;  /* 0x0000003300ea7836 */ /* 0x040fe40000000000 */
[----:B------:R-:W-:-:S03]  /*19f00*/  VIADD R232, R0, 0x34 ;  /* 0x0000003400e87836 */ /* 0x000fc60000000000 */
[----:B0-----:R-:W-:Y:S01]  /*19f10*/  ISETP.LT.AND P5, PT, R234, UR4, !P1 ;  /* 0x00000004ea007c0c */ /* 0x001fe2000cfa1270 */
[----:B------:R-:W0:Y:S01]  /*19f20*/  LDCU UR4, c[0x0][0x39c] ;  /* 0x00007380ff0477ac */ /* 0x000e220008000800 */
[----:B------:R-:W-:Y:S02]  /*19f30*/  PRMT R223, R205, 0x9910, RZ ;  /* 0x00009910cddf7816 */ /* 0x000fe400000000ff */
[----:B------:R-:W-:Y:S02]  /*19f40*/  SHF.R.S32.HI R227, RZ, 0x8, R227 ;  /* 0x00000008ffe37819 */ /* 0x000fe400000114e3 */
[----:B------:R-:W-:-:S03]  /*19f50*/  SHF.R.S32.HI R223, RZ, 0x8, R223 ;  /* 0x00000008ffdf7819 */ /* 0x000fc600000114df */
[----:B--2---:R-:W-:Y:S01]  /*19f60*/  @P6 STG.E.U8 desc[UR26][R220.64], R227 ;  /* 0x000000e3dc006986 */ /* 0x004fe2000c10111a */
[----:B0-----:R-:W-:-:S03]  /*19f70*/  ISETP.LT.AND P2, PT, R232, UR4, !P1 ;  /* 0x00000004e8007c0c */ /* 0x001fc6000cf41270 */
[----:B------:R0:W-:Y:S01]  /*19f80*/  @P3 STG.E.U8 desc[UR26][R216.64], R205 ;  /* 0x000000cdd8003986 */ /* 0x0001e2000c10111a */
[----:B------:R-:W1:Y:S03]  /*19f90*/  LDCU UR4, c[0x0][0x39c] ;  /* 0x00007380ff0477ac */ /* 0x000e660008000800 */
[----:B0-----:R-:W2:Y:S01]  /*19fa0*/  LDL.LU R205, [R1+0x378] ;  /* 0x0003780001cd7983 */ /* 0x001ea20000300800 */
[----:B------:R-:W-:Y:S01]  /*19fb0*/  PRMT R217, R197, 0x9910, RZ ;  /* 0x00009910c5d97816 */ /* 0x000fe200000000ff */
[----:B------:R-:W-:-:S05]  /*19fc0*/  VIADD R230, R0, 0x35 ;  /* 0x0000003500e67836 */ /* 0x000fca0000000000 */
[----:B-1----:R-:W-:Y:S01]  /*19fd0*/  ISETP.LT.AND P0, PT, R230, UR4, !P1 ;  /* 0x00000004e6007c0c */ /* 0x002fe2000cf01270 */
[----:B------:R-:W0:Y:S01]  /*19fe0*/  LDCU UR4, c[0x0][0x39c] ;  /* 0x00007380ff0477ac */ /* 0x000e220008000800 */
[----:B---3--:R-:W-:Y:S04]  /*19ff0*/  @P5 STG.E.U8 desc[UR26][R212.64], R223 ;  /* 0x000000dfd4005986 */ /* 0x008fe8000c10111a */
[----:B------:R1:W-:Y:S04]  /*1a000*/  @P2 STG.E.U8 desc[UR26][R208.64], R197 ;  /* 0x000000c5d0002986 */ /* 0x0003e8000c10111a */
[----:B-1----:R-:W3:Y:S01]  /*1a010*/  LDL.LU R197, [R1+0x374] ;  /* 0x0003740001c57983 */ /* 0x002ee20000300800 */
[----:B------:R-:W-:-:S02]  /*1a020*/  VIADD R228, R0, 0x36 ;  /* 0x0000003600e47836 */ /* 0x000fc40000000000 */
[C---:B------:R-:W-:Y:S02]  /*1a030*/  VIADD R226, R0.reuse, 0x37 ;  /* 0x0000003700e27836 */ /* 0x040fe40000000000 */
[----:B------:R-:W-:Y:S01]  /*1a040*/  VIADD R224, R0, 0x38 ;  /* 0x0000003800e07836 */ /* 0x000fe20000000000 */
[----:B0-----:R-:W-:Y:S01]  /*1a050*/  ISETP.LT.AND P4, PT, R228, UR4, !P1 ;  /* 0x00000004e4007c0c */ /* 0x001fe2000cf81270 */
[----:B------:R-:W0:Y:S01]  /*1a060*/  LDCU UR4, c[0x0][0x39c] ;  /* 0x00007380ff0477ac */ /* 0x000e220008000800 */
[----:B------:R-:W-:Y:S01]  /*1a070*/  PRMT R209, R203, 0x9910, RZ ;  /* 0x00009910cbd17816 */ /* 0x000fe200000000ff */
[----:B------:R-:W4:Y:S01]  /*1a080*/  LDL.LU R250, [R1+0x140] ;  /* 0x0001400001fa7983 */ /* 0x000f220000300800 */
[----:B0-----:R-:W-:Y:S01]  /*1a090*/  ISETP.LT.AND P6, PT, R226, UR4, !P1 ;  /* 0x00000004e2007c0c */ /* 0x001fe2000cfc1270 */
[----:B------:R-:W0:Y:S01]  /*1a0a0*/  LDCU UR4, c[0x0][0x39c] ;  /* 0x00007380ff0477ac */ /* 0x000e220008000800 */
[----:B------:R-:W-:Y:S02]  /*1a0b0*/  SHF.R.S32.HI R217, RZ, 0x8, R217 ;  /* 0x00000008ffd97819 */ /* 0x000fe400000114d9 */
[----:B------:R-:W-:-:S02]  /*1a0c0*/  SHF.R.S32.HI R209, RZ, 0x8, R209 ;  /* 0x00000008ffd17819 */ /* 0x000fc400000114d1 */
[----:B0-----:R-:W-:Y:S01]  /*1a0d0*/  ISETP.LT.AND P3, PT, R224, UR4, !P1 ;  /* 0x00000004e0007c0c */ /* 0x001fe2000cf61270 */
[----:B--2---:R-:W-:Y:S01]  /*1a0e0*/  @P0 STG.E.U8 desc[UR26][R204.64], R217 ;  /* 0x000000d9cc000986 */ /* 0x004fe2000c10111a */
[----:B------:R-:W0:Y:S03]  /*1a0f0*/  LDCU UR4, c[0x0][0x39c] ;  /* 0x00007380ff0477ac */ /* 0x000e260008000800 */
[----:B------:R1:W-:Y:S04]  /*1a100*/  @P4 STG.E.U8 desc[UR26][R200.64], R203 ;  /* 0x000000cbc8004986 */ /* 0x0003e8000c10111a */
[----:B-1----:R-:W2:Y:S01]  /*1a110*/  LDL.LU R203, [R1+0x370] ;  /* 0x0003700001cb7983 */ /* 0x002ea20000300800 */
[----:B------:R-:W-:-:S03]  /*1a120*/  PRMT R200, R207, 0x9910, RZ ;  /* 0x00009910cfc87816 */ /* 0x000fc600000000ff */
[----:B---3--:R-:W-:Y:S04]  /*1a130*/  @P6 STG.E.U8 desc[UR26][R196.64], R209 ;  /* 0x000000d1c4006986 */ /* 0x008fe8000c10111a */
[----:B------:R1:W-:Y:S04]  /*1a140*/  @P3 STG.E.U8 desc[UR26][R198.64], R207 ;  /* 0x000000cfc6003986 */ /* 0x0003e8000c10111a */
[----:B-1----:R-:W3:Y:S01]  /*1a150*/  LDL.LU R207, [R1+0x36c] ;  /* 0x00036c0001cf7983 */ /* 0x002ee20000300800 */
[C---:B------:R-:W-:Y:S02]  /*1a160*/  VIADD R222, R0.reuse, 0x39 ;  /* 0x0000003900de7836 */ /* 0x040fe40000000000 */
[----:B------:R-:W-:Y:S01]  /*1a170*/  VIADD R220, R0, 0x3a ;  /* 0x0000003a00dc7836 */ /* 0x000fe20000000000 */
[----:B------:R-:W-:Y:S01]  /*1a180*/  SHF.R.S32.HI R197, RZ, 0x8, R200 ;  /* 0x00000008ffc57819 */ /* 0x000fe200000114c8 */
[----:B------:R-:W5:Y:S01]  /*1a190*/  LDL.LU R251, [R1+0x138] ;  /* 0x0001380001fb7983 */ /* 0x000f620000300800 */
[----:B0-----:R-:W-:Y:S01]  /*1a1a0*/  ISETP.LT.AND P5, PT, R222, UR4, !P1 ;  /* 0x00000004de007c0c */ /* 0x001fe2000cfa1270 */
[----:B------:R-:W0:Y:S01]  /*1a1b0*/  LDCU UR4, c[0x0][0x39c] ;  /* 0x00007380ff0477ac */ /* 0x000e220008000800 */
[----:B------:R-:W-:-:S02]  /*1a1c0*/  PRMT R199, R219, 0x9910, RZ ;  /* 0x00009910dbc77816 */ /* 0x000fc400000000ff */
[----:B0-----:R-:W-:Y:S01]  /*1a1d0*/  ISETP.LT.AND P2, PT, R220, UR4, !P1 ;  /* 0x00000004dc007c0c */ /* 0x001fe2000cf41270 */
[----:B------:R-:W0:Y:S08]  /*1a1e0*/  LDCU UR4, c[0x0][0x39c] ;  /* 0x00007380ff0477ac */ /* 0x000e300008000800 */
[----:B--2---:R-:W-:Y:S01]  /*1a1f0*/  @P5 STG.E.U8 desc[UR26][R202.64], R197 ;  /* 0x000000c5ca005986 */ /* 0x004fe2000c10111a */
[----:B------:R-:W-:-:S05]  /*1a200*/  VIADD R216, R0, 0x3b ;  /* 0x0000003b00d87836 */ /* 0x000fca0000000000 */
[----:B0-----:R-:W-:Y:S01]  /*1a210*/  ISETP.LT.AND P0, PT, R216, UR4, !P1 ;  /* 0x00000004d8007c0c */ /* 0x001fe2000cf01270 */
[----:B------:R-:W0:Y:S01]  /*1a220*/  LDCU UR4, c[0x0][0x39c] ;  /* 0x00007380ff0477ac */ /* 0x000e220008000800 */
[C---:B------:R-:W-:Y:S02]  /*1a230*/  VIADD R212, R0.reuse, 0x3c ;  /* 0x0000003c00d47836 */ /* 0x040fe40000000000 */
[----:B------:R-:W-:-:S03]  /*1a240*/  VIADD R208, R0, 0x3d ;  /* 0x0000003d00d07836 */ /* 0x000fc60000000000 */
[----:B0-----:R-:W-:Y:S01]  /*1a250*/  ISETP.LT.AND P4, PT, R212, UR4, !P1 ;  /* 0x00000004d4007c0c */ /* 0x001fe2000cf81270 */
[----:B------:R-:W0:Y:S01]  /*1a260*/  LDCU UR4, c[0x0][0x39c] ;  /* 0x00007380ff0477ac */ /* 0x000e220008000800 */
[----:B---3--:R1:W-:Y:S04]  /*1a270*/  @P2 STG.E.U8 desc[UR26][R206.64], R219 ;  /* 0x000000dbce002986 */ /* 0x0083e8000c10111a */
[----:B-1----:R-:W2:Y:S01]  /*1a280*/  LDL.LU R219, [R1+0x368] ;  /* 0x0003680001db7983 */ /* 0x002ea20000300800 */
[----:B0-----:R-:W-:Y:S01]  /*1a290*/  ISETP.LT.AND P6, PT, R208, UR4, !P1 ;  /* 0x00000004d0007c0c */ /* 0x001fe2000cfc1270 */
[----:B------:R-:W0:Y:S01]  /*1a2a0*/  LDCU UR4, c[0x0][0x39c] ;  /* 0x00007380ff0477ac */ /* 0x000e220008000800 */
[C---:B------:R-:W-:Y:S02]  /*1a2b0*/  VIADD R204, R0.reuse, 0x3e ;  /* 0x0000003e00cc7836 */ /* 0x040fe40000000000 */
[----:B------:R-:W-:-:S03]  /*1a2c0*/  VIADD R196, R0, 0x3f ;  /* 0x0000003f00c47836 */ /* 0x000fc60000000000 */
[----:B0-----:R-:W-:Y:S01]  /*1a2d0*/  ISETP.LT.AND P3, PT, R204, UR4, !P1 ;  /* 0x00000004cc007c0c */ /* 0x001fe2000cf61270 */
[----:B------:R-:W0:Y:S01]  /*1a2e0*/  LDCU UR4, c[0x0][0x39c] ;  /* 0x00007380ff0477ac */ /* 0x000e220008000800 */
[----:B----4-:R-:W-:Y:S02]  /*1a2f0*/  PRMT R198, R250, 0x9910, RZ ;  /* 0x00009910fac67816 */ /* 0x010fe400000000ff */
[----:B------:R-:W-:-:S03]  /*1a300*/  SHF.R.S32.HI R199, RZ, 0x8, R199 ;  /* 0x00000008ffc77819 */ /* 0x000fc600000114c7 */
[----:B------:R-:W-:Y:S01]  /*1a310*/  IMAD.MOV.U32 R197, RZ, RZ, R198 ;  /* 0x000000ffffc57224 */ /* 0x000fe200078e00c6 */
[----:B0-----:R-:W-:Y:S01]  /*1a320*/  ISETP.LT.AND P5, PT, R196, UR4, !P1 ;  /* 0x00000004c4007c0c */ /* 0x001fe2000cfa1270 */
[----:B------:R-:W0:Y:S01]  /*1a330*/  LDCU UR4, c[0x0][0x39c] ;  /* 0x00007380ff0477ac */ /* 0x000e220008000800 */
[----:B------:R-:W-:-:S05]  /*1a340*/  VIADD R196, R0, 0x40 ;  /* 0x0000004000c47836 */ /* 0x000fca0000000000 */
[----:B------:R-:W-:Y:S01]  /*1a350*/  ISETP.LT.AND P2, PT, R196, UR6, !P1 ;  /* 0x00000006c4007c0c */ /* 0x000fe2000cf41270 */
[C---:B------:R-:W-:Y:S01]  /*1a360*/  VIADD R196, R0.reuse, 0x41 ;  /* 0x0000004100c47836 */ /* 0x040fe20000000000 */
[----:B------:R1:W-:Y:S01]  /*1a370*/  @P0 STG.E.U8 desc[UR26][R210.64], R199 ;  /* 0x000000c7d2000986 */ /* 0x0003e2000c10111a */
[----:B------:R-:W-:Y:S01]  /*1a380*/  SHF.R.S32.HI R197, RZ, 0x8, R197 ;  /* 0x00000008ffc57819 */ /* 0x000fe200000114c5 */
[----:B------:R-:W-:Y:S02]  /*1a390*/  VIADD R198, R0, 0x42 ;  /* 0x0000004200c67836 */ /* 0x000fe40000000000 */
[----:B------:R-:W-:Y:S01]  /*1a3a0*/  VIADD R252, R252, UR5 ;  /* 0x00000005fcfc7c36 */ /* 0x000fe20008000000 */
[----:B------:R-:W-:Y:S01]  /*1a3b0*/  ISETP.LT.AND P0, PT, R196, UR7, !P1 ;  /* 0x00000007c4007c0c */ /* 0x000fe2000cf01270 */
[----:B------:R-:W-:Y:S01]  /*1a3c0*/  VIADD R196, R0, 0x43 ;  /* 0x0000004300c47836 */ /* 0x000fe20000000000 */
[----:B------:R-:W-:Y:S01]  /*1a3d0*/  @P4 STG.E.U8 desc[UR26][R214.64], R250 ;  /* 0x000000fad6004986 */ /* 0x000fe2000c10111a */
[----:B------:R-:W-:Y:S01]  /*1a3e0*/  ISETP.LT.AND P4, PT, R198, UR8, !P1 ;  /* 0x00000008c6007c0c */ /* 0x000fe2000cf81270 */
[----:B------:R-:W-:Y:S01]  /*1a3f0*/  VIADD R198, R252, UR5 ;  /* 0x00000005fcc67c36 */ /* 0x000fe20008000000 */
[----:B------:R-:W-:Y:S01]  /*1a400*/  F2FP.SATFINITE.E4M3.F32.PACK_AB_MERGE_C R203, R133, R132, RZ ;  /* 0x0000008485cb723e */ /* 0x000fe200048070ff */
[----:B------:R-:W3:Y:S01]  /*1a410*/  LDCU UR7, c[0x0][0x39c] ;  /* 0x00007380ff0777ac */ /* 0x000ee20008000800 */
[----:B-1----:R-:W-:Y:S01]  /*1a420*/  VIADD R199, R0, 0x44 ;  /* 0x0000004400c77836 */ /* 0x002fe20000000000 */
[----:B-----5:R-:W-:Y:S01]  /*1a430*/  PRMT R201, R251, 0x9910, RZ ;  /* 0x00009910fbc97816 */ /* 0x020fe200000000ff */
[----:B------:R-:W1:Y:S03]  /*1a440*/  LDCU UR6, c[0x0][0x39c] ;  /* 0x00007380ff0677ac */ /* 0x000e660008000800 */
[----:B------:R-:W-:-:S02]  /*1a450*/  SHF.R.S32.HI R201, RZ, 0x8, R201 ;  /* 0x00000008ffc97819 */ /* 0x000fc400000114c9 */
[----:B------:R-:W-:Y:S01]  /*1a460*/  PRMT R202, R203, 0x9910, RZ ;  /* 0x00009910cbca7816 */ /* 0x000fe200000000ff */
[----:B------:R-:W-:Y:S01]  /*1a470*/  VIADD R204, R0, 0x45 ;  /* 0x0000004500cc7836 */ /* 0x000fe20000000000 */
[----:B------:R-:W-:-:S04]  /*1a480*/  F2FP.SATFINITE.E4M3.F32.PACK_AB_MERGE_C R137, R137, R136, RZ ;  /* 0x000000888989723e */ /* 0x000fc800048070ff */
[----:B------:R-:W-:Y:S02]  /*1a490*/  PRMT R136, R137, 0x9910, RZ ;  /* 0x0000991089887816 */ /* 0x000fe400000000ff */
[----:B------:R-:W-:Y:S02]  /*1a4a0*/  F2FP.SATFINITE.E4M3.F32.PACK_AB_MERGE_C R143, R143, R142, RZ ;  /* 0x0000008e8f8f723e */ /* 0x000fe400048070ff */
[----:B------:R-:W-:Y:S02]  /*1a4b0*/  F2FP.SATFINITE.E4M3.F32.PACK_AB_MERGE_C R145, R145, R144, RZ ;  /* 0x000000909191723e */ /* 0x000fe400048070ff */
[----:B------:R-:W-:Y:S02]  /*1a4c0*/  F2FP.SATFINITE.E4M3.F32.PACK_AB_MERGE_C R147, R147, R146, RZ ;  /* 0x000000929393723e */ /* 0x000fe400048070ff */
[----:B------:R-:W-:Y:S02]  /*1a4d0*/  F2FP.SATFINITE.E4M3.F32.PACK_AB_MERGE_C R149, R149, R148, RZ ;  /* 0x000000949595723e */ /* 0x000fe400048070ff */
[----:B------:R-:W-:Y:S01]  /*1a4e0*/  F2FP.SATFINITE.E4M3.F32.PACK_AB_MERGE_C R151, R151, R150, RZ ;  /* 0x000000969797723e */ /* 0x000fe200048070ff */
[----:B------:R-:W-:Y:S01]  /*1a4f0*/  VIADD R142, R0, 0x57 ;  /* 0x00000057008e7836 */ /* 0x000fe20000000000 */
[----:B------:R-:W-:-:S02]  /*1a500*/  F2FP.SATFINITE.E4M3.F32.PACK_AB_MERGE_C R153, R153, R152, RZ ;  /* 0x000000989999723e */ /* 0x000fc400048070ff */
[----:B------:R-:W-:Y:S01]  /*1a510*/  F2FP.SATFINITE.E4M3.F32.PACK_AB_MERGE_C R155, R155, R154, RZ ;  /* 0x0000009a9b9b723e */ /* 0x000fe200048070ff */
[----:B--2---:R2:W-:Y:S01]  /*1a520*/  @P6 STG.E.U8 desc[UR26][R218.64], R197 ;  /* 0x000000c5da006986 */ /* 0x0045e2000c10111a */
[----:B0-----:R-:W-:Y:S01]  /*1a530*/  ISETP.LT.AND P6, PT, R196, UR4, !P1 ;  /* 0x00000004c4007c0c */ /* 0x001fe2000cfc1270 */
[----:B------:R-:W0:Y:S02]  /*1a540*/  LDCU UR4, c[0x0][0x39c] ;  /* 0x00007380ff0477ac */ /* 0x000e240008000800 */
[----:B------:R-:W-:Y:S01]  /*1a550*/  @P3 STG.E.U8 desc[UR26][R246.64], R251 ;  /* 0x000000fbf6003986 */ /* 0x000fe2000c10111a */
[----:B------:R-:W-:-:S04]  /*1a560*/  IADD3 R132, P3, PT, R252, R3, RZ ;  /* 0x00000003fc847210 */ /* 0x000fc80007f7e0ff */
[----:B------:R-:W-:Y:S02]  /*1a570*/  LEA.HI.X.SX32 R133, R252, R2, 0x1, P3 ;  /* 0x00000002fc857211 */ /* 0x000fe400018f0eff */
[----:B------:R-:W-:-:S04]  /*1a580*/  IADD3 R196, P3, PT, R198, R3, RZ ;  /* 0x00000003c6c47210 */ /* 0x000fc80007f7e0ff */
[C---:B--2---:R-:W-:Y:S02]  /*1a590*/  LEA.HI.X.SX32 R197, R198.reuse, R2, 0x1, P3 ;  /* 0x00000002c6c57211 */ /* 0x044fe400018f0eff */
[----:B0-----:R-:W-:Y:S01]  /*1a5a0*/  ISETP.LT.AND P3, PT, R199, UR4, !P1 ;  /* 0x00000004c7007c0c */ /* 0x001fe2000cf61270 */
[----:B------:R-:W0:Y:S01]  /*1a5b0*/  LDCU UR4, c[0x0][0x39c] ;  /* 0x00007380ff0477ac */ /* 0x000e220008000800 */
[----:B------:R-:W-:Y:S01]  /*1a5c0*/  VIADD R199, R198, UR5 ;  /* 0x00000005c6c77c36 */ /* 0x000fe20008000000 */
[----:B------:R2:W-:Y:S04]  /*1a5d0*/  @P5 STG.E.U8 desc[UR26][R132.64], R201 ;  /* 0x000000c984005986 */ /* 0x0005e8000c10111a */
[----:B------:R4:W-:Y:S01]  /*1a5e0*/  @P2 STG.E.U8 desc[UR26][R196.64], R203 ;  /* 0x000000cbc4002986 */ /* 0x0009e2000c10111a */
[C---:B------:R-:W-:Y:S01]  /*1a5f0*/  IADD3 R198, P2, PT, R199.reuse, R3, RZ ;  /* 0x00000003c7c67210 */ /* 0x040fe20007f5e0ff */
[----:B------:R-:W-:-:S03]  /*1a600*/  VIADD R200, R199, UR5 ;  /* 0x00000005c7c87c36 */ /* 0x000fc60008000000 */
[-C--:B------:R-:W-:Y:S02]  /*1a610*/  LEA.HI.X.SX32 R199, R199, R2.reuse, 0x1, P2 ;  /* 0x00000002c7c77211 */ /* 0x080fe400010f0eff */
[----:B--2---:R-:W-:Y:S01]  /*1a620*/  SHF.R.S32.HI R201, RZ, 0x8, R202 ;  /* 0x00000008ffc97819 */ /* 0x004fe200000114ca */
[----:B------:R-:W-:Y:S01]  /*1a630*/  VIADD R133, R0, 0x46 ;  /* 0x0000004600857836 */ /* 0x000fe20000000000 */
[----:B------:R-:W-:Y:S01]  /*1a640*/  IADD3 R132, P5, PT, R200, R3, RZ ;  /* 0x00000003c8847210 */ /* 0x000fe20007fbe0ff */
[----:B----4-:R-:W-:Y:S02]  /*1a650*/  VIADD R196, R0, 0x47 ;  /* 0x0000004700c47836 */ /* 0x010fe40000000000 */
[----:B------:R2:W-:Y:S01]  /*1a660*/  @P0 STG.E.U8 desc[UR26][R198.64], R201 ;  /* 0x000000c9c6000986 */ /* 0x0005e2000c10111a */
[----:B---3--:R-:W-:Y:S01]  /*1a670*/  ISETP.LT.AND P0, PT, R133, UR7, !P1 ;  /* 0x0000000785007c0c */ /* 0x008fe2000cf01270 */
[----:B------:R-:W3:Y:S01]  /*1a680*/  LDCU UR7, c[0x0][0x39c] ;  /* 0x00007380ff0777ac */ /* 0x000ee20008000800 */
[C---:B------:R-:W-:Y:S01]  /*1a690*/  LEA.HI.X.SX32 R133, R200.reuse, R2, 0x1, P5 ;  /* 0x00000002c8857211 */ /* 0x040fe200028f0eff */
[----:B------:R-:W-:Y:S01]  /*1a6a0*/  VIADD R200, R200, UR5 ;  /* 0x00000005c8c87c36 */ /* 0x000fe20008000000 */
[----:B------:R-:W-:-:S02]  /*1a6b0*/  F2FP.SATFINITE.E4M3.F32.PACK_AB_MERGE_C R203, R135, R134, RZ ;  /* 0x0000008687cb723e */ /* 0x000fc400048070ff */
[----:B0-----:R-:W-:Y:S01]  /*1a6c0*/  ISETP.LT.AND P5, PT, R196, UR4, !P1 ;  /* 0x00000004c4007c0c */ /* 0x001fe2000cfa1270 */
[----:B------:R-:W0:Y:S01]  /*1a6d0*/  LDCU UR4, c[0x0][0x39c] ;  /* 0x00007380ff0477ac */ /* 0x000e220008000800 */
[----:B------:R-:W-:Y:S01]  /*1a6e0*/  PRMT R135, R203, 0x9910, RZ ;  /* 0x00009910cb877816 */ /* 0x000fe200000000ff */
[----:B------:R4:W-:Y:S01]  /*1a6f0*/  @P4 STG.E.U8 desc[UR26][R132.64], R203 ;  /* 0x000000cb84004986 */ /* 0x0009e2000c10111a */
[----:B-1----:R-:W-:Y:S01]  /*1a700*/  ISETP.LT.AND P2, PT, R204, UR6, !P1 ;  /* 0x00000006cc007c0c */ /* 0x002fe2000cf41270 */
[----:B------:R-:W1:Y:S01]  /*1a710*/  LDCU UR6, c[0x0][0x39c] ;  /* 0x00007380ff0677ac */ /* 0x000e620008000800 */
[C---:B------:R-:W-:Y:S01]  /*1a720*/  IADD3 R134, P4, PT, R200.reuse, R3, RZ ;  /* 0x00000003c8867210 */ /* 0x040fe20007f9e0ff */
[C---:B--2---:R-:W-:Y:S02]  /*1a730*/  VIADD R198, R200.reuse, UR5 ;  /* 0x00000005c8c67c36 */ /* 0x044fe40008000000 */
[----:B------:R-:W-:Y:S01]  /*1a740*/  IMAD.MOV.U32 R199, RZ, RZ, R135 ;  /* 0x000000ffffc77224 */ /* 0x000fe200078e0087 */
[----:B------:R-:W-:-:S02]  /*1a750*/  LEA.HI.X.SX32 R135, R200, R2, 0x1, P4 ;  /* 0x00000002c8877211 */ /* 0x000fc400020f0eff */
[-C--:B------:R-:W-:Y:S02]  /*1a760*/  IADD3 R196, P4, PT, R198, R3.reuse, RZ ;  /* 0x00000003c6c47210 */ /* 0x080fe40007f9e0ff */
[----:B------:R-:W-:Y:S01]  /*1a770*/  SHF.R.S32.HI R199, RZ, 0x8, R199 ;  /* 0x00000008ffc77819 */ /* 0x000fe200000114c7 */
[----:B----4-:R-:W-:Y:S01]  /*1a780*/  VIADD R132, R0, 0x48 ;  /* 0x0000004800847836 */ /* 0x010fe20000000000 */
[CC--:B------:R-:W-:Y:S01]  /*1a790*/  LEA.HI.X.SX32 R197, R198.reuse, R2.reuse, 0x1, P4 ;  /* 0x00000002c6c57211 */ /* 0x0c0fe200020f0eff */
[----:B------:R-:W-:Y:S02]  /*1a7a0*/  VIADD R198, R198, UR5 ;  /* 0x00000005c6c67c36 */ /* 0x000fe40008000000 */
[----:B------:R-:W-:Y:S01]  /*1a7b0*/  VIADD R133, R0, 0x49 ;  /* 0x0000004900857836 */ /* 0x000fe20000000000 */
[----:B------:R2:W-:Y:S01]  /*1a7c0*/  @P6 STG.E.U8 desc[UR26][R134.64], R199 ;  /* 0x000000c786006986 */ /* 0x0005e2000c10111a */
[----:B0-----:R-:W-:Y:S01]  /*1a7d0*/  ISETP.LT.AND P4, PT, R132, UR4, !P1 ;  /* 0x0000000484007c0c */ /* 0x001fe2000cf81270 */
[----:B------:R-:W0:Y:S01]  /*1a7e0*/  LDCU UR4, c[0x0][0x39c] ;  /* 0x00007380ff0477ac */ /* 0x000e220008000800 */
[C---:B------:R-:W-:Y:S01]  /*1a7f0*/  IADD3 R132, P6, PT, R198.reuse, R3, RZ ;  /* 0x00000003c6847210 */ /* 0x040fe20007fde0ff */
[----:B------:R4:W-:Y:S01]  /*1a800*/  @P3 STG.E.U8 desc[UR26][R196.64], R137 ;  /* 0x00000089c4003986 */ /* 0x0009e2000c10111a */
[----:B-1----:R-:W-:Y:S01]  /*1a810*/  ISETP.LT.AND P3, PT, R133, UR6, !P1 ;  /* 0x0000000685007c0c */ /* 0x002fe2000cf61270 */
[----:B------:R-:W1:Y:S01]  /*1a820*/  LDCU UR6, c[0x0][0x39c] ;  /* 0x00007380ff0677ac */ /* 0x000e620008000800 */
[C---:B------:R-:W-:Y:S01]  /*1a830*/  LEA.HI.X.SX32 R133, R198.reuse, R2, 0x1, P6 ;  /* 0x00000002c6857211 */ /* 0x040fe200030f0eff */
[----:B------:R-:W-:Y:S01]  /*1a840*/  VIADD R198, R198, UR5 ;  /* 0x00000005c6c67c36 */ /* 0x000fe20008000000 */
[----:B--2---:R-:W-:-:S02]  /*1a850*/  SHF.R.S32.HI R199, RZ, 0x8, R136 ;  /* 0x00000008ffc77819 */ /* 0x004fc40000011488 */
[----:B----4-:R-:W-:-:S03]  /*1a860*/  F2FP.SATFINITE.E4M3.F32.PACK_AB_MERGE_C R197, R139, R138, RZ ;  /* 0x0000008a8bc5723e */ /* 0x010fc600048070ff */
[----:B------:R2:W-:Y:S01]  /*1a870*/  @P2 STG.E.U8 desc[UR26][R132.64], R199 ;  /* 0x000000c784002986 */ /* 0x0005e2000c10111a */
[CC--:B------:R-:W-:Y:S01]  /*1a880*/  IADD3 R134, P2, PT, R198.reuse, R3.reuse, RZ ;  /* 0x00000003c6867210 */ /* 0x0c0fe20007f5e0ff */
[C---:B------:R-:W-:Y:S01]  /*1a890*/  VIADD R138, R198.reuse, UR5 ;  /* 0x00000005c68a7c36 */ /* 0x040fe20008000000 */
[----:B------:R-:W-:Y:S02]  /*1a8a0*/  PRMT R139, R197, 0x9910, RZ ;  /* 0x00009910c58b7816 */ /* 0x000fe400000000ff */
[-C--:B------:R-:W-:Y:S02]  /*1a8b0*/  LEA.HI.X.SX32 R135, R198, R2.reuse, 0x1, P2 ;  /* 0x00000002c6877211 */ /* 0x080fe400010f0eff */
[C---:B------:R-:W-:Y:S02]  /*1a8c0*/  IADD3 R136, P2, PT, R138.reuse, R3, RZ ;  /* 0x000000038a887210 */ /* 0x040fe40007f5e0ff */
[----:B------:R-:W-:Y:S02]  /*1a8d0*/  SHF.R.S32.HI R139, RZ, 0x8, R139 ;  /* 0x00000008ff8b7819 */ /* 0x000fe4000001148b */
[C---:B------:R-:W-:Y:S01]  /*1a8e0*/  LEA.HI.X.SX32 R137, R138.reuse, R2, 0x1, P2 ;  /* 0x000000028a897211 */ /* 0x040fe200010f0eff */
[----:B------:R-:W-:Y:S01]  /*1a8f0*/  VIADD R138, R138, UR5 ;  /* 0x000000058a8a7c36 */ /* 0x000fe20008000000 */
[----:B------:R4:W-:Y:S01]  /*1a900*/  @P0 STG.E.U8 desc[UR26][R134.64], R197 ;  /* 0x000000c586000986 */ /* 0x0009e2000c10111a */
[----:B------:R-:W-:-:S02]  /*1a910*/  VIADD R196, R0, 0x4b ;  /* 0x0000004b00c47836 */ /* 0x000fc40000000000 */
[----:B--2---:R-:W-:Y:S01]  /*1a920*/  VIADD R133, R0, 0x4c ;  /* 0x0000004c00857836 */ /* 0x004fe20000000000 */
[----:B------:R2:W-:Y:S01]  /*1a930*/  @P5 STG.E.U8 desc[UR26][R136.64], R139 ;  /* 0x0000008b88005986 */ /* 0x0005e2000c10111a */
[-C--:B------:R-:W-:Y:S01]  /*1a940*/  IADD3 R132, P5, PT, R138, R3.reuse, RZ ;  /* 0x000000038a847210 */ /* 0x080fe20007fbe0ff */
[----:B------:R-:W-:Y:S01]  /*1a950*/  VIADD R200, R0, 0x4a ;  /* 0x0000004a00c87836 */ /* 0x000fe20000000000 */
[----:B0-----:R-:W-:Y:S01]  /*1a960*/  ISETP.LT.AND P0, PT, R196, UR4, !P1 ;  /* 0x00000004c4007c0c */ /* 0x001fe2000cf01270 */
[----:B------:R-:W0:Y:S01]  /*1a970*/  LDCU UR4, c[0x0][0x39c] ;  /* 0x00007380ff0477ac */ /* 0x000e220008000800 */
[----:B-1----:R-:W-:Y:S02]  /*1a980*/  ISETP.LT.AND P2, PT, R133, UR6, !P1 ;  /* 0x0000000685007c0c */ /* 0x002fe4000cf41270 */
[----:B------:R-:W-:Y:S01]  /*1a990*/  F2FP.SATFINITE.E4M3.F32.PACK_AB_MERGE_C R199, R141, R140, RZ ;  /* 0x0000008c8dc7723e */ /* 0x000fe200048070ff */
[----:B------:R-:W1:Y:S01]  /*1a9a0*/  LDCU UR6, c[0x0][0x39c] ;  /* 0x00007380ff0677ac */ /* 0x000e620008000800 */
[C---:B------:R-:W-:Y:S01]  /*1a9b0*/  LEA.HI.X.SX32 R133, R138.reuse, R2, 0x1, P5 ;  /* 0x000000028a857211 */ /* 0x040fe200028f0eff */
[----:B------:R-:W-:Y:S01]  /*1a9c0*/  VIADD R138, R138, UR5 ;  /* 0x000000058a8a7c36 */ /* 0x000fe20008000000 */
[----:B---3--:R-:W-:Y:S01]  /*1a9d0*/  ISETP.LT.AND P6, PT, R200, UR7, !P1 ;  /* 0x00000007c8007c0c */ /* 0x008fe2000cfc1270 */
[----:B------:R-:W3:Y:S02]  /*1a9e0*/  LDCU UR7, c[0x0][0x39c] ;  /* 0x00007380ff0777ac */ /* 0x000ee40008000800 */
[----:B------:R5:W-:Y:S01]  /*1a9f0*/  @P4 STG.E.U8 desc[UR26][R132.64], R199 ;  /* 0x000000c784004986 */ /* 0x000be2000c10111a */
[C---:B----4-:R-:W-:Y:S01]  /*1aa00*/  IADD3 R134, P4, PT, R138.reuse, R3, RZ ;  /* 0x000000038a867210 */ /* 0x050fe20007f9e0ff */
[----:B--2---:R-:W-:Y:S01]  /*1aa10*/  VIADD R139, R138, UR5 ;  /* 0x000000058a8b7c36 */ /* 0x004fe20008000000 */
[----:B------:R-:W-:-:S02]  /*1aa20*/  PRMT R141, R199, 0x9910, RZ ;  /* 0x00009910c78d7816 */ /* 0x000fc400000000ff */
[-C--:B------:R-:W-:Y:S02]  /*1aa30*/  LEA.HI.X.SX32 R135, R138, R2.reuse, 0x1, P4 ;  /* 0x000000028a877211 */ /* 0x080fe400020f0eff */
[C---:B------:R-:W-:Y:S01]  /*1aa40*/  IADD3 R136, P4, PT, R139.reuse, R3, RZ ;  /* 0x000000038b887210 */ /* 0x040fe20007f9e0ff */
[C---:B------:R-:W-:Y:S01]  /*1aa50*/  VIADD R138, R0.reuse, 0x4e ;  /* 0x0000004e008a7836 */ /* 0x040fe20000000000 */
[----:B------:R-:W-:Y:S02]  /*1aa60*/  SHF.R.S32.HI R141, RZ, 0x8, R141 ;  /* 0x00000008ff8d7819 */ /* 0x000fe4000001148d */
[C---:B------:R-:W-:Y:S01]  /*1aa70*/  LEA.HI.X.SX32 R137, R139.reuse, R2, 0x1, P4 ;  /* 0x000000028b897211 */ /* 0x040fe200020f0eff */
[----:B------:R-:W-:Y:S02]  /*1aa80*/  VIADD R139, R139, UR5 ;  /* 0x000000058b8b7c36 */ /* 0x000fe40008000000 */
[----:B------:R-:W-:Y:S01]  /*1aa90*/  VIADD R196, R0, 0x4d ;  /* 0x0000004d00c47836 */ /* 0x000fe20000000000 */
[----:B------:R2:W-:Y:S01]  /*1aaa0*/  @P3 STG.E.U8 desc[UR26][R134.64], R141 ;  /* 0x0000008d86003986 */ /* 0x0005e2000c10111a */
[----:B0-----:R-:W-:Y:S01]  /*1aab0*/  ISETP.LT.AND P3, PT, R138, UR4, !P1 ;  /* 0x000000048a007c0c */ /* 0x001fe2000cf61270 */
[----:B------:R-:W0:Y:S01]  /*1aac0*/  LDCU UR4, c[0x0][0x39c] ;  /* 0x00007380ff0477ac */ /* 0x000e220008000800 */
[----:B------:R-:W-:-:S02]  /*1aad0*/  PRMT R138, R143, 0x9910, RZ ;  /* 0x000099108f8a7816 */ /* 0x000fc400000000ff */
[C---:B-----5:R-:W-:Y:S02]  /*1aae0*/  IADD3 R132, P4, PT, R139.reuse, R3, RZ ;  /* 0x000000038b847210 */ /* 0x060fe40007f9e0ff */
[----:B---3--:R-:W-:Y:S01]  /*1aaf0*/  ISETP.LT.AND P5, PT, R196, UR7, !P1 ;  /* 0x00000007c4007c0c */ /* 0x008fe2000cfa1270 */
[----:B------:R-:W3:Y:S01]  /*1ab00*/  LDCU UR7, c[0x0][0x39c] ;  /* 0x00007380ff0777ac */ /* 0x000ee20008000800 */
[C---:B------:R-:W-:Y:S01]  /*1ab10*/  LEA.HI.X.SX32 R133, R139.reuse, R2, 0x1, P4 ;  /* 0x000000028b857211 */ /* 0x040fe200020f0eff */
[----:B------:R-:W-:Y:S01]  /*1ab20*/  VIADD R139, R139, UR5 ;  /* 0x000000058b8b7c36 */ /* 0x000fe20008000000 */
[----:B--2---:R-:W-:Y:S01]  /*1ab30*/  SHF.R.S32.HI R141, RZ, 0x8, R138 ;  /* 0x00000008ff8d7819 */ /* 0x004fe2000001148a */
[----:B------:R-:W-:Y:S01]  /*1ab40*/  VIADD R140, R0, 0x4f ;  /* 0x0000004f008c7836 */ /* 0x000fe20000000000 */
[----:B------:R2:W-:Y:S01]  /*1ab50*/  @P6 STG.E.U8 desc[UR26][R136.64], R143 ;  /* 0x0000008f88006986 */ /* 0x0005e2000c10111a */
[----:B------:R-:W-:-:S03]  /*1ab60*/  VIADD R138, R139, UR5 ;  /* 0x000000058b8a7c36 */ /* 0x000fc60008000000 */
[----:B------:R4:W-:Y:S01]  /*1ab70*/  @P0 STG.E.U8 desc[UR26][R132.64], R141 ;  /* 0x0000008d84000986 */ /* 0x0009e2000c10111a */
[----:B------:R-:W-:Y:S02]  /*1ab80*/  IADD3 R134, P0, PT, R139, R3, RZ ;  /* 0x000000038b867210 */ /* 0x000fe40007f1e0ff */
[----:B-1----:R-:W-:Y:S01]  /*1ab90*/  ISETP.LT.AND P4, PT, R140, UR6, !P1 ;  /* 0x000000068c007c0c */ /* 0x002fe2000cf81270 */
[----:B------:R-:W1:Y:S01]  /*1aba0*/  LDCU UR6, c[0x0][0x39c] ;  /* 0x00007380ff0677ac */ /* 0x000e620008000800 */
[----:B------:R-:W-:Y:S01]  /*1abb0*/  PRMT R140, R145, 0x9910, RZ ;  /* 0x00009910918c7816 */ /* 0x000fe200000000ff */
[C---:B--2---:R-:W-:Y:S01]  /*1abc0*/  VIADD R136, R0.reuse, 0x50 ;  /* 0x0000005000887836 */ /* 0x044fe20000000000 */
[----:B------:R-:W-:Y:S01]  /*1abd0*/  LEA.HI.X.SX32 R135, R139, R2, 0x1, P0 ;  /* 0x000000028b877211 */ /* 0x000fe200000f0eff */
[----:B------:R-:W-:-:S03]  /*1abe0*/  VIADD R137, R0, 0x51 ;  /* 0x0000005100897836 */ /* 0x000fc60000000000 */
[----:B0-----:R-:W-:Y:S01]  /*1abf0*/  ISETP.LT.AND P0, PT, R136, UR4, !P1 ;  /* 0x0000000488007c0c */ /* 0x001fe2000cf01270 */
[----:B------:R-:W-:Y:S01]  /*1ac00*/  IMAD.MOV.U32 R139, RZ, RZ, R140 ;  /* 0x000000ffff8b7224 */ /* 0x000fe200078e008c */
[CC--:B------:R-:W-:Y:S01]  /*1ac10*/  IADD3 R136, P6, PT, R138.reuse, R3.reuse, RZ ;  /* 0x000000038a887210 */ /* 0x0c0fe20007fde0ff */
[----:B------:R0:W-:Y:S01]  /*1ac20*/  @P2 STG.E.U8 desc[UR26][R134.64], R145 ;  /* 0x0000009186002986 */ /* 0x0001e2000c10111a */
[----:B---3--:R-:W-:Y:S01]  /*1ac30*/  ISETP.LT.AND P2, PT, R137, UR7, !P1 ;  /* 0x0000000789007c0c */ /* 0x008fe2000cf41270 */
[----:B------:R-:W2:Y:S01]  /*1ac40*/  LDCU UR4, c[0x0][0x39c] ;  /* 0x00007380ff0477ac */ /* 0x000ea20008000800 */
[CC--:B------:R-:W-:Y:S01]  /*1ac50*/  LEA.HI.X.SX32 R137, R138.reuse, R2.reuse, 0x1, P6 ;  /* 0x000000028a897211 */ /* 0x0c0fe200030f0eff */
[----:B------:R-:W-:Y:S01]  /*1ac60*/  VIADD R138, R138, UR5 ;  /* 0x000000058a8a7c36 */ /* 0x000fe20008000000 */
[----:B------:R-:W-:Y:S01]  /*1ac70*/  SHF.R.S32.HI R139, RZ, 0x8, R139 ;  /* 0x00000008ff8b7819 */ /* 0x000fe2000001148b */
[----:B----4-:R-:W-:Y:S01]  /*1ac80*/  VIADD R133, R0, 0x52 ;  /* 0x0000005200857836 */ /* 0x010fe20000000000 */
[----:B------:R-:W3:Y:S02]  /*1ac90*/  LDCU UR7, c[0x0][0x39c] ;  /* 0x00007380ff0777ac */ /* 0x000ee40008000800 */
[C---:B------:R-:W-:Y:S01]  /*1aca0*/  IADD3 R132, P6, PT, R138.reuse, R3, RZ ;  /* 0x000000038a847210 */ /* 0x040fe20007fde0ff */
[----:B------:R4:W-:Y:S01]  /*1acb0*/  @P5 STG.E.U8 desc[UR26][R136.64], R139 ;  /* 0x0000008b88005986 */ /* 0x0009e2000c10111a */
[----:B-1----:R-:W-:Y:S01]  /*1acc0*/  ISETP.LT.AND P5, PT, R133, UR6, !P1 ;  /* 0x0000000685007c0c */ /* 0x002fe2000cfa1270 */
[----:B------:R-:W1:Y:S01]  /*1acd0*/  LDCU UR6, c[0x0][0x39c] ;  /* 0x00007380ff0677ac */ /* 0x000e620008000800 */
[C---:B------:R-:W-:Y:S01]  /*1ace0*/  LEA.HI.X.SX32 R133, R138.reuse, R2, 0x1, P6 ;  /* 0x000000028a857211 */ /* 0x040fe200030f0eff */
[----:B------:R-:W-:-:S02]  /*1acf0*/  VIADD R138, R138, UR5 ;  /* 0x000000058a8a7c36 */ /* 0x000fc40008000000 */
[----:B0-----:R-:W-:Y:S01]  /*1ad00*/  VIADD R135, R0, 0x53 ;  /* 0x0000005300877836 */ /* 0x001fe20000000000 */
[----:B------:R-:W-:Y:S02]  /*1ad10*/  PRMT R141, R147, 0x9910, RZ ;  /* 0x00009910938d7816 */ /* 0x000fe400000000ff */
[CC--:B------:R-:W-:Y:S01]  /*1ad20*/  IADD3 R134, P6, PT, R138.reuse, R3.reuse, RZ ;  /* 0x000000038a867210 */ /* 0x0c0fe20007fde0ff */
[----:B------:R0:W-:Y:S01]  /*1ad30*/  @P3 STG.E.U8 desc[UR26][R132.64], R147 ;  /* 0x0000009384003986 */ /* 0x0001e2000c10111a */
[----:B--2---:R-:W-:Y:S01]  /*1ad40*/  ISETP.LT.AND P3, PT, R135, UR4, !P1 ;  /* 0x0000000487007c0c */ /* 0x004fe2000cf61270 */
[C---:B----4-:R-:W-:Y:S01]  /*1ad50*/  VIADD R139, R138.reuse, UR5 ;  /* 0x000000058a8b7c36 */ /* 0x050fe20008000000 */
[----:B------:R-:W-:Y:S01]  /*1ad60*/  LEA.HI.X.SX32 R135, R138, R2, 0x1, P6 ;  /* 0x000000028a877211 */ /* 0x000fe200030f0eff */
[C---:B------:R-:W-:Y:S01]  /*1ad70*/  VIADD R137, R0.reuse, 0x54 ;  /* 0x0000005400897836 */ /* 0x040fe20000000000 */
[----:B------:R-:W-:Y:S01]  /*1ad80*/  SHF.R.S32.HI R141, RZ, 0x8, R141 ;  /* 0x00000008ff8d7819 */ /* 0x000fe2000001148d */
[----:B------:R-:W2:Y:S01]  /*1ad90*/  LDCU UR4, c[0x0][0x39c] ;  /* 0x00007380ff0477ac */ /* 0x000ea20008000800 */
[----:B------:R-:W-:Y:S01]  /*1ada0*/  IADD3 R136, P6, PT, R139, R3, RZ ;  /* 0x000000038b887210 */ /* 0x000fe20007fde0ff */
[----:B------:R-:W-:-:S02]  /*1adb0*/  VIADD R138, R0, 0x55 ;  /* 0x00000055008a7836 */ /* 0x000fc40000000000 */
[----:B------:R4:W-:Y:S01]  /*1adc0*/  @P4 STG.E.U8 desc[UR26][R134.64], R141 ;  /* 0x0000008d86004986 */ /* 0x0009e2000c10111a */
[----:B---3--:R-:W-:Y:S01]  /*1add0*/  ISETP.LT.AND P4, PT, R137, UR7, !P1 ;  /* 0x0000000789007c0c */ /* 0x008fe2000cf81270 */
[----:B------:R-:W3:Y:S01]  /*1ade0*/  LDCU UR7, c[0x0][0x39c] ;  /* 0x00007380ff0777ac */ /* 0x000ee20008000800 */
[CC--:B------:R-:W-:Y:S01]  /*1adf0*/  LEA.HI.X.SX32 R137, R139.reuse, R2.reuse, 0x1, P6 ;  /* 0x000000028b897211 */ /* 0x0c0fe200030f0eff */
[----:B------:R-:W-:Y:S01]  /*1ae00*/  VIADD R139, R139, UR5 ;  /* 0x000000058b8b7c36 */ /* 0x000fe20008000000 */
[----:B0-----:R-:W-:Y:S02]  /*1ae10*/  PRMT R133, R149, 0x9910, RZ ;  /* 0x0000991095857816 */ /* 0x001fe400000000ff */
[----:B-1----:R-:W-:Y:S01]  /*1ae20*/  ISETP.LT.AND P6, PT, R138, UR6, !P1 ;  /* 0x000000068a007c0c */ /* 0x002fe2000cfc1270 */
[----:B------:R0:W-:Y:S01]  /*1ae30*/  @P0 STG.E.U8 desc[UR26][R136.64], R149 ;  /* 0x0000009588000986 */ /* 0x0001e2000c10111a */
[CC--:B------:R-:W-:Y:S01]  /*1ae40*/  IADD3 R132, P0, PT, R139.reuse, R3.reuse, RZ ;  /* 0x000000038b847210 */ /* 0x0c0fe20007f1e0ff */
[C---:B------:R-:W-:Y:S01]  /*1ae50*/  VIADD R138, R139.reuse, UR5 ;  /* 0x000000058b8a7c36 */ /* 0x040fe20008000000 */
[----:B------:R-:W1:Y:S01]  /*1ae60*/  LDCU UR6, c[0x0][0x39c] ;  /* 0x00007380ff0677ac */ /* 0x000e620008000800 */
[----:B----4-:R-:W-:Y:S01]  /*1ae70*/  IMAD.MOV.U32 R141, RZ, RZ, R133 ;  /* 0x000000ffff8d7224 */ /* 0x010fe200078e0085 */
[----:B------:R-:W-:Y:S01]  /*1ae80*/  LEA.HI.X.SX32 R133, R139, R2, 0x1, P0 ;  /* 0x000000028b857211 */ /* 0x000fe200000f0eff */
[----:B------:R-:W-:Y:S01]  /*1ae90*/  VIADD R139, R0, 0x56 ;  /* 0x00000056008b7836 */ /* 0x000fe20000000000 */
[----:B------:R-:W-:-:S02]  /*1aea0*/  IADD3 R134, P0, PT, R138, R3, RZ ;  /* 0x000000038a867210 */ /* 0x000fc40007f1e0ff */
[----:B------:R-:W-:Y:S02]  /*1aeb0*/  SHF.R.S32.HI R141, RZ, 0x8, R141 ;  /* 0x00000008ff8d7819 */ /* 0x000fe4000001148d */
[C---:B------:R-:W-:Y:S02]  /*1aec0*/  LEA.HI.X.SX32 R135, R138.reuse, R2, 0x1, P0 ;  /* 0x000000028a877211 */ /* 0x040fe400000f0eff */
[----:B--2---:R-:W-:Y:S01]  /*1aed0*/  ISETP.LT.AND P0, PT, R139, UR4, !P1 ;  /* 0x000000048b007c0c */ /* 0x004fe2000cf01270 */
[----:B------:R-:W2:Y:S01]  /*1aee0*/  LDCU UR4, c[0x0][0x39c] ;  /* 0x00007380ff0477ac */ /* 0x000ea20008000800 */
[----:B------:R-:W-:Y:S01]  /*1aef0*/  VIADD R138, R138, UR5 ;  /* 0x000000058a8a7c36 */ /* 0x000fe20008000000 */
[----:B------:R4:W-:Y:S01]  /*1af00*/  @P2 STG.E.U8 desc[UR26][R132.64], R141 ;  /* 0x0000008d84002986 */ /* 0x0009e2000c10111a */
[----:B------:R-:W-:-:S03]  /*1af10*/  PRMT R140, R151, 0x9910, RZ ;  /* 0x00009910978c7816 */ /* 0x000fc600000000ff */
[CC--:B0-----:R-:W-:Y:S01]  /*1af20*/  IADD3 R136, P2, PT, R138.reuse, R3.reuse, RZ ;  /* 0x000000038a887210 */ /* 0x0c1fe20007f5e0ff */
[C---:B------:R-:W-:Y:S01]  /*1af30*/  VIADD R139, R138.reuse, UR5 ;  /* 0x000000058a8b7c36 */ /* 0x040fe20008000000 */
[----:B------:R0:W-:Y:S02]  /*1af40*/  @P5 STG.E.U8 desc[UR26][R134.64], R151 ;  /* 0x0000009786005986 */ /* 0x0001e4000c10111a */
[-C--:B------:R-:W-:Y:S02]  /*1af50*/  LEA.HI.X.SX32 R137, R138, R2.reuse, 0x1, P2 ;  /* 0x000000028a897211 */ /* 0x080fe400010f0eff */
[----:B----4-:R-:W-:Y:S01]  /*1af60*/  SHF.R.S32.HI R141, RZ, 0x8, R140 ;  /* 0x00000008ff8d7819 */ /* 0x010fe2000001148c */
[C---:B------:R-:W-:Y:S01]  /*1af70*/  VIADD R133, R0.reuse, 0x58 ;  /* 0x0000005800857836 */ /* 0x040fe20000000000 */
[-C--:B------:R-:W-:Y:S01]  /*1af80*/  IADD3 R132, P5, PT, R139, R3.reuse, RZ ;  /* 0x000000038b847210 */ /* 0x080fe20007fbe0ff */
[----:B0-----:R-:W-:Y:S02]  /*1af90*/  VIADD R134, R0, 0x59 ;  /* 0x0000005900867836 */ /* 0x001fe40000000000 */
[----:B------:R0:W-:Y:S01]  /*1afa0*/  @P3 STG.E.U8 desc[UR26][R136.64], R141 ;  /* 0x0000008d88003986 */ /* 0x0001e2000c10111a */
[----:B---3--:R-:W-:Y:S01]  /*1afb0*/  ISETP.LT.AND P3, PT, R133, UR7, !P1 ;  /* 0x0000000785007c0c */ /* 0x008fe2000cf61270 */
[----:B------:R-:W3:Y:S01]  /*1afc0*/  LDCU UR7, c[0x0][0x39c] ;  /* 0x00007380ff0777ac */ /* 0x000ee20008000800 */
[C---:B------:R-:W-:Y:S01]  /*1afd0*/  LEA.HI.X.SX32 R133, R139.reuse, R2, 0x1, P5 ;  /* 0x000000028b857211 */ /* 0x040fe200028f0eff */
[----:B------:R-:W-:Y:S01]  /*1afe0*/  VIADD R139, R139, UR5 ;  /* 0x000000058b8b7c36 */ /* 0x000fe20008000000 */
[----:B--2---:R-:W-:Y:S01]  /*1aff0*/  ISETP.LT.AND P5, PT, R134, UR4, !P1 ;  /* 0x0000000486007c0c */ /* 0x004fe2000cfa1270 */
[----:B------:R-:W2:Y:S01]  /*1b000*/  LDCU UR4, c[0x0][0x39c] ;  /* 0x00007380ff0477ac */ /* 0x000ea20008000800 */
[----:B------:R-:W-:Y:S01]  /*1b010*/  PRMT R135, R153, 0x9910, RZ ;  /* 0x0000991099877816 */ /* 0x000fe200000000ff */
[----:B------:R4:W-:Y:S01]  /*1b020*/  @P4 STG.E.U8 desc[UR26][R132.64], R153 ;  /* 0x0000009984004986 */ /* 0x0009e2000c10111a */
[----:B-1----:R-:W-:Y:S01]  /*1b030*/  ISETP.LT.AND P2, PT, R142, UR6, !P1 ;  /* 0x000000068e007c0c */ /* 0x002fe2000cf41270 */
[----:B------:R-:W1:Y:S01]  /*1b040*/  LDCU UR6, c[0x0][0x39c] ;  /* 0x00007380ff0677ac */ /* 0x000e620008000800 */
[C---:B------:R-:W-:Y:S01]  /*1b050*/  IADD3 R134, P4, PT, R139.reuse, R3, RZ ;  /* 0x000000038b867210 */ /* 0x040fe20007f9e0ff */
[----:B------:R-:W-:-:S02]  /*1b060*/  VIADD R138, R139, UR5 ;  /* 0x000000058b8a7c36 */ /* 0x000fc40008000000 */
[----:B0-----:R-:W-:Y:S01]  /*1b070*/  IMAD.MOV.U32 R137, RZ, RZ, R135 ;  /* 0x000000ffff897224 */ /* 0x001fe200078e0087 */
[-C--:B------:R-:W-:Y:S02]  /*1b080*/  LEA.HI.X.SX32 R135, R139, R2.reuse, 0x1, P4 ;  /* 0x000000028b877211 */ /* 0x080fe400020f0eff */
[----:B------:R-:W-:Y:S02]  /*1b090*/  IADD3 R136, P4, PT, R138, R3, RZ ;  /* 0x000000038a887210 */ /* 0x000fe40007f9e0ff */
[----:B------:R-:W-:Y:S01]  /*1b0a0*/  SHF.R.S32.HI R139, RZ, 0x8, R137 ;  /* 0x00000008ff8b7819 */ /* 0x000fe20000011489 */
[----:B----4-:R-:W-:Y:S01]  /*1b0b0*/  VIADD R132, R0, 0x5a ;  /* 0x0000005a00847836 */ /* 0x010fe20000000000 */
[C---:B------:R-:W-:Y:S01]  /*1b0c0*/  LEA.HI.X.SX32 R137, R138.reuse, R2, 0x1, P4 ;  /* 0x000000028a897211 */ /* 0x040fe200020f0eff */
[----:B------:R-:W-:Y:S02]  /*1b0d0*/  VIADD R138, R138, UR5 ;  /* 0x000000058a8a7c36 */ /* 0x000fe40008000000 */
[----:B------:R-:W-:Y:S01]  /*1b0e0*/  VIADD R133, R0, 0x5b ;  /* 0x0000005b00857836 */ /* 0x000fe20000000000 */
[----:B------:R0:W-:Y:S01]  /*1b0f0*/  @P6 STG.E.U8 desc[UR26][R134.64], R139 ;  /* 0x0000008b86006986 */ /* 0x0001e2000c10111a */
[----:B--2---:R-:W-:-:S02]  /*1b100*/  ISETP.LT.AND P4, PT, R132, UR4, !P1 ;  /* 0x0000000484007c0c */ /* 0x004fc4000cf81270 */
[----:B------:R-:W-:Y:S02]  /*1b110*/  F2FP.SATFINITE.E4M3.F32.PACK_AB_MERGE_C R157, R157, R156, RZ ;  /* 0x0000009c9d9d723e */ /* 0x000fe400048070ff */
[----:B------:R-:W-:Y:S01]  /*1b120*/  PRMT R141, R155, 0x9910, RZ ;  /* 0x000099109b8d7816 */ /* 0x000fe200000000ff */
[----:B------:R2:W-:Y:S01]  /*1b130*/  @P0 STG.E.U8 desc[UR26][R136.64], R155 ;  /* 0x0000009b88000986 */ /* 0x0005e2000c10111a */
[----:B------:R-:W-:Y:S01]  /*1b140*/  IADD3 R132, P6, PT, R138, R3, RZ ;  /* 0x000000038a847210 */ /* 0x000fe20007fde0ff */
[----:B------:R-:W-:Y:S01]  /*1b150*/  VIADD R140, R0, 0x5c ;  /* 0x0000005c008c7836 */ /* 0x000fe20000000000 */
[----:B-1----:R-:W-:Y:S01]  /*1b160*/  ISETP.LT.AND P0, PT, R133, UR6, !P1 ;  /* 0x0000000685007c0c */ /* 0x002fe2000cf01270 */
[----:B------:R-:W1:Y:S01]  /*1b170*/  LDCU UR6, c[0x0][0x39c] ;  /* 0x00007380ff0677ac */ /* 0x000e620008000800 */
[C---:B------:R-:W-:Y:S01]  /*1b180*/  LEA.HI.X.SX32 R133, R138.reuse, R2, 0x1, P6 ;  /* 0x000000028a857211 */ /* 0x040fe200030f0eff */
[----:B------:R-:W-:Y:S01]  /*1b190*/  VIADD R138, R138, UR5 ;  /* 0x000000058a8a7c36 */ /* 0x000fe20008000000 */
[----:B------:R-:W-:Y:S01]  /*1b1a0*/  SHF.R.S32.HI R141, RZ, 0x8, R141 ;  /* 0x00000008ff8d7819 */ /* 0x000fe2000001148d */
[----:B------:R-:W4:Y:S02]  /*1b1b0*/  LDCU UR4, c[0x0][0x39c] ;  /* 0x00007380ff0477ac */ /* 0x000f240008000800 */
[----:B0-----:R-:W-:-:S02]  /*1b1c0*/  VIADD R139, R138, UR5 ;  /* 0x000000058a8b7c36 */ /* 0x001fc40008000000 */
[----:B------:R0:W-:Y:S01]  /*1b1d0*/  @P2 STG.E.U8 desc[UR26][R132.64], R141 ;  /* 0x0000008d84002986 */ /* 0x0001e2000c10111a */
[CC--:B------:R-:W-:Y:S02]  /*1b1e0*/  IADD3 R134, P2, PT, R138.reuse, R3.reuse, RZ ;  /* 0x000000038a867210 */ /* 0x0c0fe40007f5e0ff */
[----:B--2---:R-:W-:Y:S02]  /*1b1f0*/  PRMT R137, R157, 0x9910, RZ ;  /* 0x000099109d897816 */ /* 0x004fe400000000ff */
[-C--:B------:R-:W-:Y:S02]  /*1b200*/  LEA.HI.X.SX32 R135, R138, R2.reuse, 0x1, P2 ;  /* 0x000000028a877211 */ /* 0x080fe400010f0eff */
[C---:B------:R-:W-:Y:S01]  /*1b210*/  IADD3 R136, P2, PT, R139.reuse, R3, RZ ;  /* 0x000000038b887210 */ /* 0x040fe20007f5e0ff */
[----:B------:R-:W-:Y:S01]  /*1b220*/  IMAD.MOV.U32 R138, RZ, RZ, R137 ;  /* 0x000000ffff8a7224 */ /* 0x000fe200078e0089 */
[----:B---3--:R-:W-:Y:S01]  /*1b230*/  ISETP.LT.AND P6, PT, R140, UR7, !P1 ;  /* 0x000000078c007c0c */ /* 0x008fe2000cfc1270 */
[----:B------:R-:W2:Y:S01]  /*1b240*/  LDCU UR7, c[0x0][0x39c] ;  /* 0x00007380ff0777ac */ /* 0x000ea20008000800 */
[C---:B------:R-:W-:Y:S01]  /*1b250*/  LEA.HI.X.SX32 R137, R139.reuse, R2, 0x1, P2 ;  /* 0x000000028b897211 */ /* 0x040fe200010f0eff */
[----:B------:R-:W-:Y:S01]  /*1b260*/  VIADD R139, R139, UR5 ;  /* 0x000000058b8b7c36 */ /* 0x000fe20008000000 */
[----:B0-----:R-:W-:Y:S01]  /*1b270*/  SHF.R.S32.HI R141, RZ, 0x8, R138 ;  /* 0x00000008ff8d7819 */ /* 0x001fe2000001148a */
[----:B------:R0:W-:Y:S01]  /*1b280*/  @P3 STG.E.U8 desc[UR26][R134.64], R157 ;  /* 0x0000009d86003986 */ /* 0x0001e2000c10111a */
[----:B------:R-:W-:-:S02]  /*1b290*/  VIADD R133, R0, 0x5e ;  /* 0x0000005e00857836 */ /* 0x000fc40000000000 */
[C---:B------:R-:W-:Y:S01]  /*1b2a0*/  VIADD R140, R0.reuse, 0x5d ;  /* 0x0000005d008c7836 */ /* 0x040fe20000000000 */
[----:B------:R3:W-:Y:S01]  /*1b2b0*/  @P5 STG.E.U8 desc[UR26][R136.64], R141 ;  /* 0x0000008d88005986 */ /* 0x0007e2000c10111a */
[-C--:B------:R-:W-:Y:S02]  /*1b2c0*/  IADD3 R132, P5, PT, R139, R3.reuse, RZ ;  /* 0x000000038b847210 */ /* 0x080fe40007fbe0ff */
[----:B------:R-:W-:Y:S02]  /*1b2d0*/  F2FP.SATFINITE.E4M3.F32.PACK_AB_MERGE_C R159, R159, R158, RZ ;  /* 0x0000009e9f9f723e */ /* 0x000fe400048070ff */
[----:B-1----:R-:W-:Y:S01]  /*1b2e0*/  ISETP.LT.AND P3, PT, R133, UR6, !P1 ;  /* 0x0000000685007c0c */ /* 0x002fe2000cf61270 */
[----:B------:R-:W-:Y:S01]  /*1b2f0*/  VIADD R138, R0, 0x5f ;  /* 0x0000005f008a7836 */ /* 0x000fe20000000000 */
[----:B----4-:R-:W-:Y:S01]  /*1b300*/  ISETP.LT.AND P2, PT, R140, UR4, !P1 ;  /* 0x000000048c007c0c */ /* 0x010fe2000cf41270 */
[----:B------:R-:W1:Y:S01]  /*1b310*/  LDCU UR4, c[0x0][0x39c] ;  /* 0x00007380ff0477ac */ /* 0x000e620008000800 */
[C---:B------:R-:W-:Y:S01]  /*1b320*/  LEA.HI.X.SX32 R133, R139.reuse, R2, 0x1, P5 ;  /* 0x000000028b857211 */ /* 0x040fe200028f0eff */
[----:B------:R-:W-:Y:S01]  /*1b330*/  VIADD R139, R139, UR5 ;  /* 0x000000058b8b7c36 */ /* 0x000fe20008000000 */
[----:B0-----:R-:W-:Y:S01]  /*1b340*/  PRMT R135, R159, 0x9910, RZ ;  /* 0x000099109f877816 */ /* 0x001fe200000000ff */
[----:B------:R-:W0:Y:S01]  /*1b350*/  LDCU UR6, c[0x0][0x39c] ;  /* 0x00007380ff0677ac */ /* 0x000e220008000800 */
[----:B--2---:R-:W-:Y:S01]  /*1b360*/  ISETP.LT.AND P5, PT, R138, UR7, !P1 ;  /* 0x000000078a007c0c */ /* 0x004fe2000cfa1270 */
[----:B------:R2:W-:Y:S01]  /*1b370*/  @P4 STG.E.U8 desc[UR26][R132.64], R159 ;  /* 0x0000009f84004986 */ /* 0x0005e2000c10111a */
[-C--:B------:R-:W-:Y:S01]  /*1b380*/  IADD3 R134, P4, PT, R139, R3.reuse, RZ ;  /* 0x000000038b867210 */ /* 0x080fe20007f9e0ff */
[----:B---3--:R-:W-:Y:S01]  /*1b390*/  IMAD.MOV.U32 R136, RZ, RZ, R135 ;  /* 0x000000ffff887224 */ /* 0x008fe200078e0087 */
[----:B------:R-:W-:Y:S01]  /*1b3a0*/  F2FP.SATFINITE.E4M3.F32.PACK_AB_MERGE_C R161, R161, R160, RZ ;  /* 0x000000a0a1a1723e */ /* 0x000fe200048070ff */
[C---:B------:R-:W-:Y:S01]  /*1b3b0*/  VIADD R138, R139.reuse, UR5 ;  /* 0x000000058b8a7c36 */ /* 0x040fe20008000000 */
[----:B------:R-:W-:Y:S01]  /*1b3c0*/  LEA.HI.X.SX32 R135, R139, R2, 0x1, P4 ;  /* 0x000000028b877211 */ /* 0x000fe200020f0eff */
[----:B------:R-:W-:Y:S01]  /*1b3d0*/  VIADD R140, R0, 0x60 ;  /* 0x00000060008c7836 */ /* 0x000fe20000000000 */
[----:B------:R-:W-:Y:S01]  /*1b3e0*/  SHF.R.S32.HI R139, RZ, 0x8, R136 ;  /* 0x00000008ff8b7819 */ /* 0x000fe20000011488 */
[----:B------:R-:W3:Y:S01]  /*1b3f0*/  LDCU UR7, c[0x0][0x39c] ;  /* 0x00007380ff0777ac */ /* 0x000ee20008000800 */
[----:B------:R-:W-:-:S04]  /*1b400*/  IADD3 R136, P4, PT, R138, R3, RZ ;  /* 0x000000038a887210 */ /* 0x000fc80007f9e0ff */
[CC--:B------:R-:W-:Y:S01]  /*1b410*/  LEA.HI.X.SX32 R137, R138.reuse, R2.reuse, 0x1, P4 ;  /* 0x000000028a897211 */ /* 0x0c0fe200020f0eff */
[----:B------:R-:W-:Y:S01]  /*1b420*/  VIADD R138, R138, UR5 ;  /* 0x000000058a8a7c36 */ /* 0x000fe20008000000 */
[----:B------:R4:W-:Y:S01]  /*1b430*/  @P0 STG.E.U8 desc[UR26][R134.64], R139 ;  /* 0x0000008b86000986 */ /* 0x0009e2000c10111a */
[----:B-1----:R-:W-:Y:S01]  /*1b440*/  ISETP.LT.AND P0, PT, R140, UR4, !P1 ;  /* 0x000000048c007c0c */ /* 0x002fe2000cf01270 */
[----:B------:R-:W1:Y:S01]  /*1b450*/  LDCU UR4, c[0x0][0x39c] ;  /* 0x00007380ff0477ac */ /* 0x000e620008000800 */
[----:B------:R-:W-:Y:S02]  /*1b460*/  PRMT R141, R161, 0x9910, RZ ;  /* 0x00009910a18d7816 */ /* 0x000fe400000000ff */
[C---:B--2---:R-:W-:Y:S02]  /*1b470*/  IADD3 R132, P4, PT, R138.reuse, R3, RZ ;  /* 0x000000038a847210 */ /* 0x044fe40007f9e0ff */
[----:B------:R-:W-:Y:S02]  /*1b480*/  SHF.R.S32.HI R141, RZ, 0x8, R141 ;  /* 0x00000008ff8d7819 */ /* 0x000fe4000001148d */
[C---:B------:R-:W-:Y:S01]  /*1b490*/  LEA.HI.X.SX32 R133, R138.reuse, R2, 0x1, P4 ;  /* 0x000000028a857211 */ /* 0x040fe200020f0eff */
[----:B------:R-:W-:-:S02]  /*1b4a0*/  VIADD R138, R138, UR5 ;  /* 0x000000058a8a7c36 */ /* 0x000fc40008000000 */
[----:B------:R-:W-:Y:S01]  /*1b4b0*/  VIADD R140, R0, 0x61 ;  /* 0x00000061008c7836 */ /* 0x000fe20000000000 */
[----:B------:R2:W-:Y:S01]  /*1b4c0*/  @P6 STG.E.U8 desc[UR26][R136.64], R161 ;  /* 0x000000a188006986 */ /* 0x0005e2000c10111a */
[----:B------:R-:W-:-:S03]  /*1b4d0*/  F2FP.SATFINITE.E4M3.F32.PACK_AB_MERGE_C R163, R163, R162, RZ ;  /* 0x000000a2a3a3723e */ /* 0x000fc600048070ff */
[----:B------:R5:W-:Y:S01]  /*1b4e0*/  @P2 STG.E.U8 desc[UR26][R132.64], R141 ;  /* 0x0000008d84002986 */ /* 0x000be2000c10111a */
[C---:B----4-:R-:W-:Y:S01]  /*1b4f0*/  IADD3 R134, P2, PT, R138.reuse, R3, RZ ;  /* 0x000000038a867210 */ /* 0x050fe20007f5e0ff */
[----:B------:R-:W-:Y:S01]  /*1b500*/  VIADD R139, R138, UR5 ;  /* 0x000000058a8b7c36 */ /* 0x000fe20008000000 */
[----:B0-----:R-:W-:Y:S01]  /*1b510*/  ISETP.LT.AND P4, PT, R140, UR6, !P1 ;  /* 0x000000068c007c0c */ /* 0x001fe2000cf81270 */
[----:B------:R-:W0:Y:S01]  /*1b520*/  LDCU UR6, c[0x0][0x39c] ;  /* 0x00007380ff0677ac */ /* 0x000e220008000800 */
[----:B------:R-:W-:Y:S01]  /*1b530*/  PRMT R140, R163, 0x9910, RZ ;  /* 0x00009910a38c7816 */ /* 0x000fe200000000ff */
[----:B--2---:R-:W-:Y:S01]  /*1b540*/  VIADD R136, R0, 0x62 ;  /* 0x0000006200887836 */ /* 0x004fe20000000000 */
[----:B------:R-:W-:Y:S01]  /*1b550*/  LEA.HI.X.SX32 R135, R138, R2, 0x1, P2 ;  /* 0x000000028a877211 */ /* 0x000fe200010f0eff */
[----:B------:R-:W-:-:S03]  /*1b560*/  VIADD R137, R0, 0x63 ;  /* 0x0000006300897836 */ /* 0x000fc60000000000 */
[----:B-1----:R-:W-:Y:S01]  /*1b570*/  ISETP.LT.AND P2, PT, R136, UR4, !P1 ;  /* 0x0000000488007c0c */ /* 0x002fe2000cf41270 */
[----:B------:R-:W-:Y:S01]  /*1b580*/  IMAD.MOV.U32 R138, RZ, RZ, R140 ;  /* 0x000000ffff8a7224 */ /* 0x000fe200078e008c */
[-C--:B------:R-:W-:Y:S01]  /*1b590*/  IADD3 R136, P6, PT, R139, R3.reuse, RZ ;  /* 0x000000038b887210 */ /* 0x080fe20007fde0ff */
[----:B------:R1:W-:Y:S01]  /*1b5a0*/  @P3 STG.E.U8 desc[UR26][R134.64], R163 ;  /* 0x000000a386003986 */ /* 0x0003e2000c10111a */
[----:B---3--:R-:W-:Y:S01]  /*1b5b0*/  ISETP.LT.AND P3, PT, R137, UR7, !P1 ;  /* 0x0000000789007c0c */ /* 0x008fe2000cf61270 */
[----:B------:R-:W2:Y:S01]  /*1b5c0*/  LDCU UR4, c[0x0][0x39c] ;  /* 0x00007380ff0477ac */ /* 0x000ea20008000800 */
[C---:B------:R-:W-:Y:S01]  /*1b5d0*/  LEA.HI.X.SX32 R137, R139.reuse, R2, 0x1, P6 ;  /* 0x000000028b897211 */ /* 0x040fe200030f0eff */
[----:B------:R-:W-:Y:S01]  /*1b5e0*/  VIADD R139, R139, UR5 ;  /* 0x000000058b8b7c36 */ /* 0x000fe20008000000 */
[----:B-----5:R-:W-:Y:S01]  /*1b5f0*/  SHF.R.S32.HI R141, RZ, 0x8, R138 ;  /* 0x00000008ff8d7819 */ /* 0x020fe2000001148a */
[C---:B------:R-:W-:Y:S01]  /*1b600*/  VIADD R133, R0.reuse, 0x64 ;  /* 0x0000006400857836 */ /* 0x040fe20000000000 */
[----:B------:R-:W-:Y:S01]  /*1b610*/  F2FP.SATFINITE.E4M3.F32.PACK_AB_MERGE_C R165, R165, R164, RZ ;  /* 0x000000a4a5a5723e */ /* 0x000fe200048070ff */
[----:B------:R-:W3:Y:S01]  /*1b620*/  LDCU UR7, c[0x0][0x39c] ;  /* 0x00007380ff0777ac */ /* 0x000ee20008000800 */
[-C--:B------:R-:W-:Y:S01]  /*1b630*/  IADD3 R132, P6, PT, R139, R3.reuse, RZ ;  /* 0x000000038b847210 */ /* 0x080fe20007fde0ff */
[----:B------:R4:W-:Y:S01]  /*1b640*/  @P5 STG.E.U8 desc[UR26][R136.64], R141 ;  /* 0x0000008d88005986 */ /* 0x0009e2000c10111a */
[----:B0-----:R-:W-:Y:S01]  /*1b650*/  ISETP.LT.AND P5, PT, R133, UR6, !P1 ;  /* 0x0000000685007c0c */ /* 0x001fe2000cfa1270 */
[C---:B-1----:R-:W-:Y:S01]  /*1b660*/  VIADD R135, R0.reuse, 0x65 ;  /* 0x0000006500877836 */ /* 0x042fe20000000000 */
[CC--:B------:R-:W-:Y:S01]  /*1b670*/  LEA.HI.X.SX32 R133, R139.reuse, R2.reuse, 0x1, P6 ;  /* 0x000000028b857211 */ /* 0x0c0fe200030f0eff */
[----:B------:R-:W-:Y:S01]  /*1b680*/  VIADD R139, R139, UR5 ;  /* 0x000000058b8b7c36 */ /* 0x000fe20008000000 */
[----:B------:R-:W-:Y:S01]  /*1b690*/  PRMT R138, R165, 0x9910, RZ ;  /* 0x00009910a58a7816 */ /* 0x000fe200000000ff */
[----:B------:R-:W0:Y:S03]  /*1b6a0*/  LDCU UR6, c[0x0][0x39c] ;  /* 0x00007380ff0677ac */ /* 0x000e260008000800 */
[-C--:B------:R-:W-:Y:S01]  /*1b6b0*/  IADD3 R134, P6, PT, R139, R3.reuse, RZ ;  /* 0x000000038b867210 */ /* 0x080fe20007fde0ff */
[----:B------:R1:W-:Y:S01]  /*1b6c0*/  @P0 STG.E.U8 desc[UR26][R132.64], R165 ;  /* 0x000000a584000986 */ /* 0x0003e2000c10111a */
[----:B----4-:R-:W-:Y:S01]  /*1b6d0*/  IMAD.MOV.U32 R136, RZ, RZ, R138 ;  /* 0x000000ffff887224 */ /* 0x010fe200078e008a */
[----:B--2---:R-:W-:Y:S01]  /*1b6e0*/  ISETP.LT.AND P0, PT, R135, UR4, !P1 ;  /* 0x0000000487007c0c */ /* 0x004fe2000cf01270 */
[C---:B------:R-:W-:Y:S01]  /*1b6f0*/  VIADD R138, R139.reuse, UR5 ;  /* 0x000000058b8a7c36 */ /* 0x040fe20008000000 */
[----:B------:R-:W-:Y:S01]  /*1b700*/  LEA.HI.X.SX32 R135, R139, R2, 0x1, P6 ;  /* 0x000000028b877211 */ /* 0x000fe200030f0eff */
[----:B------:R-:W-:Y:S01]  /*1b710*/  VIADD R137, R0, 0x66 ;  /* 0x0000006600897836 */ /* 0x000fe20000000000 */
[----:B------:R-:W-:Y:S01]  /*1b720*/  SHF.R.S32.HI R139, RZ, 0x8, R136 ;  /* 0x00000008ff8b7819 */ /* 0x000fe20000011488 */
[----:B------:R-:W2:Y:S01]  /*1b730*/  LDCU UR4, c[0x0][0x39c] ;  /* 0x00007380ff0477ac */ /* 0x000ea20008000800 */
[----:B------:R-:W-:-:S03]  /*1b740*/  IADD3 R136, P6, PT, R138, R3, RZ ;  /* 0x000000038a887210 */ /* 0x000fc60007fde0ff */
[----:B------:R4:W-:Y:S01]  /*1b750*/  @P4 STG.E.U8 desc[UR26][R134.64], R139 ;  /* 0x0000008b86004986 */ /* 0x0009e2000c10111a */
[----:B---3--:R-:W-:Y:S02]  /*1b760*/  ISETP.LT.AND P4, PT, R137, UR7, !P1 ;  /* 0x0000000789007c0c */ /* 0x008fe4000cf81270 */
[----:B------:R-:W-:Y:S01]  /*1b770*/  F2FP.SATFINITE.E4M3.F32.PACK_AB_MERGE_C R167, R167, R166, RZ ;  /* 0x000000a6a7a7723e */ /* 0x000fe200048070ff */
[----:B------:R-:W-:Y:S01]  /*1b780*/  VIADD R140, R0, 0x67 ;  /* 0x00000067008c7836 */ /* 0x000fe20000000000 */
[C---:B------:R-:W-:Y:S01]  /*1b790*/  LEA.HI.X.SX32 R137, R138.reuse, R2, 0x1, P6 ;  /* 0x000000028a897211 */ /* 0x040fe200030f0eff */
[----:B------:R-:W-:Y:S01]  /*1b7a0*/  VIADD R138, R138, UR5 ;  /* 0x000000058a8a7c36 */ /* 0x000fe20008000000 */
[----:B------:R-:W3:Y:S03]  /*1b7b0*/  LDCU UR7, c[0x0][0x39c] ;  /* 0x00007380ff0777ac */ /* 0x000ee60008000800 */
[----:B------:R5:W-:Y:S01]  /*1b7c0*/  @P2 STG.E.U8 desc[UR26][R136.64], R167 ;  /* 0x000000a788002986 */ /* 0x000be2000c10111a */
[C---:B-1----:R-:W-:Y:S01]  /*1b7d0*/  IADD3 R132, P2, PT, R138.reuse, R3, RZ ;  /* 0x000000038a847210 */ /* 0x042fe20007f5e0ff */
[----:B----4-:R-:W-:Y:S01]  /*1b7e0*/  VIADD R139, R138, UR5 ;  /* 0x000000058a8b7c36 */ /* 0x010fe20008000000 */
[----:B------:R-:W-:-:S02]  /*1b7f0*/  PRMT R141, R167, 0x9910, RZ ;  /* 0x00009910a78d7816 */ /* 0x000fc400000000ff */
[-C--:B------:R-:W-:Y:S01]  /*1b800*/  LEA.HI.X.SX32 R133, R138, R2.reuse, 0x1, P2 ;  /* 0x000000028a857211 */ /* 0x080fe200010f0eff */
[----:B------:R-:W-:Y:S01]  /*1b810*/  VIADD R138, R0, 0x68 ;  /* 0x00000068008a7836 */ /* 0x000fe20000000000 */
[CC--:B------:R-:W-:Y:S02]  /*1b820*/  IADD3 R134, P2, PT, R139.reuse, R3.reuse, RZ ;  /* 0x000000038b867210 */ /* 0x0c0fe40007f5e0ff */
[----:B------:R-:W-:Y:S02]  /*1b830*/  SHF.R.S32.HI R141, RZ, 0x8, R141 ;  /* 0x00000008ff8d7819 */ /* 0x000fe4000001148d */
[C---:B------:R-:W-:Y:S01]  /*1b840*/  LEA.HI.X.SX32 R135, R139.reuse, R2, 0x1, P2 ;  /* 0x000000028b877211 */ /* 0x040fe200010f0eff */
[----:B------:R-:W-:Y:S01]  /*1b850*/  VIADD R139, R139, UR5 ;  /* 0x000000058b8b7c36 */ /* 0x000fe20008000000 */
[----:B--2---:R-:W-:Y:S01]  /*1b860*/  ISETP.LT.AND P2, PT, R138, UR4, !P1 ;  /* 0x000000048a007c0c */ /* 0x004fe2000cf41270 */
[----:B------:R-:W1:Y:S01]  /*1b870*/  LDCU UR4, c[0x0][0x39c] ;  /* 0x00007380ff0477ac */ /* 0x000e620008000800 */
[----:B------:R-:W-:Y:S01]  /*1b880*/  F2FP.SATFINITE.E4M3.F32.PACK_AB_MERGE_C R169, R169, R168, RZ ;  /* 0x000000a8a9a9723e */ /* 0x000fe200048070ff */
[----:B------:R2:W-:Y:S01]  /*1b890*/  @P3 STG.E.U8 desc[UR26][R132.64], R141 ;  /* 0x0000008d84003986 */ /* 0x0005e2000c10111a */
[----:B0-----:R-:W-:Y:S01]  /*1b8a0*/  ISETP.LT.AND P6, PT, R140, UR6, !P1 ;  /* 0x000000068c007c0c */ /* 0x001fe2000cfc1270 */
[----:B------:R-:W0:Y:S01]  /*1b8b0*/  LDCU UR6, c[0x0][0x39c] ;  /* 0x00007380ff0677ac */ /* 0x000e220008000800 */
[----:B-----5:R-:W-:-:S02]  /*1b8c0*/  IADD3 R136, P3, PT, R139, R3, RZ ;  /* 0x000000038b887210 */ /* 0x020fc40007f7e0ff */
[----:B------:R-:W-:Y:S01]  /*1b8d0*/  PRMT R140, R169, 0x9910, RZ ;  /* 0x00009910a98c7816 */ /* 0x000fe200000000ff */
[C---:B------:R-:W-:Y:S01]  /*1b8e0*/  VIADD R138, R139.reuse, UR5 ;  /* 0x000000058b8a7c36 */ /* 0x040fe20008000000 */
[----:B------:R-:W-:Y:S02]  /*1b8f0*/  LEA.HI.X.SX32 R137, R139, R2, 0x1, P3 ;  /* 0x000000028b897211 */ /* 0x000fe400018f0eff */
[----:B------:R-:W-:Y:S01]  /*1b900*/  SHF.R.S32.HI R139, RZ, 0x8, R140 ;  /* 0x00000008ff8b7819 */ /* 0x000fe2000001148c */
[----:B------:R4:W-:Y:S01]  /*1b910*/  @P5 STG.E.U8 desc[UR26][R134.64], R169 ;  /* 0x000000a986005986 */ /* 0x0009e2000c10111a */
[----:B--2---:R-:W-:Y:S01]  /*1b920*/  VIADD R133, R0, 0x6a ;  /* 0x0000006a00857836 */ /* 0x004fe20000000000 */
[----:B------:R-:W-:Y:S02]  /*1b930*/  IADD3 R132, P5, PT, R138, R3, RZ ;  /* 0x000000038a847210 */ /* 0x000fe40007fbe0ff */
[----:B------:R2:W-:Y:S01]  /*1b940*/  @P0 STG.E.U8 desc[UR26][R136.64], R139 ;  /* 0x0000008b88000986 */ /* 0x0005e2000c10111a */
[----:B------:R-:W-:Y:S01]  /*1b950*/  VIADD R142, R0, 0x69 ;  /* 0x00000069008e7836 */ /* 0x000fe20000000000 */
[----:B------:R-:W-:-:S02]  /*1b960*/  F2FP.SATFINITE.E4M3.F32.PACK_AB_MERGE_C R171, R171, R170, RZ ;  /* 0x000000aaabab723e */ /* 0x000fc400048070ff */
[----:B---3--:R-:W-:Y:S01]  /*1b970*/  ISETP.LT.AND P0, PT, R133, UR7, !P1 ;  /* 0x0000000785007c0c */ /* 0x008fe2000cf01270 */
[----:B------:R-:W3:Y:S01]  /*1b980*/  LDCU UR7, c[0x0][0x39c] ;  /* 0x00007380ff0777ac */ /* 0x000ee20008000800 */
[----:B----4-:R-:W-:Y:S01]  /*1b990*/  VIADD R134, R0, 0x6b ;  /* 0x0000006b00867836 */ /* 0x010fe20000000000 */
[C---:B------:R-:W-:Y:S01]  /*1b9a0*/  LEA.HI.X.SX32 R133, R138.reuse, R2, 0x1, P5 ;  /* 0x000000028a857211 */ /* 0x040fe200028f0eff */
[----:B------:R-:W-:-:S03]  /*1b9b0*/  VIADD R138, R138, UR5 ;  /* 0x000000058a8a7c36 */ /* 0x000fc60008000000 */
[----:B-1----:R-:W-:Y:S01]  /*1b9c0*/  ISETP.LT.AND P5, PT, R134, UR4, !P1 ;  /* 0x0000000486007c0c */ /* 0x002fe2000cfa1270 */
[----:B------:R-:W1:Y:S01]  /*1b9d0*/  LDCU UR4, c[0x0][0x39c] ;  /* 0x00007380ff0477ac */ /* 0x000e620008000800 */
[----:B0-----:R-:W-:Y:S01]  /*1b9e0*/  ISETP.LT.AND P3, PT, R142, UR6, !P1 ;  /* 0x000000068e007c0c */ /* 0x001fe2000cf61270 */
[----:B------:R0:W-:Y:S01]  /*1b9f0*/  @P4 STG.E.U8 desc[UR26][R132.64], R171 ;  /* 0x000000ab84004986 */ /* 0x0001e2000c10111a */
[CC--:B------:R-:W-:Y:S01]  /*1ba00*/  IADD3 R134, P4, PT, R138.reuse, R3.reuse, RZ ;  /* 0x000000038a867210 */ /* 0x0c0fe20007f9e0ff */
[----:B------:R-:W4:Y:S01]  /*1ba10*/  LDCU UR6, c[0x0][0x39c] ;  /* 0x00007380ff0677ac */ /* 0x000f220008000800 */
[C---:B--2---:R-:W-:Y:S01]  /*1ba20*/  VIADD R139, R138.reuse, UR5 ;  /* 0x000000058a8b7c36 */ /* 0x044fe20008000000 */
[----:B------:R-:W-:Y:S02]  /*1ba30*/  PRMT R141, R171, 0x9910, RZ ;  /* 0x00009910ab8d7816 */ /* 0x000fe400000000ff */
[----:B------:R-:W-:Y:S02]  /*1ba40*/  LEA.HI.X.SX32 R135, R138, R2, 0x1, P4 ;  /* 0x000000028a877211 */ /* 0x000fe400020f0eff */
[----:B------:R-:W-:-:S02]  /*1ba50*/  IADD3 R136, P4, PT, R139, R3, RZ ;  /* 0x000000038b887210 */ /* 0x000fc40007f9e0ff */
[----:B------:R-:W-:Y:S01]  /*1ba60*/  SHF.R.S32.HI R141, RZ, 0x8, R141 ;  /* 0x00000008ff8d7819 */ /* 0x000fe2000001148d */
[C---:B0-----:R-:W-:Y:S01]  /*1ba70*/  VIADD R132, R0.reuse, 0x6c ;  /* 0x0000006c00847836 */ /* 0x041fe20000000000 */
[C---:B------:R-:W-:Y:S01]  /*1ba80*/  LEA.HI.X.SX32 R137, R139.reuse, R2, 0x1, P4 ;  /* 0x000000028b897211 */ /* 0x040fe200020f0eff */
[----:B------:R-:W-:Y:S01]  /*1ba90*/  VIADD R139, R139, UR5 ;  /* 0x000000058b8b7c36 */ /* 0x000fe20008000000 */
[----:B------:R-:W-:Y:S01]  /*1baa0*/  F2FP.SATFINITE.E4M3.F32.PACK_AB_MERGE_C R173, R173, R172, RZ ;  /* 0x000000acadad723e */ /* 0x000fe200048070ff */
[----:B------:R-:W-:Y:S01]  /*1bab0*/  VIADD R133, R0, 0x6d ;  /* 0x0000006d00857836 */ /* 0x000fe20000000000 */
[----:B------:R0:W-:Y:S01]  /*1bac0*/  @P6 STG.E.U8 desc[UR26][R134.64], R141 ;  /* 0x0000008d86006986 */ /* 0x0001e2000c10111a */
[----:B-1----:R-:W-:Y:S01]  /*1bad0*/  ISETP.LT.AND P4, PT, R132, UR4, !P1 ;  /* 0x0000000484007c0c */ /* 0x002fe2000cf81270 */
[----:B------:R-:W1:Y:S01]  /*1bae0*/  LDCU UR4, c[0x0][0x39c] ;  /* 0x00007380ff0477ac */ /* 0x000e620008000800 */
[----:B------:R-:W-:Y:S02]  /*1baf0*/  PRMT R138, R173, 0x9910, RZ ;  /* 0x00009910ad8a7816 */ /* 0x000fe400000000ff */
[----:B------:R-:W-:Y:S01]  /*1bb00*/  IADD3 R132, P6, PT, R139, R3, RZ ;  /* 0x000000038b847210 */ /* 0x000fe20007fde0ff */
[----:B------:R2:W-:Y:S01]  /*1bb10*/  @P2 STG.E.U8 desc[UR26][R136.64], R173 ;  /* 0x000000ad88002986 */ /* 0x0005e2000c10111a */
[----:B----4-:R-:W-:Y:S01]  /*1bb20*/  ISETP.LT.AND P2, PT, R133, UR6, !P1 ;  /* 0x0000000685007c0c */ /* 0x010fe2000cf41270 */
[----:B------:R-:W4:Y:S01]  /*1bb30*/  LDCU UR6, c[0x0][0x39c] ;  /* 0x00007380ff0677ac */ /* 0x000f220008000800 */
[C---:B------:R-:W-:Y:S01]  /*1bb40*/  LEA.HI.X.SX32 R133, R139.reuse, R2, 0x1, P6 ;  /* 0x000000028b857211 */ /* 0x040fe200030f0eff */
[----:B------:R-:W-:Y:S01]  /*1bb50*/  VIADD R139, R139, UR5 ;  /* 0x000000058b8b7c36 */ /* 0x000fe20008000000 */
[----:B0-----:R-:W-:-:S02]  /*1bb60*/  SHF.R.S32.HI R141, RZ, 0x8, R138 ;  /* 0x00000008ff8d7819 */ /* 0x001fc4000001148a */
[----:B------:R-:W-:Y:S01]  /*1bb70*/  F2FP.SATFINITE.E4M3.F32.PACK_AB_MERGE_C R175, R175, R174, RZ ;  /* 0x000000aeafaf723e */ /* 0x000fe200048070ff */
[C---:B------:R-:W-:Y:S02]  /*1bb80*/  VIADD R138, R139.reuse, UR5 ;  /* 0x000000058b8a7c36 */ /* 0x040fe40008000000 */
[----:B------:R0:W-:Y:S01]  /*1bb90*/  @P3 STG.E.U8 desc[UR26][R132.64], R141 ;  /* 0x0000008d84003986 */ /* 0x0001e2000c10111a */
[-C--:B------:R-:W-:Y:S02]  /*1bba0*/  IADD3 R134, P3, PT, R139, R3.reuse, RZ ;  /* 0x000000038b867210 */ /* 0x080fe40007f7e0ff */
[----:B--2---:R-:W-:Y:S02]  /*1bbb0*/  PRMT R137, R175, 0x9910, RZ ;  /* 0x00009910af897816 */ /* 0x004fe400000000ff */
[----:B------:R-:W-:Y:S02]  /*1bbc0*/  LEA.HI.X.SX32 R135, R139, R2, 0x1, P3 ;  /* 0x000000028b877211 */ /* 0x000fe400018f0eff */
[----:B------:R-:W-:Y:S01]  /*1bbd0*/  IADD3 R136, P3, PT, R138, R3, RZ ;  /* 0x000000038a887210 */ /* 0x000fe20007f7e0ff */
[----:B------:R-:W-:-:S02]  /*1bbe0*/  IMAD.MOV.U32 R139, RZ, RZ, R137 ;  /* 0x000000ffff8b7224 */ /* 0x000fc400078e0089 */
[----:B------:R-:W-:Y:S01]  /*1bbf0*/  VIADD R140, R0, 0x6e ;  /* 0x0000006e008c7836 */ /* 0x000fe20000000000 */
[C---:B------:R-:W-:Y:S01]  /*1bc00*/  LEA.HI.X.SX32 R137, R138.reuse, R2, 0x1, P3 ;  /* 0x000000028a897211 */ /* 0x040fe200018f0eff */
[----:B------:R-:W-:Y:S01]  /*1bc10*/  VIADD R138, R138, UR5 ;  /* 0x000000058a8a7c36 */ /* 0x000fe20008000000 */
[----:B------:R-:W-:Y:S01]  /*1bc20*/  SHF.R.S32.HI R139, RZ, 0x8, R139 ;  /* 0x00000008ff8b7819 */ /* 0x000fe2000001148b */
[----:B------:R2:W-:Y:S01]  /*1bc30*/  @P0 STG.E.U8 desc[UR26][R134.64], R175 ;  /* 0x000000af86000986 */ /* 0x0005e2000c10111a */
[----:B---3--:R-:W-:Y:S01]  /*1bc40*/  ISETP.LT.AND P6, PT, R140, UR7, !P1 ;  /* 0x000000078c007c0c */ /* 0x008fe2000cfc1270 */
[C---:B------:R-:W-:Y:S01]  /*1bc50*/  VIADD R140, R0.reuse, 0x6f ;  /* 0x0000006f008c7836 */ /* 0x040fe20000000000 */
[----:B------:R-:W-:Y:S01]  /*1bc60*/  F2FP.SATFINITE.E4M3.F32.PACK_AB_MERGE_C R177, R177, R176, RZ ;  /* 0x000000b0b1b1723e */ /* 0x000fe200048070ff */
[----:B0-----:R-:W-:Y:S01]  /*1bc70*/  VIADD R133, R0, 0x70 ;  /* 0x0000007000857836 */ /* 0x001fe20000000000 */
[----:B------:R0:W-:Y:S01]  /*1bc80*/  @P5 STG.E.U8 desc[UR26][R136.64], R139 ;  /* 0x0000008b88005986 */ /* 0x0001e2000c10111a */
[----:B------:R-:W-:Y:S01]  /*1bc90*/  IADD3 R132, P5, PT, R138, R3, RZ ;  /* 0x000000038a847210 */ /* 0x000fe20007fbe0ff */
[----:B------:R-:W3:Y:S01]  /*1bca0*/  LDCU UR7, c[0x0][0x39c] ;  /* 0x00007380ff0777ac */ /* 0x000ee20008000800 */
[----:B-1----:R-:W-:-:S02]  /*1bcb0*/  ISETP.LT.AND P0, PT, R140, UR4, !P1 ;  /* 0x000000048c007c0c */ /* 0x002fc4000cf01270 */
[----:B----4-:R-:W-:Y:S01]  /*1bcc0*/  ISETP.LT.AND P3, PT, R133, UR6, !P1 ;  /* 0x0000000685007c0c */ /* 0x010fe2000cf61270 */
[----:B------:R-:W1:Y:S01]  /*1bcd0*/  LDCU UR4, c[0x0][0x39c] ;  /* 0x00007380ff0477ac */ /* 0x000e620008000800 */
[C---:B------:R-:W-:Y:S01]  /*1bce0*/  LEA.HI.X.SX32 R133, R138.reuse, R2, 0x1, P5 ;  /* 0x000000028a857211 */ /* 0x040fe200028f0eff */
[----:B------:R-:W-:Y:S01]  /*1bcf0*/  VIADD R138, R138, UR5 ;  /* 0x000000058a8a7c36 */ /* 0x000fe20008000000 */
[----:B------:R-:W-:Y:S01]  /*1bd00*/  PRMT R141, R177, 0x9910, RZ ;  /* 0x00009910b18d7816 */ /* 0x000fe200000000ff */
[----:B------:R-:W4:Y:S02]  /*1bd10*/  LDCU UR6, c[0x0][0x39c] ;  /* 0x00007380ff0677ac */ /* 0x000f240008000800 */
[----:B------:R5:W-:Y:S01]  /*1bd20*/  @P4 STG.E.U8 desc[UR26][R132.64], R177 ;  /* 0x000000b184004986 */ /* 0x000be2000c10111a */
[C---:B--2---:R-:W-:Y:S01]  /*1bd30*/  IADD3 R134, P4, PT, R138.reuse, R3, RZ ;  /* 0x000000038a867210 */ /* 0x044fe20007f9e0ff */
[----:B0-----:R-:W-:Y:S01]  /*1bd40*/  VIADD R139, R138, UR5 ;  /* 0x000000058a8b7c36 */ /* 0x001fe20008000000 */
[----:B------:R-:W-:-:S02]  /*1bd50*/  SHF.R.S32.HI R141, RZ, 0x8, R141 ;  /* 0x00000008ff8d7819 */ /* 0x000fc4000001148d */
[----:B------:R-:W-:Y:S02]  /*1bd60*/  LEA.HI.X.SX32 R135, R138, R2, 0x1, P4 ;  /* 0x000000028a877211 */ /* 0x000fe400020f0eff */
[----:B------:R-:W-:Y:S01]  /*1bd70*/  IADD3 R136, P4, PT, R139, R3, RZ ;  /* 0x000000038b887210 */ /* 0x000fe20007f9e0ff */
[C---:B------:R-:W-:Y:S01]  /*1bd80*/  VIADD R138, R0.reuse, 0x72 ;  /* 0x00000072008a7836 */ /* 0x040fe20000000000 */
[----:B------:R-:W-:Y:S02]  /*1bd90*/  F2FP.SATFINITE.E4M3.F32.PACK_AB_MERGE_C R179, R179, R178, RZ ;  /* 0x000000b2b3b3723e */ /* 0x000fe400048070ff */
[C---:B------:R-:W-:Y:S01]  /*1bda0*/  LEA.HI.X.SX32 R137, R139.reuse, R2, 0x1, P4 ;  /* 0x000000028b897211 */ /* 0x040fe200020f0eff */
[----:B------:R-:W-:Y:S01]  /*1bdb0*/  VIADD R139, R139, UR5 ;  /* 0x000000058b8b7c36 */ /* 0x000fe20008000000 */
[----:B------:R0:W-:Y:S01]  /*1bdc0*/  @P2 STG.E.U8 desc[UR26][R134.64], R141 ;  /* 0x0000008d86002986 */ /* 0x0001e2000c10111a */
[----:B------:R-:W-:Y:S01]  /*1bdd0*/  VIADD R140, R0, 0x71 ;  /* 0x00000071008c7836 */ /* 0x000fe20000000000 */
[----:B-1----:R-:W-:Y:S01]  /*1bde0*/  ISETP.LT.AND P2, PT, R138, UR4, !P1 ;  /* 0x000000048a007c0c */ /* 0x002fe2000cf41270 */
[----:B------:R-:W1:Y:S01]  /*1bdf0*/  LDCU UR4, c[0x0][0x39c] ;  /* 0x00007380ff0477ac */ /* 0x000e620008000800 */
[----:B------:R-:W-:-:S02]  /*1be00*/  PRMT R138, R179, 0x9910, RZ ;  /* 0x00009910b38a7816 */ /* 0x000fc400000000ff */
[C---:B-----5:R-:W-:Y:S02]  /*1be10*/  IADD3 R132, P4, PT, R139.reuse, R3, RZ ;  /* 0x000000038b847210 */ /* 0x060fe40007f9e0ff */
[----:B---3--:R-:W-:Y:S01]  /*1be20*/  ISETP.LT.AND P5, PT, R140, UR7, !P1 ;  /* 0x000000078c007c0c */ /* 0x008fe2000cfa1270 */
[----:B------:R-:W2:Y:S01]  /*1be30*/  LDCU UR7, c[0x0][0x39c] ;  /* 0x00007380ff0777ac */ /* 0x000ea20008000800 */
[C---:B------:R-:W-:Y:S01]  /*1be40*/  LEA.HI.X.SX32 R133, R139.reuse, R2, 0x1, P4 ;  /* 0x000000028b857211 */ /* 0x040fe200020f0eff */
[----:B------:R-:W-:Y:S01]  /*1be50*/  VIADD R139, R139, UR5 ;  /* 0x000000058b8b7c36 */ /* 0x000fe20008000000 */
[----:B0-----:R-:W-:Y:S01]  /*1be60*/  SHF.R.S32.HI R141, RZ, 0x8, R138 ;  /* 0x00000008ff8d7819 */ /* 0x001fe2000001148a */
[----:B------:R-:W-:Y:S01]  /*1be70*/  VIADD R140, R0, 0x73 ;  /* 0x00000073008c7836 */ /* 0x000fe20000000000 */
[----:B------:R0:W-:Y:S01]  /*1be80*/  @P6 STG.E.U8 desc[UR26][R136.64], R179 ;  /* 0x000000b388006986 */ /* 0x0001e2000c10111a */
[----:B------:R-:W-:-:S03]  /*1be90*/  F2FP.SATFINITE.E4M3.F32.PACK_AB_MERGE_C R181, R181, R180, RZ ;  /* 0x000000b4b5b5723e */ /* 0x000fc600048070ff */
[----:B------:R3:W-:Y:S01]  /*1bea0*/  @P0 STG.E.U8 desc[UR26][R132.64], R141 ;  /* 0x0000008d84000986 */ /* 0x0007e2000c10111a */
[C---:B------:R-:W-:Y:S01]  /*1beb0*/  IADD3 R134, P0, PT, R139.reuse, R3, RZ ;  /* 0x000000038b867210 */ /* 0x040fe20007f1e0ff */
[----:B------:R-:W-:Y:S01]  /*1bec0*/  VIADD R138, R139, UR5 ;  /* 0x000000058b8a7c36 */ /* 0x000fe20008000000 */
[----:B----4-:R-:W-:Y:S01]  /*1bed0*/  ISETP.LT.AND P4, PT, R140, UR6, !P1 ;  /* 0x000000068c007c0c */ /* 0x010fe2000cf81270 */
[----:B------:R-:W4:Y:S01]  /*1bee0*/  LDCU UR6, c[0x0][0x39c] ;  /* 0x00007380ff0677ac */ /* 0x000f220008000800 */
[----:B------:R-:W-:Y:S01]  /*1bef0*/  PRMT R140, R181, 0x9910, RZ ;  /* 0x00009910b58c7816 */ /* 0x000fe200000000ff */
[C---:B0-----:R-:W-:Y:S01]  /*1bf00*/  VIADD R136, R0.reuse, 0x74 ;  /* 0x0000007400887836 */ /* 0x041fe20000000000 */
[----:B------:R-:W-:Y:S01]  /*1bf10*/  LEA.HI.X.SX32 R135, R139, R2, 0x1, P0 ;  /* 0x000000028b877211 */ /* 0x000fe200000f0eff */
[----:B------:R-:W-:-:S03]  /*1bf20*/  VIADD R137, R0, 0x75 ;  /* 0x0000007500897836 */ /* 0x000fc60000000000 */
[----:B-1----:R-:W-:Y:S01]  /*1bf30*/  ISETP.LT.AND P0, PT, R136, UR4, !P1 ;  /* 0x0000000488007c0c */ /* 0x002fe2000cf01270 */
[----:B------:R-:W-:Y:S01]  /*1bf40*/  IMAD.MOV.U32 R139, RZ, RZ, R140 ;  /* 0x000000ffff8b7224 */ /* 0x000fe200078e008c */
[CC--:B------:R-:W-:Y:S01]  /*1bf50*/  IADD3 R136, P6, PT, R138.reuse, R3.reuse, RZ ;  /* 0x000000038a887210 */ /* 0x0c0fe20007fde0ff */
[----:B------:R0:W-:Y:S01]  /*1bf60*/  @P3 STG.E.U8 desc[UR26][R134.64], R181 ;  /* 0x000000b586003986 */ /* 0x0001e2000c10111a */
[----:B--2---:R-:W-:Y:S01]  /*1bf70*/  ISETP.LT.AND P3, PT, R137, UR7, !P1 ;  /* 0x0000000789007c0c */ /* 0x004fe2000cf61270 */
[----:B------:R-:W1:Y:S01]  /*1bf80*/  LDCU UR4, c[0x0][0x39c] ;  /* 0x00007380ff0477ac */ /* 0x000e620008000800 */
[CC--:B------:R-:W-:Y:S01]  /*1bf90*/  LEA.HI.X.SX32 R137, R138.reuse, R2.reuse, 0x1, P6 ;  /* 0x000000028a897211 */ /* 0x0c0fe200030f0eff */
[----:B------:R-:W-:Y:S01]  /*1bfa0*/  VIADD R138, R138, UR5 ;  /* 0x000000058a8a7c36 */ /* 0x000fe20008000000 */
[----:B------:R-:W-:Y:S01]  /*1bfb0*/  SHF.R.S32.HI R139, RZ, 0x8, R139 ;  /* 0x00000008ff8b7819 */ /* 0x000fe2000001148b */
[----:B---3--:R-:W-:Y:S01]  /*1bfc0*/  VIADD R133, R0, 0x76 ;  /* 0x0000007600857836 */ /* 0x008fe20000000000 */
[----:B------:R-:W2:Y:S02]  /*1bfd0*/  LDCU UR7, c[0x0][0x39c] ;  /* 0x00007380ff0777ac */ /* 0x000ea40008000800 */
[C---:B------:R-:W-:Y:S01]  /*1bfe0*/  IADD3 R132, P6, PT, R138.reuse, R3, RZ ;  /* 0x000000038a847210 */ /* 0x040fe20007fde0ff */
[----:B------:R3:W-:Y:S01]  /*1bff0*/  @P5 STG.E.U8 desc[UR26][R136.64], R139 ;  /* 0x0000008b88005986 */ /* 0x0007e2000c10111a */
[----:B----4-:R-:W-:Y:S01]  /*1c000*/  ISETP.LT.AND P5, PT, R133, UR6, !P1 ;  /* 0x0000000685007c0c */ /* 0x010fe2000cfa1270 */
[----:B------:R-:W4:Y:S01]  /*1c010*/  LDCU UR6, c[0x0][0x39c] ;  /* 0x00007380ff0677ac */ /* 0x000f220008000800 */
[C---:B------:R-:W-:Y:S01]  /*1c020*/  LEA.HI.X.SX32 R133, R138.reuse, R2, 0x1, P6 ;  /* 0x000000028a857211 */ /* 0x040fe200030f0eff */
[----:B------:R-:W-:Y:S01]  /*1c030*/  VIADD R138, R138, UR5 ;  /* 0x000000058a8a7c36 */ /* 0x000fe20008000000 */
[----:B------:R-:W-:Y:S01]  /*1c040*/  F2FP.SATFINITE.E4M3.F32.PACK_AB_MERGE_C R183, R183, R182, RZ ;  /* 0x000000b6b7b7723e */ /* 0x000fe200048070ff */
[----:B0-----:R-:W-:-:S03]  /*1c050*/  VIADD R135, R0, 0x77 ;  /* 0x0000007700877836 */ /* 0x001fc60000000000 */
[----:B------:R-:W-:Y:S02]  /*1c060*/  PRMT R141, R183, 0x9910, RZ ;  /* 0x00009910b78d7816 */ /* 0x000fe400000000ff */
[CC--:B------:R-:W-:Y:S01]  /*1c070*/  IADD3 R134, P6, PT, R138.reuse, R3.reuse, RZ ;  /* 0x000000038a867210 */ /* 0x0c0fe20007fde0ff */
[----:B------:R0:W-:Y:S01]  /*1c080*/  @P2 STG.E.U8 desc[UR26][R132.64], R183 ;  /* 0x000000b784002986 */ /* 0x0001e2000c10111a */
[----:B---3--:R-:W-:Y:S01]  /*1c090*/  VIADD R139, R138, UR5 ;  /* 0x000000058a8b7c36 */ /* 0x008fe20008000000 */
[----:B-1----:R-:W-:Y:S01]  /*1c0a0*/  ISETP.LT.AND P2, PT, R135, UR4, !P1 ;  /* 0x0000000487007c0c */ /* 0x002fe2000cf41270 */
[----:B------:R-:W-:Y:S01]  /*1c0b0*/  VIADD R137, R0, 0x78 ;  /* 0x0000007800897836 */ /* 0x000fe20000000000 */
[----:B------:R-:W-:Y:S01]  /*1c0c0*/  LEA.HI.X.SX32 R135, R138, R2, 0x1, P6 ;  /* 0x000000028a877211 */ /* 0x000fe200030f0eff */
[----:B------:R-:W1:Y:S01]  /*1c0d0*/  LDCU UR4, c[0x0][0x39c] ;  /* 0x00007380ff0477ac */ /* 0x000e620008000800 */
[----:B------:R-:W-:Y:S02]  /*1c0e0*/  SHF.R.S32.HI R141, RZ, 0x8, R141 ;  /* 0x00000008ff8d7819 */ /* 0x000fe4000001148d */
[----:B------:R-:W-:Y:S01]  /*1c0f0*/  IADD3 R136, P6, PT, R139, R3, RZ ;  /* 0x000000038b887210 */ /* 0x000fe20007fde0ff */
[----:B------:R-:W-:-:S02]  /*1c100*/  VIADD R138, R0, 0x79 ;  /* 0x00000079008a7836 */ /* 0x000fc40000000000 */
[----:B------:R3:W-:Y:S01]  /*1c110*/  @P4 STG.E.U8 desc[UR26][R134.64], R141 ;  /* 0x0000008d86004986 */ /* 0x0007e2000c10111a */
[----:B--2---:R-:W-:Y:S01]  /*1c120*/  ISETP.LT.AND P4, PT, R137, UR7, !P1 ;  /* 0x0000000789007c0c */ /* 0x004fe2000cf81270 */
[----:B------:R-:W2:Y:S01]  /*1c130*/  LDCU UR7, c[0x0][0x39c] ;  /* 0x00007380ff0777ac */ /* 0x000ea20008000800 */
[C---:B------:R-:W-:Y:S01]  /*1c140*/  LEA.HI.X.SX32 R137, R139.reuse, R2, 0x1, P6 ;  /* 0x000000028b897211 */ /* 0x040fe200030f0eff */
[----:B------:R-:W-:Y:S01]  /*1c150*/  VIADD R139, R139, UR5 ;  /* 0x000000058b8b7c36 */ /* 0x000fe20008000000 */
[----:B------:R-:W-:Y:S02]  /*1c160*/  F2FP.SATFINITE.E4M3.F32.PACK_AB_MERGE_C R185, R185, R184, RZ ;  /* 0x000000b8b9b9723e */ /* 0x000fe400048070ff */
[----:B----4-:R-:W-:Y:S02]  /*1c170*/  ISETP.LT.AND P6, PT, R138, UR6, !P1 ;  /* 0x000000068a007c0c */ /* 0x010fe4000cfc1270 */
[----:B0-----:R-:W-:Y:S01]  /*1c180*/  PRMT R133, R185, 0x9910, RZ ;  /* 0x00009910b9857816 */ /* 0x001fe200000000ff */
[----:B------:R0:W-:Y:S01]  /*1c190*/  @P0 STG.E.U8 desc[UR26][R136.64], R185 ;  /* 0x000000b988000986 */ /* 0x0001e2000c10111a */
[CC--:B------:R-:W-:Y:S01]  /*1c1a0*/  IADD3 R132, P0, PT, R139.reuse, R3.reuse, RZ ;  /* 0x000000038b847210 */ /* 0x0c0fe20007f1e0ff */
[----:B------:R-:W-:Y:S01]  /*1c1b0*/  VIADD R138, R139, UR5 ;  /* 0x000000058b8a7c36 */ /* 0x000fe20008000000 */
[----:B------:R-:W-:Y:S01]  /*1c1c0*/  F2FP.SATFINITE.E4M3.F32.PACK_AB_MERGE_C R187, R187, R186, RZ ;  /* 0x000000babbbb723e */ /* 0x000fe200048070ff */
[----:B---3--:R-:W-:Y:S01]  /*1c1d0*/  IMAD.MOV.U32 R141, RZ, RZ, R133 ;  /* 0x000000ffff8d7224 */ /* 0x008fe200078e0085 */
[----:B------:R-:W-:Y:S01]  /*1c1e0*/  LEA.HI.X.SX32 R133, R139, R2, 0x1, P0 ;  /* 0x000000028b857211 */ /* 0x000fe200000f0eff */
[----:B------:R-:W-:Y:S01]  /*1c1f0*/  VIADD R139, R0, 0x7a ;  /* 0x0000007a008b7836 */ /* 0x000fe20000000000 */
[----:B------:R-:W-:Y:S01]  /*1c200*/  IADD3 R134, P0, PT, R138, R3, RZ ;  /* 0x000000038a867210 */ /* 0x000fe20007f1e0ff */
[----:B------:R-:W3:Y:S01]  /*1c210*/  LDCU UR6, c[0x0][0x39c] ;  /* 0x00007380ff0677ac */ /* 0x000ee20008000800 */
[----:B------:R-:W-:-:S02]  /*1c220*/  SHF.R.S32.HI R141, RZ, 0x8, R141 ;  /* 0x00000008ff8d7819 */ /* 0x000fc4000001148d */
[C---:B------:R-:W-:Y:S02]  /*1c230*/  LEA.HI.X.SX32 R135, R138.reuse, R2, 0x1, P0 ;  /* 0x000000028a877211 */ /* 0x040fe400000f0eff */
[----:B-1----:R-:W-:Y:S01]  /*1c240*/  ISETP.LT.AND P0, PT, R139, UR4, !P1 ;  /* 0x000000048b007c0c */ /* 0x002fe2000cf01270 */
[----:B------:R-:W1:Y:S01]  /*1c250*/  LDCU UR4, c[0x0][0x39c] ;  /* 0x00007380ff0477ac */ /* 0x000e620008000800 */
        /* <DEDUP_REMOVED lines=10> */
[C---:B0-----:R-:W-:Y:S02]  /*1c300*/  VIADD R134, R0.reuse, 0x7d ;  /* 0x0000007d00867836 */ /* 0x041fe40000000000 */
[----:B------:R0:W-:Y:S01]  /*1c310*/  @P2 STG.E.U8 desc[UR26][R136.64], R141 ;  /* 0x0000008d88002986 */ /* 0x0001e2000c10111a */
[----:B--2---:R-:W-:Y:S01]  /*1c320*/  ISETP.LT.AND P2, PT, R133, UR7, !P1 ;  /* 0x0000000785007c0c */ /* 0x004fe2000cf41270 */
[----:B------:R-:W-:Y:S01]  /*1c330*/  VIADD R142, R0, 0x7b ;  /* 0x0000007b008e7836 */ /* 0x000fe20000000000 */
[C---:B------:R-:W-:Y:S01]  /*1c340*/  LEA.HI.X.SX32 R133, R139.reuse, R2, 0x1, P5 ;  /* 0x000000028b857211 */ /* 0x040fe200028f0eff */
[----:B------:R-:W-:Y:S01]  /*1c350*/  VIADD R139, R139, UR5 ;  /* 0x000000058b8b7c36 */ /* 0x000fe20008000000 */
[----:B------:R-:W-:Y:S01]  /*1c360*/  F2FP.SATFINITE.E4M3.F32.PACK_AB_MERGE_C R189, R189, R188, RZ ;  /* 0x000000bcbdbd723e */ /* 0x000fe200048070ff */
[----:B------:R-:W2:Y:S01]  /*1c370*/  LDCU UR7, c[0x0][0x39c] ;  /* 0x00007380ff0777ac */ /* 0x000ea20008000800 */
[----:B-1----:R-:W-:Y:S01]  /*1c380*/  ISETP.LT.AND P5, PT, R134, UR4, !P1 ;  /* 0x0000000486007c0c */ /* 0x002fe2000cfa1270 */
[----:B------:R-:W1:Y:S01]  /*1c390*/  LDCU UR4, c[0x0][0x39c] ;  /* 0x00007380ff0477ac */ /* 0x000e620008000800 */
[----:B------:R-:W-:Y:S01]  /*1c3a0*/  PRMT R135, R189, 0x9910, RZ ;  /* 0x00009910bd877816 */ /* 0x000fe200000000ff */
[----:B------:R4:W-:Y:S01]  /*1c3b0*/  @P4 STG.E.U8 desc[UR26][R132.64], R189 ;  /* 0x000000bd84004986 */ /* 0x0009e2000c10111a */
[----:B---3--:R-:W-:Y:S01]  /*1c3c0*/  ISETP.LT.AND P3, PT, R142, UR6, !P1 ;  /* 0x000000068e007c0c */ /* 0x008fe2000cf61270 */
[----:B------:R-:W3:Y:S01]  /*1c3d0*/  LDCU UR6, c[0x0][0x39c] ;  /* 0x00007380ff0677ac */ /* 0x000ee20008000800 */
        /* <DEDUP_REMOVED lines=8> */
[----:B------:R-:W-:Y:S01]  /*1c460*/  VIADD R138, R138, UR5 ;  /* 0x000000058a8a7c36 */ /* 0x000fe20008000000 */
[----:B------:R-:W-:Y:S01]  /*1c470*/  F2FP.SATFINITE.E4M3.F32.PACK_AB_MERGE_C R191, R191, R190, RZ ;  /* 0x000000bebfbf723e */ /* 0x000fe200048070ff */
[----:B------:R-:W-:Y:S01]  /*1c480*/  VIADD R133, R0, 0x7f ;  /* 0x0000007f00857836 */ /* 0x000fe20000000000 */
[----:B------:R0:W-:Y:S01]  /*1c490*/  @P6 STG.E.U8 desc[UR26][R134.64], R139 ;  /* 0x0000008b86006986 */ /* 0x0001e2000c10111a */
[----:B-1----:R-:W-:-:S02]  /*1c4a0*/  ISETP.LT.AND P4, PT, R132, UR4, !P1 ;  /* 0x0000000484007c0c */ /* 0x002fc4000cf81270 */
[----:B------:R-:W-:Y:S02]  /*1c4b0*/  F2FP.SATFINITE.E4M3.F32.PACK_AB_MERGE_C R193, R193, R192, RZ ;  /* 0x000000c0c1c1723e */ /* 0x000fe400048070ff */
[----:B------:R-:W-:Y:S01]  /*1c4c0*/  PRMT R141, R191, 0x9910, RZ ;  /* 0x00009910bf8d7816 */ /* 0x000fe200000000ff */
[----:B------:R1:W-:Y:S01]  /*1c4d0*/  @P0 STG.E.U8 desc[UR26][R136.64], R191 ;  /* 0x000000bf88000986 */ /* 0x0003e2000c10111a */
[----:B------:R-:W-:Y:S01]  /*1c4e0*/  IADD3 R132, P6, PT, R138, R3, RZ ;  /* 0x000000038a847210 */ /* 0x000fe20007fde0ff */
[----:B------:R-:W-:Y:S01]  /*1c4f0*/  VIADD R140, R0, 0x80 ;  /* 0x00000080008c7836 */ /* 0x000fe20000000000 */
[----:B---3--:R-:W-:Y:S01]  /*1c500*/  ISETP.LT.AND P0, PT, R133, UR6, !P1 ;  /* 0x0000000685007c0c */ /* 0x008fe2000cf01270 */
[----:B------:R-:W3:Y:S01]  /*1c510*/  LDCU UR6, c[0x0][0x39c] ;  /* 0x00007380ff0677ac */ /* 0x000ee20008000800 */
[C---:B------:R-:W-:Y:S01]  /*1c520*/  LEA.HI.X.SX32 R133, R138.reuse, R2, 0x1, P6 ;  /* 0x000000028a857211 */ /* 0x040fe200030f0eff */
[----:B------:R-:W-:Y:S01]  /*1c530*/  VIADD R138, R138, UR5 ;  /* 0x000000058a8a7c36 */ /* 0x000fe20008000000 */
[----:B------:R-:W-:Y:S01]  /*1c540*/  SHF.R.S32.HI R141, RZ, 0x8, R141 ;  /* 0x00000008ff8d7819 */ /* 0x000fe2000001148d */
[----:B------:R-:W4:Y:S02]  /*1c550*/  LDCU UR4, c[0x0][0x39c] ;  /* 0x00007380ff0477ac */ /* 0x000f240008000800 */
[----:B0-----:R-:W-:-:S02]  /*1c560*/  VIADD R139, R138, UR5 ;  /* 0x000000058a8b7c36 */ /* 0x001fc40008000000 */
[----:B------:R0:W-:Y:S01]  /*1c570*/  @P3 STG.E.U8 desc[UR26][R132.64], R141 ;  /* 0x0000008d84003986 */ /* 0x0001e2000c10111a */
[CC--:B------:R-:W-:Y:S02]  /*1c580*/  IADD3 R134, P3, PT, R138.reuse, R3.reuse, RZ ;  /* 0x000000038a867210 */ /* 0x0c0fe40007f7e0ff */
[----:B-1----:R-:W-:Y:S02]  /*1c590*/  PRMT R137, R193, 0x9910, RZ ;  /* 0x00009910c1897816 */ /* 0x002fe400000000ff */
[-C--:B------:R-:W-:Y:S02]  /*1c5a0*/  LEA.HI.X.SX32 R135, R138, R2.reuse, 0x1, P3 ;  /* 0x000000028a877211 */ /* 0x080fe400018f0eff */
[C---:B------:R-:W-:Y:S01]  /*1c5b0*/  IADD3 R136, P3, PT, R139.reuse, R3, RZ ;  /* 0x000000038b887210 */ /* 0x040fe20007f7e0ff */
[----:B------:R-:W-:Y:S01]  /*1c5c0*/  IMAD.MOV.U32 R138, RZ, RZ, R137 ;  /* 0x000000ffff8a7224 */ /* 0x000fe200078e0089 */
[----:B--2---:R-:W-:Y:S01]  /*1c5d0*/  ISETP.LT.AND P6, PT, R140, UR7, !P1 ;  /* 0x000000078c007c0c */ /* 0x004fe2000cfc1270 */
[----:B------:R-:W1:Y:S01]  /*1c5e0*/  LDCU UR7, c[0x0][0x39c] ;  /* 0x00007380ff0777ac */ /* 0x000e620008000800 */
        /* <DEDUP_REMOVED lines=9> */
[----:B---3--:R-:W-:Y:S01]  /*1c680*/  ISETP.LT.AND P3, PT, R133, UR6, !P1 ;  /* 0x0000000685007c0c */ /* 0x008fe2000cf61270 */
[----:B------:R-:W-:Y:S01]  /*1c690*/  VIADD R138, R0, 0x83 ;  /* 0x00000083008a7836 */ /* 0x000fe20000000000 */
[----:B----4-:R-:W-:Y:S01]  /*1c6a0*/  ISETP.LT.AND P2, PT, R140, UR4, !P1 ;  /* 0x000000048c007c0c */ /* 0x010fe2000cf41270 */
[----:B------:R-:W3:Y:S01]  /*1c6b0*/  LDCU UR4, c[0x0][0x39c] ;  /* 0x00007380ff0477ac */ /* 0x000ee20008000800 */
[C---:B------:R-:W-:Y:S01]  /*1c6c0*/  LEA.HI.X.SX32 R133, R139.reuse, R2, 0x1, P5 ;  /* 0x000000028b857211 */ /* 0x040fe200028f0eff */
[----:B------:R-:W-:Y:S01]  /*1c6d0*/  VIADD R139, R139, UR5 ;  /* 0x000000058b8b7c36 */ /* 0x000fe20008000000 */
[----:B0-----:R-:W-:Y:S01]  /*1c6e0*/  PRMT R135, R195, 0x9910, RZ ;  /* 0x00009910c3877816 */ /* 0x001fe200000000ff */
[----:B------:R-:W0:Y:S01]  /*1c6f0*/  LDCU UR6, c[0x0][0x39c] ;  /* 0x00007380ff0677ac */ /* 0x000e220008000800 */
[----:B-1----:R-:W-:Y:S01]  /*1c700*/  ISETP.LT.AND P5, PT, R138, UR7, !P1 ;  /* 0x000000078a007c0c */ /* 0x002fe2000cfa1270 */
[----:B------:R1:W-:Y:S01]  /*1c710*/  @P4 STG.E.U8 desc[UR26][R132.64], R195 ;  /* 0x000000c384004986 */ /* 0x0003e2000c10111a */
[----:B------:R-:W-:Y:S01]  /*1c720*/  IADD3 R134, P4, PT, R139, R3, RZ ;  /* 0x000000038b867210 */ /* 0x000fe20007f9e0ff */
[----:B--2---:R-:W-:Y:S01]  /*1c730*/  IMAD.MOV.U32 R136, RZ, RZ, R135 ;  /* 0x000000ffff887224 */ /* 0x004fe200078e0087 */
[----:B------:R-:W-:Y:S01]  /*1c740*/  F2FP.SATFINITE.E4M3.F32.PACK_AB_MERGE_C R141, R69, R68, RZ ;  /* 0x00000044458d723e */ /* 0x000fe200048070ff */
[C---:B------:R-:W-:Y:S01]  /*1c750*/  VIADD R138, R139.reuse, UR5 ;  /* 0x000000058b8a7c36 */ /* 0x040fe20008000000 */
[----:B------:R-:W-:Y:S01]  /*1c760*/  LEA.HI.X.SX32 R135, R139, R2, 0x1, P4 ;  /* 0x000000028b877211 */ /* 0x000fe200020f0eff */
[----:B------:R-:W2:Y:S01]  /*1c770*/  LDCU UR7, c[0x0][0x39c] ;  /* 0x00007380ff0777ac */ /* 0x000ea20008000800 */
[----:B------:R-:W-:-:S02]  /*1c780*/  SHF.R.S32.HI R139, RZ, 0x8, R136 ;  /* 0x00000008ff8b7819 */ /* 0x000fc40000011488 */
[----:B------:R-:W-:Y:S01]  /*1c790*/  IADD3 R136, P4, PT, R138, R3, RZ ;  /* 0x000000038a887210 */ /* 0x000fe20007f9e0ff */
[----:B------:R-:W-:-:S03]  /*1c7a0*/  VIADD R68, R0, 0x84 ;  /* 0x0000008400447836 */ /* 0x000fc60000000000 */
[C---:B------:R-:W-:Y:S01]  /*1c7b0*/  LEA.HI.X.SX32 R137, R138.reuse, R2, 0x1, P4 ;  /* 0x000000028a897211 */ /* 0x040fe200020f0eff */
[----:B------:R-:W-:Y:S01]  /*1c7c0*/  VIADD R138, R138, UR5 ;  /* 0x000000058a8a7c36 */ /* 0x000fe20008000000 */
[----:B------:R4:W-:Y:S01]  /*1c7d0*/  @P0 STG.E.U8 desc[UR26][R134.64], R139 ;  /* 0x0000008b86000986 */ /* 0x0009e2000c10111a */
[----:B---3--:R-:W-:Y:S01]  /*1c7e0*/  ISETP.LT.AND P0, PT, R68, UR4, !P1 ;  /* 0x0000000444007c0c */ /* 0x008fe2000cf01270 */
[----:B------:R-:W3:Y:S01]  /*1c7f0*/  LDCU UR4, c[0x0][0x39c] ;  /* 0x00007380ff0477ac */ /* 0x000ee20008000800 */
[----:B-1----:R-:W-:Y:S02]  /*1c800*/  PRMT R132, R141, 0x9910, RZ ;  /* 0x000099108d847816 */ /* 0x002fe400000000ff */
[----:B------:R-:W-:Y:S01]  /*1c810*/  IADD3 R68, P4, PT, R138, R3, RZ ;  /* 0x000000038a447210 */ /* 0x000fe20007f9e0ff */
[----:B------:R-:W-:-:S03]  /*1c820*/  VIADD R133, R0, 0x85 ;  /* 0x0000008500857836 */ /* 0x000fc60000000000 */
[C---:B------:R-:W-:Y:S01]  /*1c830*/  LEA.HI.X.SX32 R69, R138.reuse, R2, 0x1, P4 ;  /* 0x000000028a457211 */ /* 0x040fe200020f0eff */
[----:B------:R-:W-:Y:S01]  /*1c840*/  VIADD R138, R138, UR5 ;  /* 0x000000058a8a7c36 */ /* 0x000fe20008000000 */
[----:B----4-:R-:W-:Y:S01]  /*1c850*/  SHF.R.S32.HI R135, RZ, 0x8, R132 ;  /* 0x00000008ff877819 */ /* 0x010fe20000011484 */
[----:B------:R1:W-:Y:S01]  /*1c860*/  @P6 STG.E.U8 desc[UR26][R136.64], R141 ;  /* 0x0000008d88006986 */ /* 0x0003e2000c10111a */
[----:B------:R-:W-:Y:S01]  /*1c870*/  F2FP.SATFINITE.E4M3.F32.PACK_AB_MERGE_C R139, R71, R70, RZ ;  /* 0x00000046478b723e */ /* 0x000fe200048070ff */
[----:B------:R-:W-:Y:S02]  /*1c880*/  VIADD R132, R0, 0x86 ;  /* 0x0000008600847836 */ /* 0x000fe40000000000 */
[----:B------:R4:W-:Y:S01]  /*1c890*/  @P2 STG.E.U8 desc[UR26][R68.64], R135 ;  /* 0x0000008744002986 */ /* 0x0009e2000c10111a */
[CC--:B------:R-:W-:Y:S01]  /*1c8a0*/  IADD3 R70, P2, PT, R138.reuse, R3.reuse, RZ ;  /* 0x000000038a467210 */ /* 0x0c0fe20007f5e0ff */
[C---:B------:R-:W-:Y:S01]  /*1c8b0*/  VIADD R134, R138.reuse, UR5 ;  /* 0x000000058a867c36 */ /* 0x040fe20008000000 */
[----:B0-----:R-:W-:Y:S01]  /*1c8c0*/  ISETP.LT.AND P4, PT, R133, UR6, !P1 ;  /* 0x0000000685007c0c */ /* 0x001fe2000cf81270 */
[----:B------:R-:W0:Y:S01]  /*1c8d0*/  LDCU UR6, c[0x0][0x39c] ;  /* 0x00007380ff0677ac */ /* 0x000e220008000800 */
[----:B------:R-:W-:Y:S01]  /*1c8e0*/  LEA.HI.X.SX32 R71, R138, R2, 0x1, P2 ;  /* 0x000000028a477211 */ /* 0x000fe200010f0eff */
[----:B------:R-:W-:Y:S01]  /*1c8f0*/  VIADD R133, R0, 0x87 ;  /* 0x0000008700857836 */ /* 0x000fe20000000000 */
[----:B---3--:R-:W-:Y:S01]  /*1c900*/  ISETP.LT.AND P2, PT, R132, UR4, !P1 ;  /* 0x0000000484007c0c */ /* 0x008fe2000cf41270 */
[----:B------:R-:W3:Y:S01]  /*1c910*/  LDCU UR4, c[0x0][0x39c] ;  /* 0x00007380ff0477ac */ /* 0x000ee20008000800 */
[----:B------:R-:W-:Y:S01]  /*1c920*/  IADD3 R132, P6, PT, R134, R3, RZ ;  /* 0x0000000386847210 */ /* 0x000fe20007fde0ff */
[----:B------:R5:W-:Y:S01]  /*1c930*/  @P3 STG.E.U8 desc[UR26][R70.64], R139 ;  /* 0x0000008b46003986 */ /* 0x000be2000c10111a */
[----:B-1----:R-:W-:-:S02]  /*1c940*/  PRMT R136, R139, 0x9910, RZ ;  /* 0x000099108b887816 */ /* 0x002fc400000000ff */
[----:B--2---:R-:W-:Y:S01]  /*1c950*/  ISETP.LT.AND P3, PT, R133, UR7, !P1 ;  /* 0x0000000785007c0c */ /* 0x004fe2000cf61270 */
[----:B----4-:R-:W-:Y:S01]  /*1c960*/  VIADD R69, R0, 0x88 ;  /* 0x0000008800457836 */ /* 0x010fe20000000000 */
[C---:B------:R-:W-:Y:S01]  /*1c970*/  LEA.HI.X.SX32 R133, R134.reuse, R2, 0x1, P6 ;  /* 0x0000000286857211 */ /* 0x040fe200030f0eff */
[----:B------:R-:W-:Y:S01]  /*1c980*/  VIADD R134, R134, UR5 ;  /* 0x0000000586867c36 */ /* 0x000fe20008000000 */
[----:B------:R-:W-:Y:S01]  /*1c990*/  SHF.R.S32.HI R135, RZ, 0x8, R136 ;  /* 0x00000008ff877819 */ /* 0x000fe20000011488 */
[----:B------:R-:W1:Y:S01]  /*1c9a0*/  LDCU UR7, c[0x0][0x39c] ;  /* 0x00007380ff0777ac */ /* 0x000e620008000800 */
[----:B------:R-:W-:Y:S02]  /*1c9b0*/  F2FP.SATFINITE.E4M3.F32.PACK_AB_MERGE_C R137, R73, R72, RZ ;  /* 0x000000484989723e */ /* 0x000fe400048070ff */
[-C--:B------:R-:W-:Y:S01]  /*1c9c0*/  IADD3 R68, P6, PT, R134, R3.reuse, RZ ;  /* 0x0000000386447210 */ /* 0x080fe20007fde0ff */
[----:B------:R2:W-:Y:S01]  /*1c9d0*/  @P5 STG.E.U8 desc[UR26][R132.64], R135 ;  /* 0x0000008784005986 */ /* 0x0005e2000c10111a */
[----:B0-----:R-:W-:Y:S01]  /*1c9e0*/  ISETP.LT.AND P5, PT, R69, UR6, !P1 ;  /* 0x0000000645007c0c */ /* 0x001fe2000cfa1270 */
[----:B-----5:R-:W-:Y:S01]  /*1c9f0*/  VIADD R71, R0, 0x89 ;  /* 0x0000008900477836 */ /* 0x020fe20000000000 */
[C---:B------:R-:W-:Y:S01]  /*1ca00*/  LEA.HI.X.SX32 R69, R134.reuse, R2, 0x1, P6 ;  /* 0x0000000286457211 */ /* 0x040fe200030f0eff */
[----:B------:R-:W-:Y:S01]  /*1ca10*/  VIADD R134, R134, UR5 ;  /* 0x0000000586867c36 */ /* 0x000fe20008000000 */
[----:B------:R-:W-:Y:S01]  /*1ca20*/  PRMT R72, R137, 0x9910, RZ ;  /* 0x0000991089487816 */ /* 0x000fe200000000ff */
[----:B------:R-:W-:Y:S01]  /*1ca30*/  VIADD R73, R0, 0x8a ;  /* 0x0000008a00497836 */ /* 0x000fe20000000000 */
[----:B------:R-:W-:Y:S01]  /*1ca40*/  F2FP.SATFINITE.E4M3.F32.PACK_AB_MERGE_C R75, R75, R74, RZ ;  /* 0x0000004a4b4b723e */ /* 0x000fe200048070ff */
[----:B------:R-:W0:Y:S01]  /*1ca50*/  LDCU UR6, c[0x0][0x39c] ;  /* 0x00007380ff0677ac */ /* 0x000e220008000800 */
[C---:B------:R-:W-:Y:S01]  /*1ca60*/  IADD3 R70, P6, PT, R134.reuse, R3, RZ ;  /* 0x0000000386467210 */ /* 0x040fe20007fde0ff */
[----:B--2---:R-:W-:Y:S01]  /*1ca70*/  IMAD.MOV.U32 R133, RZ, RZ, R72 ;  /* 0x000000ffff857224 */ /* 0x004fe200078e0048 */
[----:B------:R2:W-:Y:S01]  /*1ca80*/  @P0 STG.E.U8 desc[UR26][R68.64], R137 ;  /* 0x0000008944000986 */ /* 0x0005e2000c10111a */
[C---:B------:R-:W-:Y:S01]  /*1ca90*/  VIADD R132, R134.reuse, UR5 ;  /* 0x0000000586847c36 */ /* 0x040fe20008000000 */
[----:B---3--:R-:W-:Y:S01]  /*1caa0*/  ISETP.LT.AND P0, PT, R71, UR4, !P1 ;  /* 0x0000000447007c0c */ /* 0x008fe2000cf01270 */
[----:B------:R-:W3:Y:S01]  /*1cab0*/  LDCU UR4, c[0x0][0x39c] ;  /* 0x00007380ff0477ac */ /* 0x000ee20008000800 */
[----:B------:R-:W-:-:S02]  /*1cac0*/  LEA.HI.X.SX32 R71, R134, R2, 0x1, P6 ;  /* 0x0000000286477211 */ /* 0x000fc400030f0eff */
[----:B------:R-:W-:Y:S02]  /*1cad0*/  SHF.R.S32.HI R133, RZ, 0x8, R133 ;  /* 0x00000008ff857819 */ /* 0x000fe40000011485 */
[----:B------:R-:W-:-:S03]  /*1cae0*/  IADD3 R72, P6, PT, R132, R3, RZ ;  /* 0x0000000384487210 */ /* 0x000fc60007fde0ff */
[----:B------:R4:W-:Y:S01]  /*1caf0*/  @P4 STG.E.U8 desc[UR26][R70.64], R133 ;  /* 0x0000008546004986 */ /* 0x0009e2000c10111a */
[----:B-1----:R-:W-:Y:S02]  /*1cb00*/  ISETP.LT.AND P4, PT, R73, UR7, !P1 ;  /* 0x0000000749007c0c */ /* 0x002fe4000cf81270 */
[----:B------:R-:W-:Y:S02]  /*1cb10*/  F2FP.SATFINITE.E4M3.F32.PACK_AB_MERGE_C R135, R77, R76, RZ ;  /* 0x0000004c4d87723e */ /* 0x000fe400048070ff */
[C---:B------:R-:W-:Y:S01]  /*1cb20*/  LEA.HI.X.SX32 R73, R132.reuse, R2, 0x1, P6 ;  /* 0x0000000284497211 */ /* 0x040fe200030f0eff */
[----:B------:R-:W-:Y:S01]  /*1cb30*/  VIADD R132, R132, UR5 ;  /* 0x0000000584847c36 */ /* 0x000fe20008000000 */
[----:B------:R-:W1:Y:S03]  /*1cb40*/  LDCU UR7, c[0x0][0x39c] ;  /* 0x00007380ff0777ac */ /* 0x000e660008000800 */
[----:B------:R5:W-:Y:S01]  /*1cb50*/  @P2 STG.E.U8 desc[UR26][R72.64], R75 ;  /* 0x0000004b48002986 */ /* 0x000be2000c10111a */
[C---:B--2---:R-:W-:Y:S01]  /*1cb60*/  IADD3 R68, P2, PT, R132.reuse, R3, RZ ;  /* 0x0000000384447210 */ /* 0x044fe20007f5e0ff */
[----:B------:R-:W-:-:S02]  /*1cb70*/  VIADD R74, R132, UR5 ;  /* 0x00000005844a7c36 */ /* 0x000fc40008000000 */
[----:B------:R-:W-:Y:S01]  /*1cb80*/  VIADD R76, R0, 0x8c ;  /* 0x0000008c004c7836 */ /* 0x000fe20000000000 */
[-C--:B------:R-:W-:Y:S02]  /*1cb90*/  LEA.HI.X.SX32 R69, R132, R2.reuse, 0x1, P2 ;  /* 0x0000000284457211 */ /* 0x080fe400010f0eff */
[-C--:B----4-:R-:W-:Y:S02]  /*1cba0*/  IADD3 R70, P2, PT, R74, R3.reuse, RZ ;  /* 0x000000034a467210 */ /* 0x090fe40007f5e0ff */
[----:B------:R-:W-:Y:S01]  /*1cbb0*/  PRMT R77, R75, 0x9910, RZ ;  /* 0x000099104b4d7816 */ /* 0x000fe200000000ff */
[----:B------:R-:W-:Y:S01]  /*1cbc0*/  VIADD R134, R0, 0x8b ;  /* 0x0000008b00867836 */ /* 0x000fe20000000000 */
[----:B------:R-:W-:Y:S02]  /*1cbd0*/  LEA.HI.X.SX32 R71, R74, R2, 0x1, P2 ;  /* 0x000000024a477211 */ /* 0x000fe400010f0eff */
[----:B---3--:R-:W-:Y:S01]  /*1cbe0*/  ISETP.LT.AND P2, PT, R76, UR4, !P1 ;  /* 0x000000044c007c0c */ /* 0x008fe2000cf41270 */
[----:B------:R-:W2:Y:S01]  /*1cbf0*/  LDCU UR4, c[0x0][0x39c] ;  /* 0x00007380ff0477ac */ /* 0x000ea20008000800 */
[----:B------:R-:W-:Y:S01]  /*1cc00*/  SHF.R.S32.HI R77, RZ, 0x8, R77 ;  /* 0x00000008ff4d7819 */ /* 0x000fe2000001144d */
[----:B------:R-:W-:Y:S01]  /*1cc10*/  VIADD R74, R74, UR5 ;  /* 0x000000054a4a7c36 */ /* 0x000fe20008000000 */
[----:B0-----:R-:W-:Y:S01]  /*1cc20*/  ISETP.LT.AND P6, PT, R134, UR6, !P1 ;  /* 0x0000000686007c0c */ /* 0x001fe2000cfc1270 */
[----:B------:R-:W0:Y:S01]  /*1cc30*/  LDCU UR6, c[0x0][0x39c] ;  /* 0x00007380ff0677ac */ /* 0x000e220008000800 */
[----:B------:R-:W-:Y:S01]  /*1cc40*/  PRMT R76, R135, 0x9910, RZ ;  /* 0x00009910874c7816 */ /* 0x000fe200000000ff */
[----:B------:R3:W-:Y:S01]  /*1cc50*/  @P3 STG.E.U8 desc[UR26][R68.64], R77 ;  /* 0x0000004d44003986 */ /* 0x0007e2000c10111a */
[C---:B-----5:R-:W-:Y:S01]  /*1cc60*/  IADD3 R72, P3, PT, R74.reuse, R3, RZ ;  /* 0x000000034a487210 */ /* 0x060fe20007f7e0ff */
[----:B------:R-:W-:-:S03]  /*1cc70*/  VIADD R75, R74, UR5 ;  /* 0x000000054a4b7c36 */ /* 0x000fc60008000000 */
[-C--:B------:R-:W-:Y:S01]  /*1cc80*/  LEA.HI.X.SX32 R73, R74, R2.reuse, 0x1, P3 ;  /* 0x000000024a497211 */ /* 0x080fe200018f0eff */
[----:B------:R4:W-:Y:S01]  /*1cc90*/  @P5 STG.E.U8 desc[UR26][R70.64], R135 ;  /* 0x0000008746005986 */ /* 0x0009e2000c10111a */
[----:B---3--:R-:W-:Y:S01]  /*1cca0*/  SHF.R.S32.HI R77, RZ, 0x8, R76 ;  /* 0x00000008ff4d7819 */ /* 0x008fe2000001144c */
[C---:B------:R-:W-:Y:S01]  /*1ccb0*/  VIADD R69, R0.reuse, 0x8e ;  /* 0x0000008e00457836 */ /* 0x040fe20000000000 */
[-C--:B------:R-:W-:Y:S01]  /*1ccc0*/  IADD3 R68, P5, PT, R75, R3.reuse, RZ ;  /* 0x000000034b447210 */ /* 0x080fe20007fbe0ff */
[C---:B----4-:R-:W-:Y:S02]  /*1ccd0*/  VIADD R70, R0.reuse, 0x8f ;  /* 0x0000008f00467836 */ /* 0x050fe40000000000 */
[----:B------:R3:W-:Y:S01]  /*1cce0*/  @P0 STG.E.U8 desc[UR26][R72.64], R77 ;  /* 0x0000004d48000986 */ /* 0x0007e2000c10111a */
[----:B-1----:R-:W-:Y:S01]  /*1ccf0*/  ISETP.LT.AND P0, PT, R69, UR7, !P1 ;  /* 0x0000000745007c0c */ /* 0x002fe2000cf01270 */
[----:B------:R-:W-:Y:S01]  /*1cd00*/  VIADD R132, R0, 0x8d ;  /* 0x0000008d00847836 */ /* 0x000fe20000000000 */
[C---:B------:R-:W-:Y:S01]  /*1cd10*/  LEA.HI.X.SX32 R69, R75.reuse, R2, 0x1, P5 ;  /* 0x000000024b457211 */ /* 0x040fe200028f0eff */
[----:B------:R-:W-:Y:S01]  /*1cd20*/  VIADD R75, R75, UR5 ;  /* 0x000000054b4b7c36 */ /* 0x000fe20008000000 */
[----:B------:R-:W-:Y:S01]  /*1cd30*/  F2FP.SATFINITE.E4M3.F32.PACK_AB_MERGE_C R79, R79, R78, RZ ;  /* 0x0000004e4f4f723e */ /* 0x000fe200048070ff */
[----:B------:R-:W1:Y:S01]  /*1cd40*/  LDCU UR7, c[0x0][0x39c] ;  /* 0x00007380ff0777ac */ /* 0x000e620008000800 */
[----:B--2---:R-:W-:Y:S01]  /*1cd50*/  ISETP.LT.AND P5, PT, R70, UR4, !P1 ;  /* 0x0000000446007c0c */ /* 0x004fe2000cfa1270 */
[----:B------:R-:W2:Y:S01]  /*1cd60*/  LDCU UR4, c[0x0][0x39c] ;  /* 0x00007380ff0477ac */ /* 0x000ea20008000800 */
[----:B------:R-:W-:Y:S01]  /*1cd70*/  PRMT R71, R79, 0x9910, RZ ;  /* 0x000099104f477816 */ /* 0x000fe200000000ff */
[----:B------:R4:W-:Y:S01]  /*1cd80*/  @P4 STG.E.U8 desc[UR26][R68.64], R79 ;  /* 0x0000004f44004986 */ /* 0x0009e2000c10111a */
[----:B0-----:R-:W-:Y:S01]  /*1cd90*/  ISETP.LT.AND P3, PT, R132, UR6, !P1 ;  /* 0x0000000684007c0c */ /* 0x001fe2000cf61270 */
[----:B------:R-:W0:Y:S01]  /*1cda0*/  LDCU UR6, c[0x0][0x39c] ;  /* 0x00007380ff0677ac */ /* 0x000e220008000800 */
[C---:B------:R-:W-:Y:S01]  /*1cdb0*/  IADD3 R70, P4, PT, R75.reuse, R3, RZ ;  /* 0x000000034b467210 */ /* 0x040fe20007f9e0ff */
[----:B------:R-:W-:-:S02]  /*1cdc0*/  VIADD R74, R75, UR5 ;  /* 0x000000054b4a7c36 */ /* 0x000fc40008000000 */
[----:B---3--:R-:W-:Y:S01]  /*1cdd0*/  IMAD.MOV.U32 R73, RZ, RZ, R71 ;  /* 0x000000ffff497224 */ /* 0x008fe200078e0047 */
        /* <DEDUP_REMOVED lines=15> */
[----:B0-----:R-:W-:Y:S01]  /*1ced0*/  ISETP.LT.AND P2, PT, R69, UR6, !P1 ;  /* 0x0000000645007c0c */ /* 0x001fe2000cf41270 */
[----:B------:R-:W0:Y:S01]  /*1cee0*/  LDCU UR6, c[0x0][0x39c] ;  /* 0x00007380ff0677ac */ /* 0x000e220008000800 */
[C---:B------:R-:W-:Y:S01]  /*1cef0*/  LEA.HI.X.SX32 R69, R74.reuse, R2, 0x1, P6 ;  /* 0x000000024a457211 */ /* 0x040fe200030f0eff */
[----:B------:R-:W-:Y:S01]  /*1cf00*/  VIADD R74, R74, UR5 ;  /* 0x000000054a4a7c36 */ /* 0x000fe20008000000 */
[----:B------:R-:W-:Y:S01]  /*1cf10*/  SHF.R.S32.HI R77, RZ, 0x8, R77 ;  /* 0x00000008ff4d7819 */ /* 0x000fe2000001144d */
[----:B------:R-:W4:Y:S02]  /*1cf20*/  LDCU UR4, c[0x0][0x39c] ;  /* 0x00007380ff0477ac */ /* 0x000f240008000800 */
[----:B---3--:R-:W-:-:S02]  /*1cf30*/  VIADD R75, R74, UR5 ;  /* 0x000000054a4b7c36 */ /* 0x008fc40008000000 */
[----:B------:R3:W-:Y:S01]  /*1cf40*/  @P3 STG.E.U8 desc[UR26][R68.64], R77 ;  /* 0x0000004d44003986 */ /* 0x0007e2000c10111a */
[CC--:B------:R-:W-:Y:S02]  /*1cf50*/  IADD3 R70, P3, PT, R74.reuse, R3.reuse, RZ ;  /* 0x000000034a467210 */ /* 0x0c0fe40007f7e0ff */
[----:B--2---:R-:W-:Y:S02]  /*1cf60*/  PRMT R73, R83, 0x9910, RZ ;  /* 0x0000991053497816 */ /* 0x004fe400000000ff */
[-C--:B------:R-:W-:Y:S02]  /*1cf70*/  LEA.HI.X.SX32 R71, R74, R2.reuse, 0x1, P3 ;  /* 0x000000024a477211 */ /* 0x080fe400018f0eff */
[C---:B------:R-:W-:Y:S01]  /*1cf80*/  IADD3 R72, P3, PT, R75.reuse, R3, RZ ;  /* 0x000000034b487210 */ /* 0x040fe20007f7e0ff */
[----:B------:R-:W-:Y:S01]  /*1cf90*/  IMAD.MOV.U32 R74, RZ, RZ, R73 ;  /* 0x000000ffff4a7224 */ /* 0x000fe200078e0049 */
[----:B-1----:R-:W-:Y:S01]  /*1cfa0*/  ISETP.LT.AND P6, PT, R76, UR7, !P1 ;  /* 0x000000074c007c0c */ /* 0x002fe2000cfc1270 */
[----:B------:R-:W1:Y:S01]  /*1cfb0*/  LDCU UR7, c[0x0][0x39c] ;  /* 0x00007380ff0777ac */ /* 0x000e620008000800 */
[C---:B------:R-:W-:Y:S01]  /*1cfc0*/  LEA.HI.X.SX32 R73, R75.reuse, R2, 0x1, P3 ;  /* 0x000000024b497211 */ /* 0x040fe200018f0eff */
[----:B------:R-:W-:Y:S01]  /*1cfd0*/  VIADD R75, R75, UR5 ;  /* 0x000000054b4b7c36 */ /* 0x000fe20008000000 */
[----:B---3--:R-:W-:Y:S01]  /*1cfe0*/  SHF.R.S32.HI R77, RZ, 0x8, R74 ;  /* 0x00000008ff4d7819 */ /* 0x008fe2000001144a */
[----:B------:R2:W-:Y:S01]  /*1cff0*/  @P0 STG.E.U8 desc[UR26][R70.64], R83 ;  /* 0x0000005346000986 */ /* 0x0005e2000c10111a */
[----:B------:R-:W-:-:S02]  /*1d000*/  VIADD R69, R0, 0x94 ;  /* 0x0000009400457836 */ /* 0x000fc40000000000 */
[C---:B------:R-:W-:Y:S01]  /*1d010*/  VIADD R76, R0.reuse, 0x93 ;  /* 0x00000093004c7836 */ /* 0x040fe20000000000 */
[----:B------:R3:W-:Y:S01]  /*1d020*/  @P5 STG.E.U8 desc[UR26][R72.64], R77 ;  /* 0x0000004d48005986 */ /* 0x0007e2000c10111a */
[-C--:B------:R-:W-:Y:S02]  /*1d030*/  IADD3 R68, P5, PT, R75, R3.reuse, RZ ;  /* 0x000000034b447210 */ /* 0x080fe40007fbe0ff */
[----:B------:R-:W-:Y:S02]  /*1d040*/  F2FP.SATFINITE.E4M3.F32.PACK_AB_MERGE_C R85, R85, R84, RZ ;  /* 0x000000545555723e */ /* 0x000fe400048070ff */
[----:B0-----:R-:W-:Y:S01]  /*1d050*/  ISETP.LT.AND P3, PT, R69, UR6, !P1 ;  /* 0x0000000645007c0c */ /* 0x001fe2000cf61270 */
[----:B------:R-:W-:Y:S01]  /*1d060*/  VIADD R74, R0, 0x95 ;  /* 0x00000095004a7836 */ /* 0x000fe20000000000 */
[----:B----4-:R-:W-:Y:S01]  /*1d070*/  ISETP.LT.AND P0, PT, R76, UR4, !P1 ;  /* 0x000000044c007c0c */ /* 0x010fe2000cf01270 */
[----:B------:R-:W0:Y:S01]  /*1d080*/  LDCU UR4, c[0x0][0x39c] ;  /* 0x00007380ff0477ac */ /* 0x000e220008000800 */
[C---:B------:R-:W-:Y:S01]  /*1d090*/  LEA.HI.X.SX32 R69, R75.reuse, R2, 0x1, P5 ;  /* 0x000000024b457211 */ /* 0x040fe200028f0eff */
[----:B------:R-:W-:Y:S01]  /*1d0a0*/  VIADD R75, R75, UR5 ;  /* 0x000000054b4b7c36 */ /* 0x000fe20008000000 */
[----:B--2---:R-:W-:Y:S01]  /*1d0b0*/  PRMT R71, R85, 0x9910, RZ ;  /* 0x0000991055477816 */ /* 0x004fe200000000ff */
[----:B------:R-:W2:Y:S01]  /*1d0c0*/  LDCU UR6, c[0x0][0x39c] ;  /* 0x00007380ff0677ac */ /* 0x000ea20008000800 */
[----:B-1----:R-:W-:Y:S01]  /*1d0d0*/  ISETP.LT.AND P5, PT, R74, UR7, !P1 ;  /* 0x000000074a007c0c */ /* 0x002fe2000cfa1270 */
        /* <DEDUP_REMOVED lines=13> */
[----:B0-----:R-:W-:Y:S01]  /*1d1b0*/  ISETP.LT.AND P2, PT, R76, UR4, !P1 ;  /* 0x000000044c007c0c */ /* 0x001fe2000cf41270 */
[----:B------:R-:W0:Y:S01]  /*1d1c0*/  LDCU UR4, c[0x0][0x39c] ;  /* 0x00007380ff0477ac */ /* 0x000e220008000800 */
[----:B------:R-:W-:Y:S02]  /*1d1d0*/  PRMT R77, R87, 0x9910, RZ ;  /* 0x00009910574d7816 */ /* 0x000fe400000000ff */
[C---:B-1----:R-:W-:Y:S02]  /*1d1e0*/  IADD3 R68, P4, PT, R74.reuse, R3, RZ ;  /* 0x000000034a447210 */ /* 0x042fe40007f9e0ff */
        /* <DEDUP_REMOVED lines=9> */
[----:B--2---:R-:W-:Y:S01]  /*1d280*/  ISETP.LT.AND P4, PT, R76, UR6, !P1 ;  /* 0x000000064c007c0c */ /* 0x004fe2000cf81270 */
[----:B------:R-:W2:Y:S01]  /*1d290*/  LDCU UR6, c[0x0][0x39c] ;  /* 0x00007380ff0677ac */ /* 0x000ea20008000800 */
[----:B------:R-:W-:Y:S01]  /*1d2a0*/  PRMT R76, R89, 0x9910, RZ ;  /* 0x00009910594c7816 */ /* 0x000fe200000000ff */
[----:B-1----:R-:W-:Y:S01]  /*1d2b0*/  VIADD R72, R0, 0x98 ;  /* 0x0000009800487836 */ /* 0x002fe20000000000 */
[----:B------:R-:W-:Y:S01]  /*1d2c0*/  LEA.HI.X.SX32 R71, R74, R2, 0x1, P0 ;  /* 0x000000024a477211 */ /* 0x000fe200000f0eff */
[----:B------:R-:W-:-:S03]  /*1d2d0*/  VIADD R73, R0, 0x99 ;  /* 0x0000009900497836 */ /* 0x000fc60000000000 */
[----:B0-----:R-:W-:Y:S01]  /*1d2e0*/  ISETP.LT.AND P0, PT, R72, UR4, !P1 ;  /* 0x0000000448007c0c */ /* 0x001fe2000cf01270 */
[----:B------:R-:W-:Y:S01]  /*1d2f0*/  IMAD.MOV.U32 R74, RZ, RZ, R76 ;  /* 0x000000ffff4a7224 */ /* 0x000fe200078e004c */
[-C--:B------:R-:W-:Y:S01]  /*1d300*/  IADD3 R72, P6, PT, R75, R3.reuse, RZ ;  /* 0x000000034b487210 */ /* 0x080fe20007fde0ff */
[----:B------:R0:W-:Y:S01]  /*1d310*/  @P3 STG.E.U8 desc[UR26][R70.64], R89 ;  /* 0x0000005946003986 */ /* 0x0001e2000c10111a */
[----:B---3--:R-:W-:Y:S01]  /*1d320*/  ISETP.LT.AND P3, PT, R73, UR7, !P1 ;  /* 0x0000000749007c0c */ /* 0x008fe2000cf61270 */
[----:B------:R-:W1:Y:S01]  /*1d330*/  LDCU UR4, c[0x0][0x39c] ;  /* 0x00007380ff0477ac */ /* 0x000e620008000800 */
        /* <DEDUP_REMOVED lines=8> */
[----:B--2---:R-:W-:Y:S01]  /*1d3c0*/  ISETP.LT.AND P5, PT, R69, UR6, !P1 ;  /* 0x0000000645007c0c */ /* 0x004fe2000cfa1270 */
[C---:B0-----:R-:W-:Y:S01]  /*1d3d0*/  VIADD R71, R0.reuse, 0x9b ;  /* 0x0000009b00477836 */ /* 0x041fe20000000000 */
[CC--:B------:R-:W-:Y:S01]  /*1d3e0*/  LEA.HI.X.SX32 R69, R75.reuse, R2.reuse, 0x1, P6 ;  /* 0x000000024b457211 */ /* 0x0c0fe200030f0eff */
[----:B------:R-:W-:Y:S01]  /*1d3f0*/  VIADD R75, R75, UR5 ;  /* 0x000000054b4b7c36 */ /* 0x000fe20008000000 */
[----:B------:R-:W-:Y:S01]  /*1d400*/  PRMT R74, R91, 0x9910, RZ ;  /* 0x000099105b4a7816 */ /* 0x000fe200000000ff */
[----:B------:R-:W0:Y:S03]  /*1d410*/  LDCU UR6, c[0x0][0x39c] ;  /* 0x00007380ff0677ac */ /* 0x000e260008000800 */
[-C--:B------:R-:W-:Y:S01]  /*1d420*/  IADD3 R70, P6, PT, R75, R3.reuse, RZ ;  /* 0x000000034b467210 */ /* 0x080fe20007fde0ff */
[----:B------:R2:W-:Y:S01]  /*1d430*/  @P2 STG.E.U8 desc[UR26][R68.64], R91 ;  /* 0x0000005b44002986 */ /* 0x0005e2000c10111a */
[----:B----4-:R-:W-:Y:S01]  /*1d440*/  IMAD.MOV.U32 R72, RZ, RZ, R74 ;  /* 0x000000ffff487224 */ /* 0x010fe200078e004a */
[----:B-1----:R-:W-:Y:S01]  /*1d450*/  ISETP.LT.AND P2, PT, R71, UR4, !P1 ;  /* 0x0000000447007c0c */ /* 0x002fe2000cf41270 */
[C---:B------:R-:W-:Y:S01]  /*1d460*/  VIADD R74, R75.reuse, UR5 ;  /* 0x000000054b4a7c36 */ /* 0x040fe20008000000 */
[----:B------:R-:W-:Y:S01]  /*1d470*/  LEA.HI.X.SX32 R71, R75, R2, 0x1, P6 ;  /* 0x000000024b477211 */ /* 0x000fe200030f0eff */
[----:B------:R-:W-:Y:S01]  /*1d480*/  VIADD R73, R0, 0x9c ;  /* 0x0000009c00497836 */ /* 0x000fe20000000000 */
[----:B------:R-:W-:Y:S01]  /*1d490*/  SHF.R.S32.HI R75, RZ, 0x8, R72 ;  /* 0x00000008ff4b7819 */ /* 0x000fe20000011448 */
[----:B------:R-:W1:Y:S01]  /*1d4a0*/  LDCU UR4, c[0x0][0x39c] ;  /* 0x00007380ff0477ac */ /* 0x000e620008000800 */
        /* <DEDUP_REMOVED lines=9> */
[C---:B--2---:R-:W-:Y:S01]  /*1d540*/  IADD3 R68, P0, PT, R74.reuse, R3, RZ ;  /* 0x000000034a447210 */ /* 0x044fe20007f1e0ff */
        /* <DEDUP_REMOVED lines=8> */
[----:B-1----:R-:W-:Y:S01]  /*1d5d0*/  ISETP.LT.AND P0, PT, R74, UR4, !P1 ;  /* 0x000000044a007c0c */ /* 0x002fe2000cf01270 */
        /* <DEDUP_REMOVED lines=235> */
[-C--:B------:R-:W-:Y:S01]  /*1e490*/  IADD3 R70, P4, PT, R75, R3.reuse, RZ ;  /* 0x000000034b467210 */ /* 0x080fe20007f9e0ff */
[----:B--2---:R-:W-:Y:S01]  /*1e4a0*/  IMAD.MOV.U32 R72, RZ, RZ, R71 ;  /* 0x000000ffff487224 */ /* 0x004fe200078e0047 */
[----:B------:R-:W-:Y:S01]  /*1e4b0*/  F2FP.SATFINITE.E4M3.F32.PACK_AB_MERGE_C R123, R123, R122, RZ ;  /* 0x0000007a7b7b723e */ /* 0x000fe200048070ff */
[C---:B------:R-:W-:Y:S01]  /*1e4c0*/  VIADD R74, R75.reuse, UR5 ;  /* 0x000000054b4a7c36 */ /* 0x040fe20008000000 */
[----:B------:R-:W-:Y:S01]  /*1e4d0*/  LEA.HI.X.SX32 R71, R75, R2, 0x1, P4 ;  /* 0x000000024b477211 */ /* 0x000fe200020f0eff */
[----:B------:R-:W-:Y:S01]  /*1e4e0*/  VIADD R76, R0, 0xba ;  /* 0x000000ba004c7836 */ /* 0x000fe20000000000 */
[----:B------:R-:W-:Y:S01]  /*1e4f0*/  SHF.R.S32.HI R75, RZ, 0x8, R72 ;  /* 0x00000008ff4b7819 */ /* 0x000fe20000011448 */
[----:B------:R-:W2:Y:S01]  /*1e500*/  LDCU UR7, c[0x0][0x39c] ;  /* 0x00007380ff0777ac */ /* 0x000ea20008000800 */
[----:B------:R-:W-:-:S04]  /*1e510*/  IADD3 R72, P4, PT, R74, R3, RZ ;  /* 0x000000034a487210 */ /* 0x000fc80007f9e0ff */
[CC--:B------:R-:W-:Y:S01]  /*1e520*/  LEA.HI.X.SX32 R73, R74.reuse, R2.reuse, 0x1, P4 ;  /* 0x000000024a497211 */ /* 0x0c0fe200020f0eff */
[----:B------:R-:W-:Y:S01]  /*1e530*/  VIADD R74, R74, UR5 ;  /* 0x000000054a4a7c36 */ /* 0x000fe20008000000 */
[----:B------:R4:W-:Y:S01]  /*1e540*/  @P2 STG.E.U8 desc[UR26][R70.64], R75 ;  /* 0x0000004b46002986 */ /* 0x0009e2000c10111a */
[----:B---3--:R-:W-:Y:S01]  /*1e550*/  ISETP.LT.AND P2, PT, R76, UR4, !P1 ;  /* 0x000000044c007c0c */ /* 0x008fe2000cf41270 */
[----:B------:R-:W3:Y:S01]  /*1e560*/  LDCU UR4, c[0x0][0x39c] ;  /* 0x00007380ff0477ac */ /* 0x000ee20008000800 */
        /* <DEDUP_REMOVED lines=14> */
[----:B-1----:R-:W-:Y:S01]  /*1e650*/  VIADD R72, R0, 0xbc ;  /* 0x000000bc00487836 */ /* 0x002fe20000000000 */
[----:B------:R-:W-:Y:S01]  /*1e660*/  LEA.HI.X.SX32 R71, R74, R2, 0x1, P0 ;  /* 0x000000024a477211 */ /* 0x000fe200000f0eff */
[----:B------:R-:W-:-:S03]  /*1e670*/  VIADD R73, R0, 0xbd ;  /* 0x000000bd00497836 */ /* 0x000fc60000000000 */
[----:B---3--:R-:W-:Y:S01]  /*1e680*/  ISETP.LT.AND P0, PT, R72, UR4, !P1 ;  /* 0x0000000448007c0c */ /* 0x008fe2000cf01270 */
[----:B------:R-:W-:Y:S01]  /*1e690*/  IMAD.MOV.U32 R74, RZ, RZ, R76 ;  /* 0x000000ffff4a7224 */ /* 0x000fe200078e004c */
[-C--:B------:R-:W-:Y:S01]  /*1e6a0*/  IADD3 R72, P6, PT, R75, R3.reuse, RZ ;  /* 0x000000034b487210 */ /* 0x080fe20007fde0ff */
[----:B------:R1:W-:Y:S01]  /*1e6b0*/  @P3 STG.E.U8 desc[UR26][R70.64], R125 ;  /* 0x0000007d46003986 */ /* 0x0003e2000c10111a */
[----:B--2---:R-:W-:Y:S01]  /*1e6c0*/  ISETP.LT.AND P3, PT, R73, UR7, !P1 ;  /* 0x0000000749007c0c */ /* 0x004fe2000cf61270 */
        /* <DEDUP_REMOVED lines=66> */
[----:B------:R-:W-:Y:S01]  /*1eaf0*/  PRMT R5, R77, 0x9910, RZ ;  /* 0x000099104d057816 */ /* 0x000fe200000000ff */
[----:B------:R4:W-:Y:S01]  /*1eb00*/  @P4 STG.E.U8 desc[UR26][R68.64], R77 ;  /* 0x0000004d44004986 */ /* 0x0009e2000c10111a */
[----:B0-----:R-:W-:Y:S01]  /*1eb10*/  ISETP.LT.AND P3, PT, R78, UR6, !P1 ;  /* 0x000000064e007c0c */ /* 0x001fe2000cf61270 */
[----:B------:R-:W0:Y:S01]  /*1eb20*/  LDCU UR6, c[0x0][0x39c] ;  /* 0x00007380ff0677ac */ /* 0x000e220008000800 */
[C---:B------:R-:W-:Y:S01]  /*1eb30*/  IADD3 R4, P4, PT, R74.reuse, R3, RZ ;  /* 0x000000034a047210 */ /* 0x040fe20007f9e0ff */
[C---:B--2---:R-:W-:Y:S02]  /*1eb40*/  VIADD R72, R74.reuse, UR5 ;  /* 0x000000054a487c36 */ /* 0x044fe40008000000 */
[----:B------:R-:W-:Y:S01]  /*1eb50*/  IMAD.MOV.U32 R73, RZ, RZ, R5 ;  /* 0x000000ffff497224 */ /* 0x000fe200078e0005 */
[----:B------:R-:W-:-:S02]  /*1eb60*/  LEA.HI.X.SX32 R5, R74, R2, 0x1, P4 ;  /* 0x000000024a057211 */ /* 0x000fc400020f0eff */
[-C--:B------:R-:W-:Y:S02]  /*1eb70*/  IADD3 R70, P4, PT, R72, R3.reuse, RZ ;  /* 0x0000000348467210 */ /* 0x080fe40007f9e0ff */
[----:B------:R-:W-:Y:S01]  /*1eb80*/  F2FP.SATFINITE.E4M3.F32.PACK_AB_MERGE_C R75, R7, R6, RZ ;  /* 0x00000006074b723e */ /* 0x000fe200048070ff */
[----:B------:R-:W-:Y:S01]  /*1eb90*/  VIADD R6, R0, 0xc6 ;  /* 0x000000c600067836 */ /* 0x000fe20000000000 */
[----:B------:R-:W-:Y:S02]  /*1eba0*/  SHF.R.S32.HI R73, RZ, 0x8, R73 ;  /* 0x00000008ff497819 */ /* 0x000fe40000011449 */
[CC--:B------:R-:W-:Y:S01]  /*1ebb0*/  LEA.HI.X.SX32 R71, R72.reuse, R2.reuse, 0x1, P4 ;  /* 0x0000000248477211 */ /* 0x0c0fe200020f0eff */
[----:B------:R-:W-:Y:S01]  /*1ebc0*/  VIADD R72, R72, UR5 ;  /* 0x0000000548487c36 */ /* 0x000fe20008000000 */
[----:B-1----:R-:W-:Y:S01]  /*1ebd0*/  ISETP.LT.AND P4, PT, R6, UR4, !P1 ;  /* 0x0000000406007c0c */ /* 0x002fe2000cf81270 */
[C---:B------:R-:W-:Y:S01]  /*1ebe0*/  VIADD R7, R0.reuse, 0xc7 ;  /* 0x000000c700077836 */ /* 0x040fe20000000000 */
[----:B------:R1:W-:Y:S01]  /*1ebf0*/  @P6 STG.E.U8 desc[UR26][R4.64], R73 ;  /* 0x0000004904006986 */ /* 0x0003e2000c10111a */
[----:B----4-:R-:W-:Y:S01]  /*1ec00*/  PRMT R69, R75, 0x9910, RZ ;  /* 0x000099104b457816 */ /* 0x010fe200000000ff */
[----:B------:R-:W-:Y:S01]  /*1ec10*/  VIADD R68, R0, 0xc8 ;  /* 0x000000c800447836 */ /* 0x000fe20000000000 */
[C---:B------:R-:W-:Y:S01]  /*1ec20*/  IADD3 R6, P6, PT, R72.reuse, R3, RZ ;  /* 0x0000000348067210 */ /* 0x040fe20007fde0ff */
[----:B------:R2:W-:Y:S01]  /*1ec30*/  @P0 STG.E.U8 desc[UR26][R70.64], R75 ;  /* 0x0000004b46000986 */ /* 0x0005e2000c10111a */
[----:B0-----:R-:W-:Y:S01]  /*1ec40*/  ISETP.LT.AND P0, PT, R7, UR6, !P1 ;  /* 0x0000000607007c0c */ /* 0x001fe2000cf01270 */
[----:B------:R-:W0:Y:S01]  /*1ec50*/  LDCU UR4, c[0x0][0x39c] ;  /* 0x00007380ff0477ac */ /* 0x000e220008000800 */
[C---:B------:R-:W-:Y:S01]  /*1ec60*/  LEA.HI.X.SX32 R7, R72.reuse, R2, 0x1, P6 ;  /* 0x0000000248077211 */ /* 0x040fe200030f0eff */
[----:B------:R-:W-:Y:S01]  /*1ec70*/  VIADD R72, R72, UR5 ;  /* 0x0000000548487c36 */ /* 0x000fe20008000000 */
[----:B------:R-:W-:Y:S01]  /*1ec80*/  SHF.R.S32.HI R69, RZ, 0x8, R69 ;  /* 0x00000008ff457819 */ /* 0x000fe20000011445 */
[----:B------:R-:W4:Y:S01]  /*1ec90*/  LDCU UR6, c[0x0][0x39c] ;  /* 0x00007380ff0677ac */ /* 0x000f220008000800 */
[----:B---3--:R-:W-:Y:S01]  /*1eca0*/  ISETP.LT.AND P6, PT, R68, UR7, !P1 ;  /* 0x0000000744007c0c */ /* 0x008fe2000cfc1270 */
[----:B------:R-:W-:-:S02]  /*1ecb0*/  VIADD R68, R72, UR5 ;  /* 0x0000000548447c36 */ /* 0x000fc40008000000 */
[----:B------:R3:W-:Y:S01]  /*1ecc0*/  @P3 STG.E.U8 desc[UR26][R6.64], R69 ;  /* 0x0000004506003986 */ /* 0x0007e2000c10111a */
[CC--:B-1----:R-:W-:Y:S01]  /*1ecd0*/  IADD3 R4, P3, PT, R72.reuse, R3.reuse, RZ ;  /* 0x0000000348047210 */ /* 0x0c2fe20007f7e0ff */
[----:B------:R-:W1:Y:S01]  /*1ece0*/  LDCU UR7, c[0x0][0x39c] ;  /* 0x00007380ff0777ac */ /* 0x000e620008000800 */
[----:B--2---:R-:W-:Y:S02]  /*1ecf0*/  F2FP.SATFINITE.E4M3.F32.PACK_AB_MERGE_C R71, R9, R8, RZ ;  /* 0x000000080947723e */ /* 0x004fe400048070ff */
[----:B------:R-:W-:Y:S02]  /*1ed00*/  LEA.HI.X.SX32 R5, R72, R2, 0x1, P3 ;  /* 0x0000000248057211 */ /* 0x000fe400018f0eff */
[----:B------:R-:W-:Y:S02]  /*1ed10*/  PRMT R70, R71, 0x9910, RZ ;  /* 0x0000991047467816 */ /* 0x000fe400000000ff */
[----:B------:R-:W-:Y:S02]  /*1ed20*/  IADD3 R8, P3, PT, R68, R3, RZ ;  /* 0x0000000344087210 */ /* 0x000fe40007f7e0ff */
[----:B---3--:R-:W-:-:S02]  /*1ed30*/  SHF.R.S32.HI R69, RZ, 0x8, R70 ;  /* 0x00000008ff457819 */ /* 0x008fc40000011446 */
[C---:B------:R-:W-:Y:S01]  /*1ed40*/  LEA.HI.X.SX32 R9, R68.reuse, R2, 0x1, P3 ;  /* 0x0000000244097211 */ /* 0x040fe200018f0eff */
[----:B------:R-:W-:Y:S01]  /*1ed50*/  VIADD R68, R68, UR5 ;  /* 0x0000000544447c36 */ /* 0x000fe20008000000 */
[----:B------:R2:W-:Y:S01]  /*1ed60*/  @P2 STG.E.U8 desc[UR26][R4.64], R71 ;  /* 0x0000004704002986 */ /* 0x0005e2000c10111a */
[C---:B------:R-:W-:Y:S02]  /*1ed70*/  VIADD R72, R0.reuse, 0xc9 ;  /* 0x000000c900487836 */ /* 0x040fe40000000000 */
[----:B------:R-:W-:Y:S01]  /*1ed80*/  VIADD R7, R0, 0xca ;  /* 0x000000ca00077836 */ /* 0x000fe20000000000 */
[----:B------:R3:W-:Y:S01]  /*1ed90*/  @P5 STG.E.U8 desc[UR26][R8.64], R69 ;  /* 0x0000004508005986 */ /* 0x0007e2000c10111a */
[----:B------:R-:W-:Y:S02]  /*1eda0*/  IADD3 R6, P5, PT, R68, R3, RZ ;  /* 0x0000000344067210 */ /* 0x000fe40007fbe0ff */
[----:B0-----:R-:W-:Y:S01]  /*1edb0*/  ISETP.LT.AND P2, PT, R72, UR4, !P1 ;  /* 0x0000000448007c0c */ /* 0x001fe2000cf41270 */
[----:B------:R-:W0:Y:S01]  /*1edc0*/  LDCU UR4, c[0x0][0x39c] ;  /* 0x00007380ff0477ac */ /* 0x000e220008000800 */
[----:B----4-:R-:W-:-:S02]  /*1edd0*/  ISETP.LT.AND P3, PT, R7, UR6, !P1 ;  /* 0x0000000607007c0c */ /* 0x010fc4000cf61270 */
[----:B------:R-:W-:Y:S01]  /*1ede0*/  F2FP.SATFINITE.E4M3.F32.PACK_AB_MERGE_C R73, R11, R10, RZ ;  /* 0x0000000a0b49723e */ /* 0x000fe200048070ff */
[----:B------:R-:W4:Y:S01]  /*1edf0*/  LDCU UR6, c[0x0][0x39c] ;  /* 0x00007380ff0677ac */ /* 0x000f220008000800 */
[C---:B------:R-:W-:Y:S01]  /*1ee00*/  LEA.HI.X.SX32 R7, R68.reuse, R2, 0x1, P5 ;  /* 0x0000000244077211 */ /* 0x040fe200028f0eff */
[----:B------:R-:W-:Y:S01]  /*1ee10*/  VIADD R68, R68, UR5 ;  /* 0x0000000544447c36 */ /* 0x000fe20008000000 */
[----:B------:R-:W-:-:S03]  /*1ee20*/  PRMT R11, R73, 0x9910, RZ ;  /* 0x00009910490b7816 */ /* 0x000fc600000000ff */
[----:B------:R5:W-:Y:S01]  /*1ee30*/  @P4 STG.E.U8 desc[UR26][R6.64], R73 ;  /* 0x0000004906004986 */ /* 0x000be2000c10111a */
[CC--:B--2---:R-:W-:Y:S01]  /*1ee40*/  IADD3 R4, P4, PT, R68.reuse, R3.reuse, RZ ;  /* 0x0000000344047210 */ /* 0x0c4fe20007f9e0ff */
[C---:B------:R-:W-:Y:S01]  /*1ee50*/  VIADD R10, R68.reuse, UR5 ;  /* 0x00000005440a7c36 */ /* 0x040fe20008000000 */
[----:B------:R-:W-:Y:S02]  /*1ee60*/  SHF.R.S32.HI R11, RZ, 0x8, R11 ;  /* 0x00000008ff0b7819 */ /* 0x000fe4000001140b */
[----:B------:R-:W-:Y:S02]  /*1ee70*/  LEA.HI.X.SX32 R5, R68, R2, 0x1, P4 ;  /* 0x0000000244057211 */ /* 0x000fe400020f0eff */
[----:B---3--:R-:W-:Y:S02]  /*1ee80*/  IADD3 R8, P4, PT, R10, R3, RZ ;  /* 0x000000030a087210 */ /* 0x008fe40007f9e0ff */
[----:B------:R-:W-:Y:S01]  /*1ee90*/  F2FP.SATFINITE.E4M3.F32.PACK_AB_MERGE_C R69, R13, R12, RZ ;  /* 0x0000000c0d45723e */ /* 0x000fe200048070ff */
[----:B------:R-:W-:Y:S01]  /*1eea0*/  VIADD R12, R0, 0xcc ;  /* 0x000000cc000c7836 */ /* 0x000fe20000000000 */
[C---:B------:R-:W-:Y:S01]  /*1eeb0*/  LEA.HI.X.SX32 R9, R10.reuse, R2, 0x1, P4 ;  /* 0x000000020a097211 */ /* 0x040fe200020f0eff */
[----:B------:R-:W-:Y:S01]  /*1eec0*/  VIADD R10, R10, UR5 ;  /* 0x000000050a0a7c36 */ /* 0x000fe20008000000 */
[----:B------:R2:W-:Y:S01]  /*1eed0*/  @P0 STG.E.U8 desc[UR26][R4.64], R11 ;  /* 0x0000000b04000986 */ /* 0x0005e2000c10111a */
[----:B------:R-:W-:Y:S01]  /*1eee0*/  VIADD R70, R0, 0xcb ;  /* 0x000000cb00467836 */ /* 0x000fe20000000000 */
[----:B0-----:R-:W-:Y:S01]  /*1eef0*/  ISETP.LT.AND P0, PT, R12, UR4, !P1 ;  /* 0x000000040c007c0c */ /* 0x001fe2000cf01270 */
[----:B------:R-:W0:Y:S01]  /*1ef00*/  LDCU UR4, c[0x0][0x39c] ;  /* 0x00007380ff0477ac */ /* 0x000e220008000800 */
[----:B------:R-:W-:-:S02]  /*1ef10*/  PRMT R13, R69, 0x9910, RZ ;  /* 0x00009910450d7816 */ /* 0x000fc400000000ff */
[----:B-----5:R-:W-:Y:S02]  /*1ef20*/  IADD3 R6, P4, PT, R10, R3, RZ ;  /* 0x000000030a067210 */ /* 0x020fe40007f9e0ff */
[----:B-1----:R-:W-:Y:S01]  /*1ef30*/  ISETP.LT.AND P5, PT, R70, UR7, !P1 ;  /* 0x0000000746007c0c */ /* 0x002fe2000cfa1270 */
[----:B------:R-:W1:Y:S01]  /*1ef40*/  LDCU UR7, c[0x0][0x39c] ;  /* 0x00007380ff0777ac */ /* 0x000e620008000800 */
[C---:B------:R-:W-:Y:S01]  /*1ef50*/  LEA.HI.X.SX32 R7, R10.reuse, R2, 0x1, P4 ;  /* 0x000000020a077211 */ /* 0x040fe200020f0eff */
[----:B------:R-:W-:Y:S01]  /*1ef60*/  VIADD R10, R10, UR5 ;  /* 0x000000050a0a7c36 */ /* 0x000fe20008000000 */
[----:B------:R-:W-:Y:S01]  /*1ef70*/  SHF.R.S32.HI R13, RZ, 0x8, R13 ;  /* 0x00000008ff0d7819 */ /* 0x000fe2000001140d */
[----:B------:R-:W-:Y:S01]  /*1ef80*/  VIADD R12, R0, 0xcd ;  /* 0x000000cd000c7836 */ /* 0x000fe20000000000 */
[----:B------:R3:W-:Y:S01]  /*1ef90*/  @P6 STG.E.U8 desc[UR26][R8.64], R69 ;  /* 0x0000004508006986 */ /* 0x0007e2000c10111a */
[----:B------:R-:W-:-:S03]  /*1efa0*/  F2FP.SATFINITE.E4M3.F32.PACK_AB_MERGE_C R15, R15, R14, RZ ;  /* 0x0000000e0f0f723e */ /* 0x000fc600048070ff */
[----:B------:R5:W-:Y:S01]  /*1efb0*/  @P2 STG.E.U8 desc[UR26][R6.64], R13 ;  /* 0x0000000d06002986 */ /* 0x000be2000c10111a */
[C---:B--2---:R-:W-:Y:S01]  /*1efc0*/  IADD3 R4, P2, PT, R10.reuse, R3, RZ ;  /* 0x000000030a047210 */ /* 0x044fe20007f5e0ff */
[----:B------:R-:W-:Y:S01]  /*1efd0*/  VIADD R11, R10, UR5 ;  /* 0x000000050a0b7c36 */ /* 0x000fe20008000000 */
[----:B----4-:R-:W-:Y:S01]  /*1efe0*/  ISETP.LT.AND P4, PT, R12, UR6, !P1 ;  /* 0x000000060c007c0c */ /* 0x010fe2000cf81270 */
[----:B------:R-:W2:Y:S01]  /*1eff0*/  LDCU UR6, c[0x0][0x39c] ;  /* 0x00007380ff0677ac */ /* 0x000ea20008000800 */
[----:B------:R-:W-:Y:S01]  /*1f000*/  PRMT R12, R15, 0x9910, RZ ;  /* 0x000099100f0c7816 */ /* 0x000fe200000000ff */
[----:B---3--:R-:W-:Y:S01]  /*1f010*/  VIADD R8, R0, 0xce ;  /* 0x000000ce00087836 */ /* 0x008fe20000000000 */
[----:B------:R-:W-:Y:S01]  /*1f020*/  LEA.HI.X.SX32 R5, R10, R2, 0x1, P2 ;  /* 0x000000020a057211 */ /* 0x000fe200010f0eff */
[----:B------:R-:W-:-:S03]  /*1f030*/  VIADD R9, R0, 0xcf ;  /* 0x000000cf00097836 */ /* 0x000fc60000000000 */
[----:B0-----:R-:W-:Y:S01]  /*1f040*/  ISETP.LT.AND P2, PT, R8, UR4, !P1 ;  /* 0x0000000408007c0c */ /* 0x001fe2000cf41270 */
[----:B------:R-:W-:Y:S01]  /*1f050*/  IMAD.MOV.U32 R10, RZ, RZ, R12 ;  /* 0x000000ffff0a7224 */ /* 0x000fe200078e000c */
[-C--:B------:R-:W-:Y:S01]  /*1f060*/  IADD3 R8, P6, PT, R11, R3.reuse, RZ ;  /* 0x000000030b087210 */ /* 0x080fe20007fde0ff */
[----:B------:R0:W-:Y:S01]  /*1f070*/  @P3 STG.E.U8 desc[UR26][R4.64], R15 ;  /* 0x0000000f04003986 */ /* 0x0001e2000c10111a */
[----:B-1----:R-:W-:Y:S01]  /*1f080*/  ISETP.LT.AND P3, PT, R9, UR7, !P1 ;  /* 0x0000000709007c0c */ /* 0x002fe2000cf61270 */
        /* <DEDUP_REMOVED lines=341> */
[----:B------:R-:W-:Y:S02]  /*205e0*/  F2FP.SATFINITE.E4M3.F32.PACK_AB_MERGE_C R55, R55, R54, RZ ;  /* 0x000000363737723e */ /* 0x000fe400048070ff */
[----:B------:R-:W-:Y:S01]  /*205f0*/  F2FP.SATFINITE.E4M3.F32.PACK_AB_MERGE_C R57, R57, R56, RZ ;  /* 0x000000383939723e */ /* 0x000fe200048070ff */
[----:B------:R-:W-:Y:S01]  /*20600*/  VIADD R12, R0, 0xf7 ;  /* 0x000000f7000c7836 */ /* 0x000fe20000000000 */
[C---:B------:R-:W-:Y:S01]  /*20610*/  LEA.HI.X.SX32 R9, R10.reuse, R2, 0x1, P6 ;  /* 0x000000020a097211 */ /* 0x040fe200030f0eff */
[----:B------:R-:W-:Y:S01]  /*20620*/  VIADD R10, R10, UR5 ;  /* 0x000000050a0a7c36 */ /* 0x000fe20008000000 */
[----:B------:R-:W-:Y:S01]  /*20630*/  F2FP.SATFINITE.E4M3.F32.PACK_AB_MERGE_C R59, R59, R58, RZ ;  /* 0x0000003a3b3b723e */ /* 0x000fe200048070ff */
[----:B------:R-:W3:Y:S02]  /*20640*/  LDCU UR7, c[0x0][0x39c] ;  /* 0x00007380ff0777ac */ /* 0x000ee40008000800 */
[----:B------:R5:W-:Y:S01]  /*20650*/  @P2 STG.E.U8 desc[UR26][R8.64], R55 ;  /* 0x0000003708002986 */ /* 0x000be2000c10111a */
[C---:B-1----:R-:W-:Y:S01]  /*20660*/  IADD3 R6, P2, PT, R10.reuse, R3, RZ ;  /* 0x000000030a067210 */ /* 0x042fe20007f5e0ff */
[----:B----4-:R-:W-:Y:S01]  /*20670*/  VIADD R11, R10, UR5 ;  /* 0x000000050a0b7c36 */ /* 0x010fe20008000000 */
[----:B------:R-:W-:-:S02]  /*20680*/  PRMT R13, R55, 0x9910, RZ ;  /* 0x00009910370d7816 */ /* 0x000fc400000000ff */
[-C--:B------:R-:W-:Y:S02]  /*20690*/  LEA.HI.X.SX32 R7, R10, R2.reuse, 0x1, P2 ;  /* 0x000000020a077211 */ /* 0x080fe400010f0eff */
[C---:B------:R-:W-:Y:S01]  /*206a0*/  IADD3 R4, P2, PT, R11.reuse, R3, RZ ;  /* 0x000000030b047210 */ /* 0x040fe20007f5e0ff */
[----:B------:R-:W-:Y:S01]  /*206b0*/  VIADD R10, R0, 0xf8 ;  /* 0x000000f8000a7836 */ /* 0x000fe20000000000 */
[----:B------:R-:W-:Y:S02]  /*206c0*/  SHF.R.S32.HI R13, RZ, 0x8, R13 ;  /* 0x00000008ff0d7819 */ /* 0x000fe4000001140d */
[C---:B------:R-:W-:Y:S01]  /*206d0*/  LEA.HI.X.SX32 R5, R11.reuse, R2, 0x1, P2 ;  /* 0x000000020b057211 */ /* 0x040fe200010f0eff */
[----:B------:R-:W-:Y:S01]  /*206e0*/  VIADD R11, R11, UR5 ;  /* 0x000000050b0b7c36 */ /* 0x000fe20008000000 */
[----:B--2---:R-:W-:Y:S01]  /*206f0*/  ISETP.LT.AND P2, PT, R10, UR4, !P1 ;  /* 0x000000040a007c0c */ /* 0x004fe2000cf41270 */
[----:B------:R-:W1:Y:S01]  /*20700*/  LDCU UR4, c[0x0][0x39c] ;  /* 0x00007380ff0477ac */ /* 0x000e620008000800 */
[----:B------:R2:W-:Y:S01]  /*20710*/  @P3 STG.E.U8 desc[UR26][R6.64], R13 ;  /* 0x0000000d06003986 */ /* 0x0005e2000c10111a */
[----:B------:R-:W-:-:S02]  /*20720*/  PRMT R10, R57, 0x9910, RZ ;  /* 0x00009910390a7816 */ /* 0x000fc400000000ff */
[C---:B-----5:R-:W-:Y:S02]  /*20730*/  IADD3 R8, P3, PT, R11.reuse, R3, RZ ;  /* 0x000000030b087210 */ /* 0x060fe40007f7e0ff */
[----:B0-----:R-:W-:Y:S01]  /*20740*/  ISETP.LT.AND P6, PT, R12, UR6, !P1 ;  /* 0x000000060c007c0c */ /* 0x001fe2000cfc1270 */
[----:B------:R-:W0:Y:S01]  /*20750*/  LDCU UR6, c[0x0][0x39c] ;  /* 0x00007380ff0677ac */ /* 0x000e220008000800 */
[C---:B------:R-:W-:Y:S01]  /*20760*/  LEA.HI.X.SX32 R9, R11.reuse, R2, 0x1, P3 ;  /* 0x000000020b097211 */ /* 0x040fe200018f0eff */
[----:B------:R-:W-:Y:S01]  /*20770*/  VIADD R11, R11, UR5 ;  /* 0x000000050b0b7c36 */ /* 0x000fe20008000000 */
[----:B--2---:R-:W-:Y:S01]  /*20780*/  SHF.R.S32.HI R7, RZ, 0x8, R10 ;  /* 0x00000008ff077819 */ /* 0x004fe2000001140a */
[----:B------:R2:W-:Y:S01]  /*20790*/  @P5 STG.E.U8 desc[UR26][R4.64], R57 ;  /* 0x0000003904005986 */ /* 0x0005e2000c10111a */
[----:B------:R-:W-:-:S03]  /*207a0*/  VIADD R6, R0, 0xfb ;  /* 0x000000fb00067836 */ /* 0x000fc60000000000 */
[----:B------:R4:W-:Y:S01]  /*207b0*/  @P0 STG.E.U8 desc[UR26][R8.64], R7 ;  /* 0x0000000708000986 */ /* 0x0009e2000c10111a */
[----:B--2---:R-:W-:-:S04]  /*207c0*/  IADD3 R4, P0, PT, R11, R3, RZ ;  /* 0x000000030b047210 */ /* 0x004fc80007f1e0ff */
[CC--:B------:R-:W-:Y:S01]  /*207d0*/  LEA.HI.X.SX32 R5, R11.reuse, R2.reuse, 0x1, P0 ;  /* 0x000000020b057211 */ /* 0x0c0fe200000f0eff */
[----:B------:R-:W-:Y:S01]  /*207e0*/  VIADD R11, R11, UR5 ;  /* 0x000000050b0b7c36 */ /* 0x000fe20008000000 */
[----:B-1----:R-:W-:Y:S01]  /*207f0*/  ISETP.LT.AND P0, PT, R6, UR4, !P1 ;  /* 0x0000000406007c0c */ /* 0x002fe2000cf01270 */
[----:B------:R-:W1:Y:S01]  /*20800*/  LDCU UR4, c[0x0][0x39c] ;  /* 0x00007380ff0477ac */ /* 0x000e620008000800 */
[----:B------:R-:W-:Y:S01]  /*20810*/  VIADD R14, R0, 0xf9 ;  /* 0x000000f9000e7836 */ /* 0x000fe20000000000 */
[----:B------:R2:W-:Y:S01]  /*20820*/  @P4 STG.E.U8 desc[UR26][R4.64], R59 ;  /* 0x0000003b04004986 */ /* 0x0005e2000c10111a */
[C---:B------:R-:W-:Y:S01]  /*20830*/  IADD3 R6, P4, PT, R11.reuse, R3, RZ ;  /* 0x000000030b067210 */ /* 0x040fe20007f9e0ff */
[----:B------:R-:W-:Y:S01]  /*20840*/  VIADD R10, R11, UR5 ;  /* 0x000000050b0a7c36 */ /* 0x000fe20008000000 */
[----:B------:R-:W-:Y:S02]  /*20850*/  PRMT R13, R59, 0x9910, RZ ;  /* 0x000099103b0d7816 */ /* 0x000fe400000000ff */
[----:B0-----:R-:W-:Y:S01]  /*20860*/  ISETP.LT.AND P5, PT, R14, UR6, !P1 ;  /* 0x000000060e007c0c */ /* 0x001fe2000cfa1270 */
[----:B------:R-:W0:Y:S01]  /*20870*/  LDCU UR6, c[0x0][0x39c] ;  /* 0x00007380ff0677ac */ /* 0x000e220008000800 */
[----:B----4-:R-:W-:-:S02]  /*20880*/  LEA.HI.X.SX32 R7, R11, R2, 0x1, P4 ;  /* 0x000000020b077211 */ /* 0x010fc400020f0eff */
[-C--:B------:R-:W-:Y:S02]  /*20890*/  IADD3 R8, P4, PT, R10, R3.reuse, RZ ;  /* 0x000000030a087210 */ /* 0x080fe40007f9e0ff */
[----:B------:R-:W-:Y:S01]  /*208a0*/  SHF.R.S32.HI R13, RZ, 0x8, R13 ;  /* 0x00000008ff0d7819 */ /* 0x000fe2000001140d */
[----:B------:R-:W-:Y:S01]  /*208b0*/  VIADD R11, R0, 0xfd ;  /* 0x000000fd000b7836 */ /* 0x000fe20000000000 */
[----:B------:R-:W-:Y:S02]  /*208c0*/  F2FP.SATFINITE.E4M3.F32.PACK_AB_MERGE_C R61, R61, R60, RZ ;  /* 0x0000003c3d3d723e */ /* 0x000fe400048070ff */
[CC--:B------:R-:W-:Y:S01]  /*208d0*/  LEA.HI.X.SX32 R9, R10.reuse, R2.reuse, 0x1, P4 ;  /* 0x000000020a097211 */ /* 0x0c0fe200020f0eff */
[----:B------:R-:W-:Y:S02]  /*208e0*/  VIADD R10, R10, UR5 ;  /* 0x000000050a0a7c36 */ /* 0x000fe40008000000 */
[----:B------:R-:W-:Y:S01]  /*208f0*/  VIADD R12, R0, 0xfa ;  /* 0x000000fa000c7836 */ /* 0x000fe20000000000 */
[----:B------:R4:W-:Y:S01]  /*20900*/  @P6 STG.E.U8 desc[UR26][R6.64], R13 ;  /* 0x0000000d06006986 */ /* 0x0009e2000c10111a */
[----:B-1----:R-:W-:Y:S01]  /*20910*/  ISETP.LT.AND P4, PT, R11, UR4, !P1 ;  /* 0x000000040b007c0c */ /* 0x002fe2000cf81270 */
[C---:B------:R-:W-:Y:S01]  /*20920*/  VIADD R11, R10.reuse, UR5 ;  /* 0x000000050a0b7c36 */ /* 0x040fe20008000000 */
[----:B------:R-:W-:Y:S01]  /*20930*/  PRMT R17, R61, 0x9910, RZ ;  /* 0x000099103d117816 */ /* 0x000fe200000000ff */
[----:B------:R1:W-:Y:S01]  /*20940*/  @P2 STG.E.U8 desc[UR26][R8.64], R61 ;  /* 0x0000003d08002986 */ /* 0x0003e2000c10111a */
[----:B--2---:R-:W-:Y:S01]  /*20950*/  IADD3 R4, P2, PT, R10, R3, RZ ;  /* 0x000000030a047210 */ /* 0x004fe20007f5e0ff */
[----:B------:R-:W2:Y:S01]  /*20960*/  LDCU UR4, c[0x0][0x39c] ;  /* 0x00007380ff0477ac */ /* 0x000ea20008000800 */
[----:B---3--:R-:W-:Y:S01]  /*20970*/  ISETP.LT.AND P3, PT, R12, UR7, !P1 ;  /* 0x000000070c007c0c */ /* 0x008fe2000cf61270 */
[----:B------:R-:W-:Y:S01]  /*20980*/  VIADD R12, R0, 0xfc ;  /* 0x000000fc000c7836 */ /* 0x000fe20000000000 */
[----:B------:R-:W-:Y:S01]  /*20990*/  LEA.HI.X.SX32 R5, R10, R2, 0x1, P2 ;  /* 0x000000020a057211 */ /* 0x000fe200010f0eff */
[----:B------:R-:W-:Y:S01]  /*209a0*/  VIADD R10, R11, UR5 ;  /* 0x000000050b0a7c36 */ /* 0x000fe20008000000 */
[----:B------:R-:W-:-:S02]  /*209b0*/  SHF.R.S32.HI R17, RZ, 0x8, R17 ;  /* 0x00000008ff117819 */ /* 0x000fc40000011411 */
[----:B0-----:R-:W-:Y:S01]  /*209c0*/  ISETP.LT.AND P6, PT, R12, UR6, !P1 ;  /* 0x000000060c007c0c */ /* 0x001fe2000cfc1270 */
[----:B------:R-:W0:Y:S01]  /*209d0*/  LDCU UR6, c[0x0][0x39c] ;  /* 0x00007380ff0677ac */ /* 0x000e220008000800 */
[C---:B----4-:R-:W-:Y:S01]  /*209e0*/  VIADD R13, R10.reuse, UR5 ;  /* 0x000000050a0d7c36 */ /* 0x050fe20008000000 */
[----:B------:R3:W-:Y:S01]  /*209f0*/  @P5 STG.E.U8 desc[UR26][R4.64], R17 ;  /* 0x0000001104005986 */ /* 0x0007e2000c10111a */
[-C--:B------:R-:W-:Y:S02]  /*20a00*/  IADD3 R6, P2, PT, R11, R3.reuse, RZ ;  /* 0x000000030b067210 */ /* 0x080fe40007f5e0ff */
[----:B------:R-:W-:Y:S01]  /*20a10*/  VIADD R14, R13, UR5 ;  /* 0x000000050d0e7c36 */ /* 0x000fe20008000000 */
[----:B-1----:R-:W-:-:S03]  /*20a20*/  IADD3 R8, P5, PT, R10, R3, RZ ;  /* 0x000000030a087210 */ /* 0x002fc60007fbe0ff */
[----:B------:R-:W-:Y:S01]  /*20a30*/  VIADD R16, R14, UR5 ;  /* 0x000000050e107c36 */ /* 0x000fe20008000000 */
[-C--:B------:R-:W-:Y:S01]  /*20a40*/  LEA.HI.X.SX32 R7, R11, R2.reuse, 0x1, P2 ;  /* 0x000000020b077211 */ /* 0x080fe200010f0eff */
[----:B------:R-:W-:Y:S01]  /*20a50*/  VIADD R18, R0, 0xfe ;  /* 0x000000fe00127836 */ /* 0x000fe20000000000 */
[----:B------:R-:W-:Y:S01]  /*20a60*/  LEA.HI.X.SX32 R9, R10, R2, 0x1, P5 ;  /* 0x000000020a097211 */ /* 0x000fe200028f0eff */
[----:B------:R-:W-:Y:S01]  /*20a70*/  VIADD R15, R16, UR5 ;  /* 0x00000005100f7c36 */ /* 0x000fe20008000000 */
[-C--:B------:R-:W-:Y:S01]  /*20a80*/  IADD3 R10, P2, PT, R13, R3.reuse, RZ ;  /* 0x000000030d0a7210 */ /* 0x080fe20007f5e0ff */
[----:B------:R-:W-:Y:S01]  /*20a90*/  VIADD R0, R0, 0xff ;  /* 0x000000ff00007836 */ /* 0x000fe20000000000 */
[----:B------:R-:W-:Y:S02]  /*20aa0*/  IADD3 R12, P5, PT, R14, R3, RZ ;  /* 0x000000030e0c7210 */ /* 0x000fe40007fbe0ff */
[----:B------:R-:W-:Y:S02]  /*20ab0*/  F2FP.SATFINITE.E4M3.F32.PACK_AB_MERGE_C R63, R63, R62, RZ ;  /* 0x0000003e3f3f723e */ /* 0x000fe400048070ff */
[----:B------:R-:W-:-:S02]  /*20ac0*/  LEA.HI.X.SX32 R11, R13, R2, 0x1, P2 ;  /* 0x000000020d0b7211 */ /* 0x000fc400010f0eff */
[-C--:B------:R-:W-:Y:S02]  /*20ad0*/  LEA.HI.X.SX32 R13, R14, R2.reuse, 0x1, P5 ;  /* 0x000000020e0d7211 */ /* 0x080fe400028f0eff */
[----:B--2---:R-:W-:Y:S02]  /*20ae0*/  ISETP.LT.AND P2, PT, R18, UR4, !P1 ;  /* 0x0000000412007c0c */ /* 0x004fe4000cf41270 */
[----:B------:R-:W-:Y:S02]  /*20af0*/  IADD3 R14, P5, PT, R15, R3, RZ ;  /* 0x000000030f0e7210 */ /* 0x000fe40007fbe0ff */
[----:B0-----:R-:W-:Y:S02]  /*20b00*/  ISETP.LT.AND P1, PT, R0, UR6, !P1 ;  /* 0x0000000600007c0c */ /* 0x001fe4000cf21270 */
[----:B------:R-:W-:Y:S02]  /*20b10*/  PRMT R0, R63, 0x9910, RZ ;  /* 0x000099103f007816 */ /* 0x000fe400000000ff */
[----:B------:R-:W-:-:S02]  /*20b20*/  LEA.HI.X.SX32 R15, R15, R2, 0x1, P5 ;  /* 0x000000020f0f7211 */ /* 0x000fc400028f0eff */
[----:B---3--:R-:W-:Y:S01]  /*20b30*/  IADD3 R4, P5, PT, R16, R3, RZ ;  /* 0x0000000310047210 */ /* 0x008fe20007fbe0ff */
[----:B------:R-:W-:Y:S01]  /*20b40*/  IMAD.MOV.U32 R3, RZ, RZ, R0 ;  /* 0x000000ffff037224 */ /* 0x000fe200078e0000 */
[----:B------:R-:W-:Y:S02]  /*20b50*/  F2FP.SATFINITE.E4M3.F32.PACK_AB_MERGE_C R65, R65, R64, RZ ;  /* 0x000000404141723e */ /* 0x000fe400048070ff */
[----:B------:R-:W-:Y:S02]  /*20b60*/  F2FP.SATFINITE.E4M3.F32.PACK_AB_MERGE_C R67, R67, R66, RZ ;  /* 0x000000424343723e */ /* 0x000fe400048070ff */
[----:B------:R-:W-:Y:S02]  /*20b70*/  PRMT R17, R65, 0x9910, RZ ;  /* 0x0000991041117816 */ /* 0x000fe400000000ff */
[----:B------:R-:W-:Y:S02]  /*20b80*/  SHF.R.S32.HI R3, RZ, 0x8, R3 ;  /* 0x00000008ff037819 */ /* 0x000fe40000011403 */
[----:B------:R-:W-:-:S02]  /*20b90*/  PRMT R19, R67, 0x9910, RZ ;  /* 0x0000991043137816 */ /* 0x000fc400000000ff */
[----:B------:R-:W-:Y:S01]  /*20ba0*/  SHF.R.S32.HI R17, RZ, 0x8, R17 ;  /* 0x00000008ff117819 */ /* 0x000fe20000011411 */
[----:B------:R0:W-:Y:S01]  /*20bb0*/  @P3 STG.E.U8 desc[UR26][R6.64], R63 ;  /* 0x0000003f06003986 */ /* 0x0001e2000c10111a */
[----:B------:R-:W-:Y:S02]  /*20bc0*/  LEA.HI.X.SX32 R5, R16, R2, 0x1, P5 ;  /* 0x0000000210057211 */ /* 0x000fe400028f0eff */
[----:B------:R-:W-:Y:S01]  /*20bd0*/  SHF.R.S32.HI R19, RZ, 0x8, R19 ;  /* 0x00000008ff137819 */ /* 0x000fe20000011413 */
[----:B------:R0:W-:Y:S04]  /*20be0*/  @P0 STG.E.U8 desc[UR26][R8.64], R3 ;  /* 0x0000000308000986 */ /* 0x0001e8000c10111a */
[----:B------:R0:W-:Y:S04]  /*20bf0*/  @P6 STG.E.U8 desc[UR26][R10.64], R65 ;  /* 0x000000410a006986 */ /* 0x0001e8000c10111a */
[----:B------:R0:W-:Y:S04]  /*20c00*/  @P4 STG.E.U8 desc[UR26][R12.64], R17 ;  /* 0x000000110c004986 */ /* 0x0001e8000c10111a */
[----:B------:R0:W-:Y:S04]  /*20c10*/  @P2 STG.E.U8 desc[UR26][R4.64], R67 ;  /* 0x0000004304002986 */ /* 0x0001e8000c10111a */
[----:B------:R0:W-:Y:S01]  /*20c20*/  @P1 STG.E.U8 desc[UR26][R14.64], R19 ;  /* 0x000000130e001986 */ /* 0x0001e2000c10111a */
[----:B------:R-:W-:Y:S06]  /*20c30*/  BAR.SYNC.DEFER_BLOCKING 0x0 ;  /* 0x0000000000007b1d */ /* 0x000fec0000010000 */
[----:B------:R-:W-:Y:S05]  /*20c40*/  BRA.U UP0, `(.L_x_13) ;  /* 0x0000000100a07547 */ /* 0x000fea000b800000 */
[----:B------:R-:W1:Y:S01]  /*20c50*/  S2UR UR5, SR_CgaCtaId ;  /* 0x00000000000579c3 */ /* 0x000e620000008800 */
[----:B------:R-:W-:Y:S01]  /*20c60*/  NOP ;  /* 0x0000000000007918 */ /* 0x000fe20000000000 */
[----:B------:R-:W-:Y:S01]  /*20c70*/  UMOV UR4, 0x50 ;  /* 0x0000005000047882 */ /* 0x000fe20000000000 */
[----:B------:R-:W-:Y:S02]  /*20c80*/  IMAD.U32 R0, RZ, RZ, UR12 ;  /* 0x0000000cff007e24 */ /* 0x000fe4000f8e00ff */
[----:B0-----:R-:W-:Y:S02]  /*20c90*/  IMAD.MOV.U32 R3, RZ, RZ, 0xff ;  /* 0x000000ffff037424 */ /* 0x001fe400078e00ff */
[----:B------:R-:W-:Y:S01]  /*20ca0*/  IMAD.MOV.U32 R7, RZ, RZ, 0x1 ;  /* 0x00000001ff077424 */ /* 0x000fe200078e00ff */
[----:B------:R-:W-:-:S04]  /*20cb0*/  LOP3.LUT R0, R0, 0xffff, RZ, 0xc0, !PT ;  /* 0x0000ffff00007812 */ /* 0x000fc800078ec0ff */
[----:B------:R-:W-:-:S05]  /*20cc0*/  SHF.R.U32.HI R0, RZ, 0x5, R0 ;  /* 0x00000005ff007819 */ /* 0x000fca0000011600 */
[----:B------:R-:W-:Y:S01]  /*20cd0*/  VIADD R2, R0, 0x10 ;  /* 0x0000001000027836 */ /* 0x000fe20000000000 */
[----:B------:R-:W-:Y:S01]  /*20ce0*/  SHF.L.U32 R0, R3, R0, RZ ;  /* 0x0000000003007219 */ /* 0x000fe200000006ff */
[----:B-1----:R-:W-:-:S03]  /*20cf0*/  ULEA UR6, UR5, UR4, 0x18 ;  /* 0x0000000405067291 */ /* 0x002fc6000f8ec0ff */
[----:B------:R-:W-:-:S04]  /*20d00*/  SHF.L.U32 R3, R7, R2, RZ ;  /* 0x0000000207037219 */ /* 0x000fc800000006ff */
[----:B------:R-:W-:Y:S02]  /*20d10*/  LOP3.LUT R0, R3, R0, RZ, 0xfc, !PT ;  /* 0x0000000003007212 */ /* 0x000fe400078efcff */
[----:B------:R-:W0:Y:S02]  /*20d20*/  LDS R5, [UR6] ;  /* 0x00000006ff057984 */ /* 0x000e240008000800 */
[C---:B------:R-:W-:Y:S02]  /*20d30*/  LOP3.LUT R2, R0.reuse, 0xffff, RZ, 0xc0, !PT ;  /* 0x0000ffff00027812 */ /* 0x040fe400078ec0ff */
[----:B0-----:R-:W-:-:S04]  /*20d40*/  LOP3.LUT R3, R0, 0xffff, R5, 0x80, !PT ;  /* 0x0000ffff00037812 */ /* 0x001fc800078e8005 */
[----:B------:R-:W-:-:S13]  /*20d50*/  ISETP.NE.AND P0, PT, R3, R2, PT ;  /* 0x000000020300720c */ /* 0x000fda0003f05270 */
[----:B------:R-:W-:Y:S05]  /*20d60*/  @P0 BRA `(.L_x_14) ;  /* 0x0000000000500947 */ /* 0x000fea0003800000 */
[----:B------:R-:W-:Y:S02]  /*20d70*/  SHF.R.U32.HI R5, RZ, 0x10, R5 ;  /* 0x00000010ff057819 */ /* 0x000fe40000011605 */
[----:B------:R-:W-:-:S04]  /*20d80*/  SHF.R.U32.HI R2, RZ, 0x10, R0 ;  /* 0x00000010ff027819 */ /* 0x000fc80000011600 */
[----:B------:R-:W-:-:S04]  /*20d90*/  LOP3.LUT R5, R5, R2, RZ, 0xc0, !PT ;  /* 0x0000000205057212 */ /* 0x000fc800078ec0ff */
[----:B------:R-:W-:-:S13]  /*20da0*/  ISETP.NE.AND P0, PT, R5, R2, PT ;  /* 0x000000020500720c */ /* 0x000fda0003f05270 */
[----:B------:R-:W-:Y:S05]  /*20db0*/  @P0 BRA `(.L_x_15) ;  /* 0x0000000000300947 */ /* 0x000fea0003800000 */
[----:B------:R-:W-:Y:S01]  /*20dc0*/  R2UR UR4, R0 ;  /* 0x00000000000472ca */ /* 0x000fe200000e0000 */
[----:B------:R-:W-:Y:S01]  /*20dd0*/  VOTEU.ANY UR5, UPT, PT ;  /* 0x0000000000057886 */ /* 0x000fe200038e0100 */
[----:B------:R-:W0:Y:S01]  /*20de0*/  S2R R0, SR_LANEID ;  /* 0x0000000000007919 */ /* 0x000e220000000000 */
[----:B------:R-:W-:-:S10]  /*20df0*/  UFLO.U32 UR5, UR5 ;  /* 0x00000005000572bd */ /* 0x000fd400080e0000 */
[----:B------:R-:W-:-:S06]  /*20e00*/  ULOP3.LUT UR4, URZ, UR4, URZ, 0x33, !UPT ;  /* 0x00000004ff047292 */ /* 0x000fcc000f8e33ff */
[----:B------:R-:W-:-:S04]  /*20e10*/  IMAD.U32 R2, RZ, RZ, UR4 ;  /* 0x00000004ff027e24 */ /* 0x000fc8000f8e00ff */
[----:B------:R-:W1:Y:S02]  /*20e20*/  REDUX UR7, R2 ;  /* 0x00000000020773c4 */ /* 0x000e640000000000 */
[----:B------:R2:W-:Y:S01]  /*20e30*/  UTCATOMSWS.AND URZ, UR4 ;  /* 0x0000000400ff79e3 */ /* 0x0005e20008000000 */
[----:B0-----:R-:W-:Y:S01]  /*20e40*/  ISETP.EQ.U32.AND P0, PT, R0, UR5, PT ;  /* 0x0000000500007c0c */ /* 0x001fe2000bf02070 */
[----:B-1----:R-:W-:-:S12]  /*20e50*/  IMAD.U32 R0, RZ, RZ, UR7 ;  /* 0x00000007ff007e24 */ /* 0x002fd8000f8e00ff */
[----:B------:R2:W-:Y:S01]  /*20e60*/  @P0 ATOMS.AND RZ, [UR6], R0 ;  /* 0x00000000ffff098c */ /* 0x0005e2000a800006 */
[----:B------:R-:W-:Y:S05]  /*20e70*/  BRA `(.L_x_13) ;  /* 0x0000000000147947 */ /* 0x000fea0003800000 */
.L_x_15:
[----:B------:R-:W-:-:S07]  /*20e80*/  MOV R2, 0x20ea0 ;  /* 0x00020ea000027802 */ /* 0x000fce0000000f00 */
[----:B------:R-:W-:Y:S05]  /*20e90*/  CALL.REL.NOINC `($__internal_0_$__cuda_sm10x_tcgen05_guardrail_trap_col_being_dealloced_not_returned_by_alloc) ;  /* 0x00000000002c7944 */ /* 0x000fea0003c00000 */
[----:B------:R-:W-:Y:S05]  /*20ea0*/  BRA `(.L_x_13) ;  /* 0x0000000000087947 */ /* 0x000fea0003800000 */
.L_x_14:
[----:B------:R-:W-:-:S07]  /*20eb0*/  MOV R2, 0x20ed0 ;  /* 0x00020ed000027802 */ /* 0x000fce0000000f00 */
[----:B------:R-:W-:Y:S05]  /*20ec0*/  CALL.REL.NOINC `($__internal_2_$__cuda_sm10x_tcgen05_guardrail_trap_unallocated_columns_being_dealloced) ;  /* 0x0000000000387944 */ /* 0x000fea0003c00000 */
.L_x_13:
[----:B------:R-:W-:Y:S01]  /*20ed0*/  NOP ;  /* 0x0000000000007918 */ /* 0x000fe20000000000 */
[----:B--2---:R-:W-:Y:S05]  /*20ee0*/  EXIT ;  /* 0x000000000000794d */ /* 0x004fea0003800000 */
.L_x_8:
[----:B------:R-:W2:Y:S02]  /*20ef0*/  SYNCS.PHASECHK.TRANS64.TRYWAIT P6, [UR10], R84 ;  /* 0x00000054ff0075a7 */ /* 0x000ea400080c110a */
[----:B--2---:R-:W-:Y:S05]  /*20f00*/  @!P6 BRA `(.L_x_8) ;  /* 0xfffffffc00f8e947 */ /* 0x004fea000383ffff */
[----:B------:R-:W-:Y:S05]  /*20f10*/  BRA `(.L_x_16) ;  /* 0xfffffeec00b47947 */ /* 0x000fea000383ffff */
.L_x_12:
[----:B------:R-:W0:Y:S02]  /*20f20*/  SYNCS.PHASECHK.TRANS64.TRYWAIT P4, [UR10], R10 ;  /* 0x0000000aff0075a7 */ /* 0x000e24000808110a */
[----:B0-----:R-:W-:Y:S05]  /*20f30*/  @!P4 BRA `(.L_x_12) ;  /* 0xfffffffc00f8c947 */ /* 0x001fea000383ffff */
[----:B------:R-:W-:Y:S05]  /*20f40*/  BRA `(.L_x_11) ;  /* 0xffffff6800c07947 */ /* 0x000fea000383ffff */
        .weak           $__internal_0_$__cuda_sm10x_tcgen05_guardrail_trap_col_being_dealloced_not_returned_by_alloc
        .type           $__internal_0_$__cuda_sm10x_tcgen05_guardrail_trap_col_being_dealloced_not_returned_by_alloc,@function
        .size           $__internal_0_$__cuda_sm10x_tcgen05_guardrail_trap_col_being_dealloced_not_returned_by_alloc,($__internal_1_$__cuda_sm10x_tcgen05_guardrail_trap_phase_invalid_during_alloc - $__internal_0_$__cuda_sm10x_tcgen05_guardrail_trap_col_being_dealloced_not_returned_by_alloc)
$__internal_0_$__cuda_sm10x_tcgen05_guardrail_trap_col_being_dealloced_not_returned_by_alloc:
[----:B------:R-:W-:Y:S05]  /*20f50*/  BPT.TRAP 0x1 ;  /* 0x000000040000795c */ /* 0x000fea0000300000 */
[----:B------:R-:W-:-:S04]  /*20f60*/  IMAD.MOV.U32 R3, RZ, RZ, 0x0 ;  /* 0x00000000ff037424 */ /* 0x000fc800078e00ff */
[----:B------:R-:W-:Y:S05]  /*20f70*/  RET.REL.NODEC R2 `(matmul_kernel) ;  /* 0xfffffdf002207950 */ /* 0x000fea0003c3ffff */
        .weak           $__internal_1_$__cuda_sm10x_tcgen05_guardrail_trap_phase_invalid_during_alloc
        .type           $__internal_1_$__cuda_sm10x_tcgen05_guardrail_trap_phase_invalid_during_alloc,@function
        .size           $__internal_1_$__cuda_sm10x_tcgen05_guardrail_trap_phase_invalid_during_alloc,($__internal_2_$__cuda_sm10x_tcgen05_guardrail_trap_unallocated_columns_being_dealloced - $__internal_1_$__cuda_sm10x_tcgen05_guardrail_trap_phase_invalid_during_alloc)
$__internal_1_$__cuda_sm10x_tcgen05_guardrail_trap_phase_invalid_during_alloc:
[----:B------:R-:W-:Y:S05]  /*20f80*/  BPT.TRAP 0x1 ;  /* 0x000000040000795c */ /* 0x000fea0000300000 */
[----:B------:R-:W-:-:S04]  /*20f90*/  IMAD.MOV.U32 R3, RZ, RZ, 0x0 ;  /* 0x00000000ff037424 */ /* 0x000fc800078e00ff */
[----:B------:R-:W-:Y:S05]  /*20fa0*/  RET.REL.NODEC R2 `(matmul_kernel) ;  /* 0xfffffdf002147950 */ /* 0x000fea0003c3ffff */
        .weak           $__internal_2_$__cuda_sm10x_tcgen05_guardrail_trap_unallocated_columns_being_dealloced
        .type           $__internal_2_$__cuda_sm10x_tcgen05_guardrail_trap_unallocated_columns_being_dealloced,@function
        .size           $__internal_2_$__cuda_sm10x_tcgen05_guardrail_trap_unallocated_columns_being_dealloced,(.L_x_20 - $__internal_2_$__cuda_sm10x_tcgen05_guardrail_trap_unallocated_columns_being_dealloced)
$__internal_2_$__cuda_sm10x_tcgen05_guardrail_trap_unallocated_columns_being_dealloced:
[----:B------:R-:W-:Y:S05]  /*20fb0*/  BPT.TRAP 0x1 ;  /* 0x000000040000795c */ /* 0x000fea0000300000 */
[----:B------:R-:W-:-:S04]  /*20fc0*/  IMAD.MOV.U32 R3, RZ, RZ, 0x0 ;  /* 0x00000000ff037424 */ /* 0x000fc800078e00ff */
[----:B------:R-:W-:Y:S05]  /*20fd0*/  RET.REL.NODEC R2 `(matmul_kernel) ;  /* 0xfffffdf002087950 */ /* 0x000fea0003c3ffff */
.L_x_17:
[----:B------:R-:W-:-:S00]  /*20fe0*/  BRA `(.L_x_17) ;  /* 0xfffffffc00fc7947 */ /* 0x000fc0000383ffff */
[----:B------:R-:W-:-:S00]  /*20ff0*/  NOP ;  /* 0x0000000000007918 */ /* 0x000fc00000000000 */
        /* <DEDUP_REMOVED lines=8> */
.L_x_20:


//--------------------- .nv.shared.matmul_kernel  --------------------------
	.section	.nv.shared.matmul_kernel,"aw",@nobits
	.sectionflags	@""
	.align	16
	.zero		1024


//--------------------- .nv.shared.reserved.0     --------------------------
	.section	.nv.shared.reserved.0,"aw",@nobits
	.align	8
	.weak		__nv_reservedSMEM_offset_0_alias
	.size		__nv_reservedSMEM_offset_0_alias, 0, 64
	.other		__nv_reservedSMEM_offset_0_alias,@"STO_CUDA_RESERVED_SHARED STV_DEFAULT"
__nv_reservedSMEM_offset_0_alias:
	.zero		0
.nv.shared.reserved.0:
	.zero		64
	.weak		__nv_reservedSMEM_allocation_phase
	.type		__nv_reservedSMEM_allocation_phase,@object
	.size		__nv_reservedSMEM_allocation_phase,(.L_0 - __nv_reservedSMEM_allocation_phase)
__nv_reservedSMEM_allocation_phase:
	.zero		1
.L_0:
	.zero		7
	.weak		__nv_reservedSMEM_devtool_atexit_pc
	.type		__nv_reservedSMEM_devtool_atexit_pc,@object
	.size		__nv_reservedSMEM_devtool_atexit_pc,(__nv_reservedSMEM_allocation_mask - __nv_reservedSMEM_devtool_atexit_pc)
__nv_reservedSMEM_devtool_atexit_pc:
	.zero		8
	.weak		__nv_reservedSMEM_allocation_mask
	.type		__nv_reservedSMEM_allocation_mask,@object
	.size		__nv_reservedSMEM_allocation_mask,(.L_2 - __nv_reservedSMEM_allocation_mask)
__nv_reservedSMEM_allocation_mask:
	.zero		4
.L_2:


//--------------------- .nv.constant0.matmul_kernel --------------------------
	.section	.nv.constant0.matmul_kernel,"a",@progbits
	.sectionflags	@""
	.align	4
.nv.constant0.matmul_kernel:
	.zero		976


//--------------------- SYMBOLS --------------------------

	.type		.nv.reservedSmem.offset0,@object
	.size		.nv.reservedSmem.offset0,0x4
	.type		.nv.reservedSmem.cap,@object
	.size		.nv.reservedSmem.cap,0x4
